//
// Generated by NVIDIA NVVM Compiler
//
// Compiler Build ID: CL-36424714
// Cuda compilation tools, release 13.0, V13.0.88
// Based on NVVM 20.0.0
//

.version 9.0
.target sm_100
.address_size 64

// _ZZN36_GLOBAL__N__8813fdb2_4_k_cu_25f9cda720ce_fwd_logits_kernelILi256EEEvPKfPKiPfiiifiE12warp_buf_max has been demoted
// _ZZN36_GLOBAL__N__8813fdb2_4_k_cu_25f9cda720ce_fwd_logits_kernelILi256EEEvPKfPKiPfiiifiE5s_max has been demoted
// _ZZN36_GLOBAL__N__8813fdb2_4_k_cu_25f9cda720ce_fwd_logits_kernelILi256EEEvPKfPKiPfiiifiE10warp_buf_e has been demoted
// _ZZN36_GLOBAL__N__8813fdb2_4_k_cu_25f9cda720ce_fwd_logits_kernelILi256EEEvPKfPKiPfiiifiE11warp_buf_sx has been demoted
// _ZZN36_GLOBAL__N__8813fdb2_4_k_cu_25f9cda720ce_fwd_logits_kernelILi256EEEvPKfPKiPfiiifiE5s_den has been demoted
// _ZZN36_GLOBAL__N__8813fdb2_4_k_cu_25f9cda720ce_fwd_logits_kernelILi256EEEvPKfPKiPfiiifiE6s_sumx has been demoted
// _ZZN36_GLOBAL__N__8813fdb2_4_k_cu_25f9cda720ce_bwd_logits_kernelILi256EEEvPKfPKiPfiififE12warp_buf_max has been demoted
// _ZZN36_GLOBAL__N__8813fdb2_4_k_cu_25f9cda720ce_bwd_logits_kernelILi256EEEvPKfPKiPfiififE5s_max has been demoted
// _ZZN36_GLOBAL__N__8813fdb2_4_k_cu_25f9cda720ce_bwd_logits_kernelILi256EEEvPKfPKiPfiififE10warp_buf_e has been demoted
// _ZZN36_GLOBAL__N__8813fdb2_4_k_cu_25f9cda720ce_bwd_logits_kernelILi256EEEvPKfPKiPfiififE5s_den has been demoted
// _ZZN36_GLOBAL__N__8813fdb2_4_k_cu_25f9cda719ce_fwd_probs_kernelILi256EEEvPKfPKiPfiiiffiE8warp_buf has been demoted
// _ZZN36_GLOBAL__N__8813fdb2_4_k_cu_25f9cda719ce_fwd_probs_kernelILi256EEEvPKfPKiPfiiiffiE10s_sum_logp has been demoted
// _ZZN36_GLOBAL__N__8813fdb2_4_k_cu_25f9cda719ce_fwd_probs_kernelILi256EEEvPKfPKiPfiiiffiE8s_logp_t has been demoted
// _ZZN36_GLOBAL__N__8813fdb2_4_k_cu_25f9cda731softmax_ce_fused_fwd_bwd_kernelILi256EEEvPKfPKiPfS5_iiiiE10warp_buf_e has been demoted
// _ZZN36_GLOBAL__N__8813fdb2_4_k_cu_25f9cda731softmax_ce_fused_fwd_bwd_kernelILi256EEEvPKfPKiPfS5_iiiiE5s_den has been demoted
// _ZZN36_GLOBAL__N__8813fdb2_4_k_cu_25f9cda731softmax_ce_fused_fwd_bwd_kernelILi256EEEvPKfPKiPfS5_iiiiE12warp_buf_max has been demoted
// _ZZN36_GLOBAL__N__8813fdb2_4_k_cu_25f9cda731softmax_ce_fused_fwd_bwd_kernelILi256EEEvPKfPKiPfS5_iiiiE5s_max has been demoted

.entry _ZN36_GLOBAL__N__8813fdb2_4_k_cu_25f9cda720ce_fwd_logits_kernelILi256EEEvPKfPKiPfiiifi(
	.param .u64 .ptr .align 1 _ZN36_GLOBAL__N__8813fdb2_4_k_cu_25f9cda720ce_fwd_logits_kernelILi256EEEvPKfPKiPfiiifi_param_0,
	.param .u64 .ptr .align 1 _ZN36_GLOBAL__N__8813fdb2_4_k_cu_25f9cda720ce_fwd_logits_kernelILi256EEEvPKfPKiPfiiifi_param_1,
	.param .u64 .ptr .align 1 _ZN36_GLOBAL__N__8813fdb2_4_k_cu_25f9cda720ce_fwd_logits_kernelILi256EEEvPKfPKiPfiiifi_param_2,
	.param .u32 _ZN36_GLOBAL__N__8813fdb2_4_k_cu_25f9cda720ce_fwd_logits_kernelILi256EEEvPKfPKiPfiiifi_param_3,
	.param .u32 _ZN36_GLOBAL__N__8813fdb2_4_k_cu_25f9cda720ce_fwd_logits_kernelILi256EEEvPKfPKiPfiiifi_param_4,
	.param .u32 _ZN36_GLOBAL__N__8813fdb2_4_k_cu_25f9cda720ce_fwd_logits_kernelILi256EEEvPKfPKiPfiiifi_param_5,
	.param .f32 _ZN36_GLOBAL__N__8813fdb2_4_k_cu_25f9cda720ce_fwd_logits_kernelILi256EEEvPKfPKiPfiiifi_param_6,
	.param .u32 _ZN36_GLOBAL__N__8813fdb2_4_k_cu_25f9cda720ce_fwd_logits_kernelILi256EEEvPKfPKiPfiiifi_param_7
)
{
	.reg .pred 	%p<70>;
	.reg .b32 	%r<148>;
	.reg .b32 	%f<426>;
	.reg .b64 	%rd<55>;
	// demoted variable
	.shared .align 4 .b8 _ZZN36_GLOBAL__N__8813fdb2_4_k_cu_25f9cda720ce_fwd_logits_kernelILi256EEEvPKfPKiPfiiifiE12warp_buf_max[32];
	// demoted variable
	.shared .align 4 .f32 _ZZN36_GLOBAL__N__8813fdb2_4_k_cu_25f9cda720ce_fwd_logits_kernelILi256EEEvPKfPKiPfiiifiE5s_max;
	// demoted variable
	.shared .align 4 .b8 _ZZN36_GLOBAL__N__8813fdb2_4_k_cu_25f9cda720ce_fwd_logits_kernelILi256EEEvPKfPKiPfiiifiE10warp_buf_e[32];
	// demoted variable
	.shared .align 4 .b8 _ZZN36_GLOBAL__N__8813fdb2_4_k_cu_25f9cda720ce_fwd_logits_kernelILi256EEEvPKfPKiPfiiifiE11warp_buf_sx[32];
	// demoted variable
	.shared .align 4 .f32 _ZZN36_GLOBAL__N__8813fdb2_4_k_cu_25f9cda720ce_fwd_logits_kernelILi256EEEvPKfPKiPfiiifiE5s_den;
	// demoted variable
	.shared .align 4 .f32 _ZZN36_GLOBAL__N__8813fdb2_4_k_cu_25f9cda720ce_fwd_logits_kernelILi256EEEvPKfPKiPfiiifiE6s_sumx;
	ld.param.u64 	%rd17, [_ZN36_GLOBAL__N__8813fdb2_4_k_cu_25f9cda720ce_fwd_logits_kernelILi256EEEvPKfPKiPfiiifi_param_0];
	ld.param.u64 	%rd16, [_ZN36_GLOBAL__N__8813fdb2_4_k_cu_25f9cda720ce_fwd_logits_kernelILi256EEEvPKfPKiPfiiifi_param_1];
	ld.param.u64 	%rd18, [_ZN36_GLOBAL__N__8813fdb2_4_k_cu_25f9cda720ce_fwd_logits_kernelILi256EEEvPKfPKiPfiiifi_param_2];
	ld.param.u32 	%r41, [_ZN36_GLOBAL__N__8813fdb2_4_k_cu_25f9cda720ce_fwd_logits_kernelILi256EEEvPKfPKiPfiiifi_param_3];
	ld.param.u32 	%r42, [_ZN36_GLOBAL__N__8813fdb2_4_k_cu_25f9cda720ce_fwd_logits_kernelILi256EEEvPKfPKiPfiiifi_param_4];
	ld.param.u32 	%r43, [_ZN36_GLOBAL__N__8813fdb2_4_k_cu_25f9cda720ce_fwd_logits_kernelILi256EEEvPKfPKiPfiiifi_param_5];
	ld.param.f32 	%f60, [_ZN36_GLOBAL__N__8813fdb2_4_k_cu_25f9cda720ce_fwd_logits_kernelILi256EEEvPKfPKiPfiiifi_param_6];
	ld.param.u32 	%r44, [_ZN36_GLOBAL__N__8813fdb2_4_k_cu_25f9cda720ce_fwd_logits_kernelILi256EEEvPKfPKiPfiiifi_param_7];
	cvta.to.global.u64 	%rd1, %rd18;
	cvta.to.global.u64 	%rd2, %rd17;
	mov.u32 	%r1, %ctaid.x;
	setp.ge.s32 	%p1, %r1, %r41;
	@%p1 bra 	$L__BB0_55;
	cvta.to.global.u64 	%rd19, %rd16;
	mul.wide.u32 	%rd20, %r1, 4;
	add.s64 	%rd21, %rd19, %rd20;
	ld.global.nc.u32 	%r2, [%rd21];
	setp.ne.s32 	%p2, %r2, %r43;
	@%p2 bra 	$L__BB0_4;
	mov.u32 	%r133, %tid.x;
	or.b32  	%r134, %r44, %r133;
	setp.ne.s32 	%p69, %r134, 0;
	@%p69 bra 	$L__BB0_55;
	add.s64 	%rd50, %rd1, %rd20;
	mov.b32 	%r135, 0;
	st.global.u32 	[%rd50], %r135;
	bra.uni 	$L__BB0_55;
$L__BB0_4:
	mul.lo.s32 	%r3, %r42, %r1;
	mul.wide.s32 	%rd22, %r3, 4;
	add.s64 	%rd3, %rd2, %rd22;
	mov.u32 	%r4, %tid.x;
	setp.ge.s32 	%p3, %r4, %r42;
	mov.f32 	%f399, 0fFF800000;
	@%p3 bra 	$L__BB0_17;
	not.b32 	%r45, %r4;
	add.s32 	%r46, %r42, %r45;
	shr.u32 	%r47, %r46, 8;
	add.s32 	%r5, %r47, 1;
	and.b32  	%r6, %r5, 15;
	setp.lt.u32 	%p4, %r46, 3840;
	mov.f32 	%f399, 0fFF800000;
	mov.u32 	%r141, %r4;
	@%p4 bra 	$L__BB0_8;
	and.b32  	%r48, %r5, 33554416;
	neg.s32 	%r140, %r48;
	mul.wide.u32 	%rd24, %r4, 4;
	add.s64 	%rd25, %rd22, %rd24;
	add.s64 	%rd26, %rd25, %rd2;
	add.s64 	%rd52, %rd26, 8192;
	mov.f32 	%f399, 0fFF800000;
	mov.u32 	%r141, %r4;
$L__BB0_7:
	.pragma "nounroll";
	ld.global.nc.f32 	%f65, [%rd52+-8192];
	max.f32 	%f66, %f399, %f65;
	ld.global.nc.f32 	%f67, [%rd52+-7168];
	max.f32 	%f68, %f66, %f67;
	ld.global.nc.f32 	%f69, [%rd52+-6144];
	max.f32 	%f70, %f68, %f69;
	ld.global.nc.f32 	%f71, [%rd52+-5120];
	max.f32 	%f72, %f70, %f71;
	ld.global.nc.f32 	%f73, [%rd52+-4096];
	max.f32 	%f74, %f72, %f73;
	ld.global.nc.f32 	%f75, [%rd52+-3072];
	max.f32 	%f76, %f74, %f75;
	ld.global.nc.f32 	%f77, [%rd52+-2048];
	max.f32 	%f78, %f76, %f77;
	ld.global.nc.f32 	%f79, [%rd52+-1024];
	max.f32 	%f80, %f78, %f79;
	ld.global.nc.f32 	%f81, [%rd52];
	max.f32 	%f82, %f80, %f81;
	ld.global.nc.f32 	%f83, [%rd52+1024];
	max.f32 	%f84, %f82, %f83;
	ld.global.nc.f32 	%f85, [%rd52+2048];
	max.f32 	%f86, %f84, %f85;
	ld.global.nc.f32 	%f87, [%rd52+3072];
	max.f32 	%f88, %f86, %f87;
	ld.global.nc.f32 	%f89, [%rd52+4096];
	max.f32 	%f90, %f88, %f89;
	ld.global.nc.f32 	%f91, [%rd52+5120];
	max.f32 	%f92, %f90, %f91;
	ld.global.nc.f32 	%f93, [%rd52+6144];
	max.f32 	%f94, %f92, %f93;
	ld.global.nc.f32 	%f95, [%rd52+7168];
	max.f32 	%f399, %f94, %f95;
	add.s32 	%r141, %r141, 4096;
	add.s32 	%r140, %r140, 16;
	add.s64 	%rd52, %rd52, 16384;
	setp.eq.s32 	%p5, %r140, 0;
	@%p5 bra 	$L__BB0_8;
	bra.uni 	$L__BB0_7;
$L__BB0_8:
	setp.eq.s32 	%p6, %r6, 0;
	@%p6 bra 	$L__BB0_17;
	and.b32  	%r9, %r5, 7;
	setp.lt.u32 	%p7, %r6, 8;
	@%p7 bra 	$L__BB0_11;
	mul.wide.u32 	%rd27, %r141, 4;
	add.s64 	%rd28, %rd3, %rd27;
	ld.global.nc.f32 	%f97, [%rd28];
	max.f32 	%f98, %f399, %f97;
	ld.global.nc.f32 	%f99, [%rd28+1024];
	max.f32 	%f100, %f98, %f99;
	ld.global.nc.f32 	%f101, [%rd28+2048];
	max.f32 	%f102, %f100, %f101;
	ld.global.nc.f32 	%f103, [%rd28+3072];
	max.f32 	%f104, %f102, %f103;
	ld.global.nc.f32 	%f105, [%rd28+4096];
	max.f32 	%f106, %f104, %f105;
	ld.global.nc.f32 	%f107, [%rd28+5120];
	max.f32 	%f108, %f106, %f107;
	ld.global.nc.f32 	%f109, [%rd28+6144];
	max.f32 	%f110, %f108, %f109;
	ld.global.nc.f32 	%f111, [%rd28+7168];
	max.f32 	%f399, %f110, %f111;
	add.s32 	%r141, %r141, 2048;
$L__BB0_11:
	setp.eq.s32 	%p8, %r9, 0;
	@%p8 bra 	$L__BB0_17;
	and.b32  	%r12, %r5, 3;
	setp.lt.u32 	%p9, %r9, 4;
	@%p9 bra 	$L__BB0_14;
	mul.wide.u32 	%rd29, %r141, 4;
	add.s64 	%rd30, %rd3, %rd29;
	ld.global.nc.f32 	%f113, [%rd30];
	max.f32 	%f114, %f399, %f113;
	ld.global.nc.f32 	%f115, [%rd30+1024];
	max.f32 	%f116, %f114, %f115;
	ld.global.nc.f32 	%f117, [%rd30+2048];
	max.f32 	%f118, %f116, %f117;
	ld.global.nc.f32 	%f119, [%rd30+3072];
	max.f32 	%f399, %f118, %f119;
	add.s32 	%r141, %r141, 1024;
$L__BB0_14:
	setp.eq.s32 	%p10, %r12, 0;
	@%p10 bra 	$L__BB0_17;
	mul.wide.u32 	%rd32, %r141, 4;
	add.s64 	%rd33, %rd22, %rd32;
	add.s64 	%rd51, %rd2, %rd33;
	neg.s32 	%r139, %r12;
$L__BB0_16:
	.pragma "nounroll";
	ld.global.nc.f32 	%f120, [%rd51];
	max.f32 	%f399, %f399, %f120;
	add.s64 	%rd51, %rd51, 1024;
	add.s32 	%r139, %r139, 1;
	setp.eq.s32 	%p11, %r139, 0;
	@%p11 bra 	$L__BB0_17;
	bra.uni 	$L__BB0_16;
$L__BB0_17:
	mov.b32 	%r49, %f399;
	shfl.sync.down.b32	%r50|%p12, %r49, 16, 31, -1;
	mov.b32 	%f121, %r50;
	max.f32 	%f122, %f399, %f121;
	mov.b32 	%r51, %f122;
	shfl.sync.down.b32	%r52|%p13, %r51, 8, 31, -1;
	mov.b32 	%f123, %r52;
	max.f32 	%f124, %f122, %f123;
	mov.b32 	%r53, %f124;
	shfl.sync.down.b32	%r54|%p14, %r53, 4, 31, -1;
	mov.b32 	%f125, %r54;
	max.f32 	%f126, %f124, %f125;
	mov.b32 	%r55, %f126;
	shfl.sync.down.b32	%r56|%p15, %r55, 2, 31, -1;
	mov.b32 	%f127, %r56;
	max.f32 	%f128, %f126, %f127;
	mov.b32 	%r57, %f128;
	shfl.sync.down.b32	%r58|%p16, %r57, 1, 31, -1;
	mov.b32 	%f129, %r58;
	max.f32 	%f14, %f128, %f129;
	shr.u32 	%r22, %r4, 5;
	and.b32  	%r23, %r4, 31;
	setp.ne.s32 	%p17, %r23, 0;
	@%p17 bra 	$L__BB0_19;
	shl.b32 	%r59, %r22, 2;
	mov.u32 	%r60, _ZZN36_GLOBAL__N__8813fdb2_4_k_cu_25f9cda720ce_fwd_logits_kernelILi256EEEvPKfPKiPfiiifiE12warp_buf_max;
	add.s32 	%r61, %r60, %r59;
	st.shared.f32 	[%r61], %f14;
$L__BB0_19:
	bar.sync 	0;
	setp.gt.u32 	%p18, %r4, 31;
	mov.f32 	%f401, 0fFF800000;
	@%p18 bra 	$L__BB0_23;
	setp.gt.u32 	%p19, %r4, 7;
	mov.f32 	%f400, 0fFF800000;
	@%p19 bra 	$L__BB0_22;
	shl.b32 	%r62, %r4, 2;
	mov.u32 	%r63, _ZZN36_GLOBAL__N__8813fdb2_4_k_cu_25f9cda720ce_fwd_logits_kernelILi256EEEvPKfPKiPfiiifiE12warp_buf_max;
	add.s32 	%r64, %r63, %r62;
	ld.shared.f32 	%f400, [%r64];
$L__BB0_22:
	mov.b32 	%r65, %f400;
	shfl.sync.down.b32	%r66|%p20, %r65, 16, 31, -1;
	mov.b32 	%f132, %r66;
	max.f32 	%f133, %f400, %f132;
	mov.b32 	%r67, %f133;
	shfl.sync.down.b32	%r68|%p21, %r67, 8, 31, -1;
	mov.b32 	%f134, %r68;
	max.f32 	%f135, %f133, %f134;
	mov.b32 	%r69, %f135;
	shfl.sync.down.b32	%r70|%p22, %r69, 4, 31, -1;
	mov.b32 	%f136, %r70;
	max.f32 	%f137, %f135, %f136;
	mov.b32 	%r71, %f137;
	shfl.sync.down.b32	%r72|%p23, %r71, 2, 31, -1;
	mov.b32 	%f138, %r72;
	max.f32 	%f139, %f137, %f138;
	mov.b32 	%r73, %f139;
	shfl.sync.down.b32	%r74|%p24, %r73, 1, 31, -1;
	mov.b32 	%f140, %r74;
	max.f32 	%f141, %f139, %f140;
	setp.eq.s32 	%p25, %r4, 0;
	selp.f32 	%f401, %f141, 0fFF800000, %p25;
$L__BB0_23:
	bar.sync 	0;
	setp.ne.s32 	%p26, %r4, 0;
	@%p26 bra 	$L__BB0_25;
	st.shared.f32 	[_ZZN36_GLOBAL__N__8813fdb2_4_k_cu_25f9cda720ce_fwd_logits_kernelILi256EEEvPKfPKiPfiiifiE5s_max], %f401;
$L__BB0_25:
	setp.ge.s32 	%p27, %r4, %r42;
	bar.sync 	0;
	mov.f32 	%f418, 0f00000000;
	ld.shared.f32 	%f19, [_ZZN36_GLOBAL__N__8813fdb2_4_k_cu_25f9cda720ce_fwd_logits_kernelILi256EEEvPKfPKiPfiiifiE5s_max];
	mov.f32 	%f419, %f418;
	@%p27 bra 	$L__BB0_38;
	not.b32 	%r75, %r4;
	add.s32 	%r76, %r42, %r75;
	shr.u32 	%r77, %r76, 8;
	add.s32 	%r24, %r77, 1;
	and.b32  	%r25, %r24, 15;
	setp.lt.u32 	%p28, %r76, 3840;
	mov.f32 	%f419, 0f00000000;
	mov.u32 	%r147, %r4;
	mov.f32 	%f418, %f419;
	@%p28 bra 	$L__BB0_29;
	and.b32  	%r78, %r24, 33554416;
	neg.s32 	%r146, %r78;
	mul.wide.u32 	%rd35, %r4, 4;
	add.s64 	%rd36, %rd22, %rd35;
	add.s64 	%rd37, %rd36, %rd2;
	add.s64 	%rd54, %rd37, 8192;
	mov.f32 	%f419, 0f00000000;
	mov.u32 	%r147, %r4;
$L__BB0_28:
	.pragma "nounroll";
	ld.global.nc.f32 	%f146, [%rd54+-8192];
	sub.f32 	%f147, %f146, %f19;
	mul.f32 	%f148, %f147, 0f3FB8AA3B;
	ex2.approx.f32 	%f149, %f148;
	add.f32 	%f150, %f418, %f149;
	add.f32 	%f151, %f419, %f146;
	ld.global.nc.f32 	%f152, [%rd54+-7168];
	sub.f32 	%f153, %f152, %f19;
	mul.f32 	%f154, %f153, 0f3FB8AA3B;
	ex2.approx.f32 	%f155, %f154;
	add.f32 	%f156, %f150, %f155;
	add.f32 	%f157, %f151, %f152;
	ld.global.nc.f32 	%f158, [%rd54+-6144];
	sub.f32 	%f159, %f158, %f19;
	mul.f32 	%f160, %f159, 0f3FB8AA3B;
	ex2.approx.f32 	%f161, %f160;
	add.f32 	%f162, %f156, %f161;
	add.f32 	%f163, %f157, %f158;
	ld.global.nc.f32 	%f164, [%rd54+-5120];
	sub.f32 	%f165, %f164, %f19;
	mul.f32 	%f166, %f165, 0f3FB8AA3B;
	ex2.approx.f32 	%f167, %f166;
	add.f32 	%f168, %f162, %f167;
	add.f32 	%f169, %f163, %f164;
	ld.global.nc.f32 	%f170, [%rd54+-4096];
	sub.f32 	%f171, %f170, %f19;
	mul.f32 	%f172, %f171, 0f3FB8AA3B;
	ex2.approx.f32 	%f173, %f172;
	add.f32 	%f174, %f168, %f173;
	add.f32 	%f175, %f169, %f170;
	ld.global.nc.f32 	%f176, [%rd54+-3072];
	sub.f32 	%f177, %f176, %f19;
	mul.f32 	%f178, %f177, 0f3FB8AA3B;
	ex2.approx.f32 	%f179, %f178;
	add.f32 	%f180, %f174, %f179;
	add.f32 	%f181, %f175, %f176;
	ld.global.nc.f32 	%f182, [%rd54+-2048];
	sub.f32 	%f183, %f182, %f19;
	mul.f32 	%f184, %f183, 0f3FB8AA3B;
	ex2.approx.f32 	%f185, %f184;
	add.f32 	%f186, %f180, %f185;
	add.f32 	%f187, %f181, %f182;
	ld.global.nc.f32 	%f188, [%rd54+-1024];
	sub.f32 	%f189, %f188, %f19;
	mul.f32 	%f190, %f189, 0f3FB8AA3B;
	ex2.approx.f32 	%f191, %f190;
	add.f32 	%f192, %f186, %f191;
	add.f32 	%f193, %f187, %f188;
	ld.global.nc.f32 	%f194, [%rd54];
	sub.f32 	%f195, %f194, %f19;
	mul.f32 	%f196, %f195, 0f3FB8AA3B;
	ex2.approx.f32 	%f197, %f196;
	add.f32 	%f198, %f192, %f197;
	add.f32 	%f199, %f193, %f194;
	ld.global.nc.f32 	%f200, [%rd54+1024];
	sub.f32 	%f201, %f200, %f19;
	mul.f32 	%f202, %f201, 0f3FB8AA3B;
	ex2.approx.f32 	%f203, %f202;
	add.f32 	%f204, %f198, %f203;
	add.f32 	%f205, %f199, %f200;
	ld.global.nc.f32 	%f206, [%rd54+2048];
	sub.f32 	%f207, %f206, %f19;
	mul.f32 	%f208, %f207, 0f3FB8AA3B;
	ex2.approx.f32 	%f209, %f208;
	add.f32 	%f210, %f204, %f209;
	add.f32 	%f211, %f205, %f206;
	ld.global.nc.f32 	%f212, [%rd54+3072];
	sub.f32 	%f213, %f212, %f19;
	mul.f32 	%f214, %f213, 0f3FB8AA3B;
	ex2.approx.f32 	%f215, %f214;
	add.f32 	%f216, %f210, %f215;
	add.f32 	%f217, %f211, %f212;
	ld.global.nc.f32 	%f218, [%rd54+4096];
	sub.f32 	%f219, %f218, %f19;
	mul.f32 	%f220, %f219, 0f3FB8AA3B;
	ex2.approx.f32 	%f221, %f220;
	add.f32 	%f222, %f216, %f221;
	add.f32 	%f223, %f217, %f218;
	ld.global.nc.f32 	%f224, [%rd54+5120];
	sub.f32 	%f225, %f224, %f19;
	mul.f32 	%f226, %f225, 0f3FB8AA3B;
	ex2.approx.f32 	%f227, %f226;
	add.f32 	%f228, %f222, %f227;
	add.f32 	%f229, %f223, %f224;
	ld.global.nc.f32 	%f230, [%rd54+6144];
	sub.f32 	%f231, %f230, %f19;
	mul.f32 	%f232, %f231, 0f3FB8AA3B;
	ex2.approx.f32 	%f233, %f232;
	add.f32 	%f234, %f228, %f233;
	add.f32 	%f235, %f229, %f230;
	ld.global.nc.f32 	%f236, [%rd54+7168];
	sub.f32 	%f237, %f236, %f19;
	mul.f32 	%f238, %f237, 0f3FB8AA3B;
	ex2.approx.f32 	%f239, %f238;
	add.f32 	%f418, %f234, %f239;
	add.f32 	%f419, %f235, %f236;
	add.s32 	%r147, %r147, 4096;
	add.s32 	%r146, %r146, 16;
	add.s64 	%rd54, %rd54, 16384;
	setp.eq.s32 	%p29, %r146, 0;
	@%p29 bra 	$L__BB0_29;
	bra.uni 	$L__BB0_28;
$L__BB0_29:
	setp.eq.s32 	%p30, %r25, 0;
	@%p30 bra 	$L__BB0_38;
	and.b32  	%r28, %r24, 7;
	setp.lt.u32 	%p31, %r25, 8;
	@%p31 bra 	$L__BB0_32;
	mul.wide.u32 	%rd38, %r147, 4;
	add.s64 	%rd39, %rd3, %rd38;
	ld.global.nc.f32 	%f241, [%rd39];
	sub.f32 	%f242, %f241, %f19;
	mul.f32 	%f243, %f242, 0f3FB8AA3B;
	ex2.approx.f32 	%f244, %f243;
	add.f32 	%f245, %f418, %f244;
	add.f32 	%f246, %f419, %f241;
	ld.global.nc.f32 	%f247, [%rd39+1024];
	sub.f32 	%f248, %f247, %f19;
	mul.f32 	%f249, %f248, 0f3FB8AA3B;
	ex2.approx.f32 	%f250, %f249;
	add.f32 	%f251, %f245, %f250;
	add.f32 	%f252, %f246, %f247;
	ld.global.nc.f32 	%f253, [%rd39+2048];
	sub.f32 	%f254, %f253, %f19;
	mul.f32 	%f255, %f254, 0f3FB8AA3B;
	ex2.approx.f32 	%f256, %f255;
	add.f32 	%f257, %f251, %f256;
	add.f32 	%f258, %f252, %f253;
	ld.global.nc.f32 	%f259, [%rd39+3072];
	sub.f32 	%f260, %f259, %f19;
	mul.f32 	%f261, %f260, 0f3FB8AA3B;
	ex2.approx.f32 	%f262, %f261;
	add.f32 	%f263, %f257, %f262;
	add.f32 	%f264, %f258, %f259;
	ld.global.nc.f32 	%f265, [%rd39+4096];
	sub.f32 	%f266, %f265, %f19;
	mul.f32 	%f267, %f266, 0f3FB8AA3B;
	ex2.approx.f32 	%f268, %f267;
	add.f32 	%f269, %f263, %f268;
	add.f32 	%f270, %f264, %f265;
	ld.global.nc.f32 	%f271, [%rd39+5120];
	sub.f32 	%f272, %f271, %f19;
	mul.f32 	%f273, %f272, 0f3FB8AA3B;
	ex2.approx.f32 	%f274, %f273;
	add.f32 	%f275, %f269, %f274;
	add.f32 	%f276, %f270, %f271;
	ld.global.nc.f32 	%f277, [%rd39+6144];
	sub.f32 	%f278, %f277, %f19;
	mul.f32 	%f279, %f278, 0f3FB8AA3B;
	ex2.approx.f32 	%f280, %f279;
	add.f32 	%f281, %f275, %f280;
	add.f32 	%f282, %f276, %f277;
	ld.global.nc.f32 	%f283, [%rd39+7168];
	sub.f32 	%f284, %f283, %f19;
	mul.f32 	%f285, %f284, 0f3FB8AA3B;
	ex2.approx.f32 	%f286, %f285;
	add.f32 	%f418, %f281, %f286;
	add.f32 	%f419, %f282, %f283;
	add.s32 	%r147, %r147, 2048;
$L__BB0_32:
	setp.eq.s32 	%p32, %r28, 0;
	@%p32 bra 	$L__BB0_38;
	and.b32  	%r31, %r24, 3;
	setp.lt.u32 	%p33, %r28, 4;
	@%p33 bra 	$L__BB0_35;
	mul.wide.u32 	%rd40, %r147, 4;
	add.s64 	%rd41, %rd3, %rd40;
	ld.global.nc.f32 	%f288, [%rd41];
	sub.f32 	%f289, %f288, %f19;
	mul.f32 	%f290, %f289, 0f3FB8AA3B;
	ex2.approx.f32 	%f291, %f290;
	add.f32 	%f292, %f418, %f291;
	add.f32 	%f293, %f419, %f288;
	ld.global.nc.f32 	%f294, [%rd41+1024];
	sub.f32 	%f295, %f294, %f19;
	mul.f32 	%f296, %f295, 0f3FB8AA3B;
	ex2.approx.f32 	%f297, %f296;
	add.f32 	%f298, %f292, %f297;
	add.f32 	%f299, %f293, %f294;
	ld.global.nc.f32 	%f300, [%rd41+2048];
	sub.f32 	%f301, %f300, %f19;
	mul.f32 	%f302, %f301, 0f3FB8AA3B;
	ex2.approx.f32 	%f303, %f302;
	add.f32 	%f304, %f298, %f303;
	add.f32 	%f305, %f299, %f300;
	ld.global.nc.f32 	%f306, [%rd41+3072];
	sub.f32 	%f307, %f306, %f19;
	mul.f32 	%f308, %f307, 0f3FB8AA3B;
	ex2.approx.f32 	%f309, %f308;
	add.f32 	%f418, %f304, %f309;
	add.f32 	%f419, %f305, %f306;
	add.s32 	%r147, %r147, 1024;
$L__BB0_35:
	setp.eq.s32 	%p34, %r31, 0;
	@%p34 bra 	$L__BB0_38;
	mul.wide.u32 	%rd43, %r147, 4;
	add.s64 	%rd44, %rd22, %rd43;
	add.s64 	%rd53, %rd2, %rd44;
	neg.s32 	%r145, %r31;
$L__BB0_37:
	.pragma "nounroll";
	ld.global.nc.f32 	%f310, [%rd53];
	sub.f32 	%f311, %f310, %f19;
	mul.f32 	%f312, %f311, 0f3FB8AA3B;
	ex2.approx.f32 	%f313, %f312;
	add.f32 	%f418, %f418, %f313;
	add.f32 	%f419, %f419, %f310;
	add.s64 	%rd53, %rd53, 1024;
	add.s32 	%r145, %r145, 1;
	setp.eq.s32 	%p35, %r145, 0;
	@%p35 bra 	$L__BB0_38;
	bra.uni 	$L__BB0_37;
$L__BB0_38:
	setp.ne.s32 	%p36, %r23, 0;
	mov.b32 	%r79, %f418;
	shfl.sync.down.b32	%r80|%p37, %r79, 16, 31, -1;
	mov.b32 	%f314, %r80;
	add.f32 	%f315, %f418, %f314;
	mov.b32 	%r81, %f315;
	shfl.sync.down.b32	%r82|%p38, %r81, 8, 31, -1;
	mov.b32 	%f316, %r82;
	add.f32 	%f317, %f315, %f316;
	mov.b32 	%r83, %f317;
	shfl.sync.down.b32	%r84|%p39, %r83, 4, 31, -1;
	mov.b32 	%f318, %r84;
	add.f32 	%f319, %f317, %f318;
	mov.b32 	%r85, %f319;
	shfl.sync.down.b32	%r86|%p40, %r85, 2, 31, -1;
	mov.b32 	%f320, %r86;
	add.f32 	%f321, %f319, %f320;
	mov.b32 	%r87, %f321;
	shfl.sync.down.b32	%r88|%p41, %r87, 1, 31, -1;
	mov.b32 	%f322, %r88;
	add.f32 	%f46, %f321, %f322;
	mov.b32 	%r89, %f419;
	shfl.sync.down.b32	%r90|%p42, %r89, 16, 31, -1;
	mov.b32 	%f323, %r90;
	add.f32 	%f324, %f419, %f323;
	mov.b32 	%r91, %f324;
	shfl.sync.down.b32	%r92|%p43, %r91, 8, 31, -1;
	mov.b32 	%f325, %r92;
	add.f32 	%f326, %f324, %f325;
	mov.b32 	%r93, %f326;
	shfl.sync.down.b32	%r94|%p44, %r93, 4, 31, -1;
	mov.b32 	%f327, %r94;
	add.f32 	%f328, %f326, %f327;
	mov.b32 	%r95, %f328;
	shfl.sync.down.b32	%r96|%p45, %r95, 2, 31, -1;
	mov.b32 	%f329, %r96;
	add.f32 	%f330, %f328, %f329;
	mov.b32 	%r97, %f330;
	shfl.sync.down.b32	%r98|%p46, %r97, 1, 31, -1;
	mov.b32 	%f331, %r98;
	add.f32 	%f47, %f330, %f331;
	@%p36 bra 	$L__BB0_40;
	shl.b32 	%r99, %r22, 2;
	mov.u32 	%r100, _ZZN36_GLOBAL__N__8813fdb2_4_k_cu_25f9cda720ce_fwd_logits_kernelILi256EEEvPKfPKiPfiiifiE10warp_buf_e;
	add.s32 	%r101, %r100, %r99;
	st.shared.f32 	[%r101], %f46;
	mov.u32 	%r102, _ZZN36_GLOBAL__N__8813fdb2_4_k_cu_25f9cda720ce_fwd_logits_kernelILi256EEEvPKfPKiPfiiifiE11warp_buf_sx;
	add.s32 	%r103, %r102, %r99;
	st.shared.f32 	[%r103], %f47;
$L__BB0_40:
	setp.gt.u32 	%p47, %r4, 31;
	bar.sync 	0;
	mov.f32 	%f422, 0f00000000;
	mov.f32 	%f423, %f422;
	@%p47 bra 	$L__BB0_44;
	setp.gt.u32 	%p48, %r4, 7;
	mov.f32 	%f420, 0f00000000;
	mov.f32 	%f421, %f420;
	@%p48 bra 	$L__BB0_43;
	shl.b32 	%r104, %r4, 2;
	mov.u32 	%r105, _ZZN36_GLOBAL__N__8813fdb2_4_k_cu_25f9cda720ce_fwd_logits_kernelILi256EEEvPKfPKiPfiiifiE10warp_buf_e;
	add.s32 	%r106, %r105, %r104;
	ld.shared.f32 	%f420, [%r106];
	mov.u32 	%r107, _ZZN36_GLOBAL__N__8813fdb2_4_k_cu_25f9cda720ce_fwd_logits_kernelILi256EEEvPKfPKiPfiiifiE11warp_buf_sx;
	add.s32 	%r108, %r107, %r104;
	ld.shared.f32 	%f421, [%r108];
$L__BB0_43:
	setp.eq.s32 	%p49, %r4, 0;
	mov.b32 	%r109, %f420;
	shfl.sync.down.b32	%r110|%p50, %r109, 16, 31, -1;
	mov.b32 	%f334, %r110;
	add.f32 	%f335, %f420, %f334;
	mov.b32 	%r111, %f335;
	shfl.sync.down.b32	%r112|%p51, %r111, 8, 31, -1;
	mov.b32 	%f336, %r112;
	add.f32 	%f337, %f335, %f336;
	mov.b32 	%r113, %f337;
	shfl.sync.down.b32	%r114|%p52, %r113, 4, 31, -1;
	mov.b32 	%f338, %r114;
	add.f32 	%f339, %f337, %f338;
	mov.b32 	%r115, %f339;
	shfl.sync.down.b32	%r116|%p53, %r115, 2, 31, -1;
	mov.b32 	%f340, %r116;
	add.f32 	%f341, %f339, %f340;
	mov.b32 	%r117, %f341;
	shfl.sync.down.b32	%r118|%p54, %r117, 1, 31, -1;
	mov.b32 	%f342, %r118;
	add.f32 	%f343, %f341, %f342;
	mov.b32 	%r119, %f421;
	shfl.sync.down.b32	%r120|%p55, %r119, 16, 31, -1;
	mov.b32 	%f344, %r120;
	add.f32 	%f345, %f421, %f344;
	mov.b32 	%r121, %f345;
	shfl.sync.down.b32	%r122|%p56, %r121, 8, 31, -1;
	mov.b32 	%f346, %r122;
	add.f32 	%f347, %f345, %f346;
	mov.b32 	%r123, %f347;
	shfl.sync.down.b32	%r124|%p57, %r123, 4, 31, -1;
	mov.b32 	%f348, %r124;
	add.f32 	%f349, %f347, %f348;
	mov.b32 	%r125, %f349;
	shfl.sync.down.b32	%r126|%p58, %r125, 2, 31, -1;
	mov.b32 	%f350, %r126;
	add.f32 	%f351, %f349, %f350;
	mov.b32 	%r127, %f351;
	shfl.sync.down.b32	%r128|%p59, %r127, 1, 31, -1;
	mov.b32 	%f352, %r128;
	add.f32 	%f353, %f351, %f352;
	selp.f32 	%f422, %f343, 0f00000000, %p49;
	selp.f32 	%f423, %f353, 0f00000000, %p49;
$L__BB0_44:
	setp.ne.s32 	%p60, %r4, 0;
	bar.sync 	0;
	@%p60 bra 	$L__BB0_46;
	st.shared.f32 	[_ZZN36_GLOBAL__N__8813fdb2_4_k_cu_25f9cda720ce_fwd_logits_kernelILi256EEEvPKfPKiPfiiifiE5s_den], %f422;
	st.shared.f32 	[_ZZN36_GLOBAL__N__8813fdb2_4_k_cu_25f9cda720ce_fwd_logits_kernelILi256EEEvPKfPKiPfiiifiE6s_sumx], %f423;
$L__BB0_46:
	setp.ne.s32 	%p61, %r4, 0;
	bar.sync 	0;
	mov.f32 	%f424, 0f00000000;
	@%p61 bra 	$L__BB0_48;
	ld.shared.f32 	%f355, [_ZZN36_GLOBAL__N__8813fdb2_4_k_cu_25f9cda720ce_fwd_logits_kernelILi256EEEvPKfPKiPfiiifiE6s_sumx];
	ld.shared.f32 	%f356, [_ZZN36_GLOBAL__N__8813fdb2_4_k_cu_25f9cda720ce_fwd_logits_kernelILi256EEEvPKfPKiPfiiifiE5s_den];
	setp.lt.f32 	%p62, %f356, 0f00800000;
	mul.f32 	%f357, %f356, 0f4B000000;
	selp.f32 	%f358, %f357, %f356, %p62;
	selp.f32 	%f359, 0fC1B80000, 0f00000000, %p62;
	mov.b32 	%r129, %f358;
	add.s32 	%r130, %r129, -1059760811;
	and.b32  	%r131, %r130, -8388608;
	sub.s32 	%r132, %r129, %r131;
	mov.b32 	%f360, %r132;
	cvt.rn.f32.s32 	%f361, %r131;
	fma.rn.f32 	%f362, %f361, 0f34000000, %f359;
	add.f32 	%f363, %f360, 0fBF800000;
	fma.rn.f32 	%f364, %f363, 0fBE055027, 0f3E1039F6;
	fma.rn.f32 	%f365, %f364, %f363, 0fBDF8CDCC;
	fma.rn.f32 	%f366, %f365, %f363, 0f3E0F2955;
	fma.rn.f32 	%f367, %f366, %f363, 0fBE2AD8B9;
	fma.rn.f32 	%f368, %f367, %f363, 0f3E4CED0B;
	fma.rn.f32 	%f369, %f368, %f363, 0fBE7FFF22;
	fma.rn.f32 	%f370, %f369, %f363, 0f3EAAAA78;
	fma.rn.f32 	%f371, %f370, %f363, 0fBF000000;
	mul.f32 	%f372, %f363, %f371;
	fma.rn.f32 	%f373, %f372, %f363, %f363;
	fma.rn.f32 	%f374, %f362, 0f3F317218, %f373;
	setp.gt.u32 	%p63, %r129, 2139095039;
	fma.rn.f32 	%f375, %f358, 0f7F800000, 0f7F800000;
	selp.f32 	%f376, %f375, %f374, %p63;
	setp.eq.f32 	%p64, %f358, 0f00000000;
	selp.f32 	%f377, 0fFF800000, %f376, %p64;
	add.f32 	%f378, %f19, %f377;
	mul.wide.s32 	%rd45, %r2, 4;
	add.s64 	%rd46, %rd3, %rd45;
	ld.global.nc.f32 	%f379, [%rd46];
	cvt.rn.f32.s32 	%f380, %r42;
	div.rn.f32 	%f381, %f355, %f380;
	sub.f32 	%f382, %f378, %f379;
	sub.f32 	%f383, %f378, %f381;
	mov.f32 	%f384, 0f3F800000;
	sub.f32 	%f385, %f384, %f60;
	mul.f32 	%f386, %f60, %f383;
	fma.rn.f32 	%f424, %f385, %f382, %f386;
$L__BB0_48:
	mov.f32 	%f425, 0f3F800000;
	setp.eq.s32 	%p65, %r44, 1;
	@%p65 bra 	$L__BB0_52;
	setp.ne.s32 	%p66, %r44, 0;
	@%p66 bra 	$L__BB0_53;
	setp.ne.s32 	%p67, %r4, 0;
	@%p67 bra 	$L__BB0_55;
	mul.wide.u32 	%rd47, %r1, 4;
	add.s64 	%rd48, %rd1, %rd47;
	st.global.f32 	[%rd48], %f424;
	bra.uni 	$L__BB0_55;
$L__BB0_52:
	cvt.rn.f32.u32 	%f388, %r41;
	rcp.rn.f32 	%f425, %f388;
$L__BB0_53:
	setp.ne.s32 	%p68, %r4, 0;
	@%p68 bra 	$L__BB0_55;
	mul.f32 	%f389, %f424, %f425;
	atom.global.add.f32 	%f390, [%rd1], %f389;
$L__BB0_55:
	ret;

}
.entry _ZN36_GLOBAL__N__8813fdb2_4_k_cu_25f9cda720ce_bwd_logits_kernelILi256EEEvPKfPKiPfiifif(
	.param .u64 .ptr .align 1 _ZN36_GLOBAL__N__8813fdb2_4_k_cu_25f9cda720ce_bwd_logits_kernelILi256EEEvPKfPKiPfiifif_param_0,
	.param .u64 .ptr .align 1 _ZN36_GLOBAL__N__8813fdb2_4_k_cu_25f9cda720ce_bwd_logits_kernelILi256EEEvPKfPKiPfiifif_param_1,
	.param .u64 .ptr .align 1 _ZN36_GLOBAL__N__8813fdb2_4_k_cu_25f9cda720ce_bwd_logits_kernelILi256EEEvPKfPKiPfiifif_param_2,
	.param .u32 _ZN36_GLOBAL__N__8813fdb2_4_k_cu_25f9cda720ce_bwd_logits_kernelILi256EEEvPKfPKiPfiifif_param_3,
	.param .u32 _ZN36_GLOBAL__N__8813fdb2_4_k_cu_25f9cda720ce_bwd_logits_kernelILi256EEEvPKfPKiPfiifif_param_4,
	.param .f32 _ZN36_GLOBAL__N__8813fdb2_4_k_cu_25f9cda720ce_bwd_logits_kernelILi256EEEvPKfPKiPfiifif_param_5,
	.param .u32 _ZN36_GLOBAL__N__8813fdb2_4_k_cu_25f9cda720ce_bwd_logits_kernelILi256EEEvPKfPKiPfiifif_param_6,
	.param .f32 _ZN36_GLOBAL__N__8813fdb2_4_k_cu_25f9cda720ce_bwd_logits_kernelILi256EEEvPKfPKiPfiifif_param_7
)
{
	.reg .pred 	%p<66>;
	.reg .b32 	%r<168>;
	.reg .b32 	%f<216>;
	.reg .b64 	%rd<83>;
	// demoted variable
	.shared .align 4 .b8 _ZZN36_GLOBAL__N__8813fdb2_4_k_cu_25f9cda720ce_bwd_logits_kernelILi256EEEvPKfPKiPfiififE12warp_buf_max[32];
	// demoted variable
	.shared .align 4 .f32 _ZZN36_GLOBAL__N__8813fdb2_4_k_cu_25f9cda720ce_bwd_logits_kernelILi256EEEvPKfPKiPfiififE5s_max;
	// demoted variable
	.shared .align 4 .b8 _ZZN36_GLOBAL__N__8813fdb2_4_k_cu_25f9cda720ce_bwd_logits_kernelILi256EEEvPKfPKiPfiififE10warp_buf_e[32];
	// demoted variable
	.shared .align 4 .f32 _ZZN36_GLOBAL__N__8813fdb2_4_k_cu_25f9cda720ce_bwd_logits_kernelILi256EEEvPKfPKiPfiififE5s_den;
	ld.param.u64 	%rd34, [_ZN36_GLOBAL__N__8813fdb2_4_k_cu_25f9cda720ce_bwd_logits_kernelILi256EEEvPKfPKiPfiifif_param_0];
	ld.param.u64 	%rd32, [_ZN36_GLOBAL__N__8813fdb2_4_k_cu_25f9cda720ce_bwd_logits_kernelILi256EEEvPKfPKiPfiifif_param_1];
	ld.param.u64 	%rd33, [_ZN36_GLOBAL__N__8813fdb2_4_k_cu_25f9cda720ce_bwd_logits_kernelILi256EEEvPKfPKiPfiifif_param_2];
	ld.param.u32 	%r67, [_ZN36_GLOBAL__N__8813fdb2_4_k_cu_25f9cda720ce_bwd_logits_kernelILi256EEEvPKfPKiPfiifif_param_3];
	ld.param.u32 	%r65, [_ZN36_GLOBAL__N__8813fdb2_4_k_cu_25f9cda720ce_bwd_logits_kernelILi256EEEvPKfPKiPfiifif_param_4];
	ld.param.f32 	%f35, [_ZN36_GLOBAL__N__8813fdb2_4_k_cu_25f9cda720ce_bwd_logits_kernelILi256EEEvPKfPKiPfiifif_param_5];
	ld.param.u32 	%r66, [_ZN36_GLOBAL__N__8813fdb2_4_k_cu_25f9cda720ce_bwd_logits_kernelILi256EEEvPKfPKiPfiifif_param_6];
	ld.param.f32 	%f36, [_ZN36_GLOBAL__N__8813fdb2_4_k_cu_25f9cda720ce_bwd_logits_kernelILi256EEEvPKfPKiPfiifif_param_7];
	cvta.to.global.u64 	%rd1, %rd34;
	mov.u32 	%r1, %ctaid.x;
	setp.ge.s32 	%p1, %r1, %r67;
	@%p1 bra 	$L__BB1_58;
	cvta.to.global.u64 	%rd35, %rd32;
	cvta.to.global.u64 	%rd2, %rd33;
	mul.wide.u32 	%rd36, %r1, 4;
	add.s64 	%rd37, %rd35, %rd36;
	ld.global.nc.u32 	%r2, [%rd37];
	mul.lo.s32 	%r3, %r65, %r1;
	mul.wide.s32 	%rd38, %r3, 4;
	add.s64 	%rd3, %rd2, %rd38;
	setp.ne.s32 	%p2, %r2, %r66;
	@%p2 bra 	$L__BB1_15;
	mov.u32 	%r164, %tid.x;
	setp.ge.s32 	%p57, %r164, %r65;
	@%p57 bra 	$L__BB1_58;
	not.b32 	%r139, %r164;
	add.s32 	%r140, %r65, %r139;
	shr.u32 	%r141, %r140, 8;
	add.s32 	%r5, %r141, 1;
	and.b32  	%r6, %r5, 15;
	setp.lt.u32 	%p58, %r140, 3840;
	@%p58 bra 	$L__BB1_6;
	and.b32  	%r142, %r5, 33554416;
	neg.s32 	%r147, %r142;
	mul.wide.u32 	%rd64, %r164, 4;
	add.s64 	%rd65, %rd38, %rd64;
	add.s64 	%rd66, %rd65, %rd2;
	add.s64 	%rd74, %rd66, 8192;
$L__BB1_5:
	.pragma "nounroll";
	mov.b32 	%r143, 0;
	st.global.u32 	[%rd74+-8192], %r143;
	st.global.u32 	[%rd74+-7168], %r143;
	st.global.u32 	[%rd74+-6144], %r143;
	st.global.u32 	[%rd74+-5120], %r143;
	st.global.u32 	[%rd74+-4096], %r143;
	st.global.u32 	[%rd74+-3072], %r143;
	st.global.u32 	[%rd74+-2048], %r143;
	st.global.u32 	[%rd74+-1024], %r143;
	st.global.u32 	[%rd74], %r143;
	st.global.u32 	[%rd74+1024], %r143;
	st.global.u32 	[%rd74+2048], %r143;
	st.global.u32 	[%rd74+3072], %r143;
	st.global.u32 	[%rd74+4096], %r143;
	st.global.u32 	[%rd74+5120], %r143;
	st.global.u32 	[%rd74+6144], %r143;
	st.global.u32 	[%rd74+7168], %r143;
	add.s32 	%r164, %r164, 4096;
	add.s32 	%r147, %r147, 16;
	add.s64 	%rd74, %rd74, 16384;
	setp.eq.s32 	%p59, %r147, 0;
	@%p59 bra 	$L__BB1_6;
	bra.uni 	$L__BB1_5;
$L__BB1_6:
	setp.eq.s32 	%p60, %r6, 0;
	@%p60 bra 	$L__BB1_58;
	and.b32  	%r56, %r5, 7;
	setp.lt.u32 	%p61, %r6, 8;
	@%p61 bra 	$L__BB1_9;
	mul.wide.u32 	%rd67, %r164, 4;
	add.s64 	%rd68, %rd3, %rd67;
	mov.b32 	%r144, 0;
	st.global.u32 	[%rd68], %r144;
	st.global.u32 	[%rd68+1024], %r144;
	st.global.u32 	[%rd68+2048], %r144;
	st.global.u32 	[%rd68+3072], %r144;
	st.global.u32 	[%rd68+4096], %r144;
	st.global.u32 	[%rd68+5120], %r144;
	st.global.u32 	[%rd68+6144], %r144;
	st.global.u32 	[%rd68+7168], %r144;
	add.s32 	%r164, %r164, 2048;
$L__BB1_9:
	setp.eq.s32 	%p62, %r56, 0;
	@%p62 bra 	$L__BB1_58;
	and.b32  	%r59, %r5, 3;
	setp.lt.u32 	%p63, %r56, 4;
	@%p63 bra 	$L__BB1_12;
	mul.wide.u32 	%rd69, %r164, 4;
	add.s64 	%rd70, %rd3, %rd69;
	mov.b32 	%r145, 0;
	st.global.u32 	[%rd70], %r145;
	st.global.u32 	[%rd70+1024], %r145;
	st.global.u32 	[%rd70+2048], %r145;
	st.global.u32 	[%rd70+3072], %r145;
	add.s32 	%r164, %r164, 1024;
$L__BB1_12:
	setp.eq.s32 	%p64, %r59, 0;
	@%p64 bra 	$L__BB1_58;
	mul.wide.u32 	%rd72, %r164, 4;
	add.s64 	%rd73, %rd38, %rd72;
	add.s64 	%rd82, %rd2, %rd73;
	neg.s32 	%r167, %r59;
$L__BB1_14:
	.pragma "nounroll";
	mov.b32 	%r146, 0;
	st.global.u32 	[%rd82], %r146;
	add.s64 	%rd82, %rd82, 1024;
	add.s32 	%r167, %r167, 1;
	setp.ne.s32 	%p65, %r167, 0;
	@%p65 bra 	$L__BB1_14;
	bra.uni 	$L__BB1_58;
$L__BB1_15:
	mov.u32 	%r163, %tid.x;
	setp.ge.s32 	%p3, %r163, %r65;
	mov.f32 	%f206, 0fFF800000;
	@%p3 bra 	$L__BB1_28;
	not.b32 	%r68, %r163;
	add.s32 	%r69, %r65, %r68;
	shr.u32 	%r70, %r69, 8;
	add.s32 	%r13, %r70, 1;
	and.b32  	%r14, %r13, 15;
	setp.lt.u32 	%p4, %r69, 3840;
	mov.f32 	%f206, 0fFF800000;
	mov.u32 	%r154, %r163;
	@%p4 bra 	$L__BB1_19;
	and.b32  	%r71, %r13, 33554416;
	neg.s32 	%r153, %r71;
	mul.wide.u32 	%rd40, %r163, 4;
	add.s64 	%rd41, %rd38, %rd40;
	add.s64 	%rd42, %rd41, %rd1;
	add.s64 	%rd76, %rd42, 8192;
	mov.f32 	%f206, 0fFF800000;
	mov.u32 	%r154, %r163;
$L__BB1_18:
	.pragma "nounroll";
	ld.global.nc.f32 	%f41, [%rd76+-8192];
	max.f32 	%f42, %f206, %f41;
	ld.global.nc.f32 	%f43, [%rd76+-7168];
	max.f32 	%f44, %f42, %f43;
	ld.global.nc.f32 	%f45, [%rd76+-6144];
	max.f32 	%f46, %f44, %f45;
	ld.global.nc.f32 	%f47, [%rd76+-5120];
	max.f32 	%f48, %f46, %f47;
	ld.global.nc.f32 	%f49, [%rd76+-4096];
	max.f32 	%f50, %f48, %f49;
	ld.global.nc.f32 	%f51, [%rd76+-3072];
	max.f32 	%f52, %f50, %f51;
	ld.global.nc.f32 	%f53, [%rd76+-2048];
	max.f32 	%f54, %f52, %f53;
	ld.global.nc.f32 	%f55, [%rd76+-1024];
	max.f32 	%f56, %f54, %f55;
	ld.global.nc.f32 	%f57, [%rd76];
	max.f32 	%f58, %f56, %f57;
	ld.global.nc.f32 	%f59, [%rd76+1024];
	max.f32 	%f60, %f58, %f59;
	ld.global.nc.f32 	%f61, [%rd76+2048];
	max.f32 	%f62, %f60, %f61;
	ld.global.nc.f32 	%f63, [%rd76+3072];
	max.f32 	%f64, %f62, %f63;
	ld.global.nc.f32 	%f65, [%rd76+4096];
	max.f32 	%f66, %f64, %f65;
	ld.global.nc.f32 	%f67, [%rd76+5120];
	max.f32 	%f68, %f66, %f67;
	ld.global.nc.f32 	%f69, [%rd76+6144];
	max.f32 	%f70, %f68, %f69;
	ld.global.nc.f32 	%f71, [%rd76+7168];
	max.f32 	%f206, %f70, %f71;
	add.s32 	%r154, %r154, 4096;
	add.s32 	%r153, %r153, 16;
	add.s64 	%rd76, %rd76, 16384;
	setp.eq.s32 	%p5, %r153, 0;
	@%p5 bra 	$L__BB1_19;
	bra.uni 	$L__BB1_18;
$L__BB1_19:
	setp.eq.s32 	%p6, %r14, 0;
	@%p6 bra 	$L__BB1_28;
	add.s64 	%rd8, %rd1, %rd38;
	and.b32  	%r17, %r13, 7;
	setp.lt.u32 	%p7, %r14, 8;
	@%p7 bra 	$L__BB1_22;
	mul.wide.u32 	%rd44, %r154, 4;
	add.s64 	%rd45, %rd8, %rd44;
	ld.global.nc.f32 	%f73, [%rd45];
	max.f32 	%f74, %f206, %f73;
	ld.global.nc.f32 	%f75, [%rd45+1024];
	max.f32 	%f76, %f74, %f75;
	ld.global.nc.f32 	%f77, [%rd45+2048];
	max.f32 	%f78, %f76, %f77;
	ld.global.nc.f32 	%f79, [%rd45+3072];
	max.f32 	%f80, %f78, %f79;
	ld.global.nc.f32 	%f81, [%rd45+4096];
	max.f32 	%f82, %f80, %f81;
	ld.global.nc.f32 	%f83, [%rd45+5120];
	max.f32 	%f84, %f82, %f83;
	ld.global.nc.f32 	%f85, [%rd45+6144];
	max.f32 	%f86, %f84, %f85;
	ld.global.nc.f32 	%f87, [%rd45+7168];
	max.f32 	%f206, %f86, %f87;
	add.s32 	%r154, %r154, 2048;
$L__BB1_22:
	setp.eq.s32 	%p8, %r17, 0;
	@%p8 bra 	$L__BB1_28;
	and.b32  	%r20, %r13, 3;
	setp.lt.u32 	%p9, %r17, 4;
	@%p9 bra 	$L__BB1_25;
	mul.wide.u32 	%rd46, %r154, 4;
	add.s64 	%rd47, %rd8, %rd46;
	ld.global.nc.f32 	%f89, [%rd47];
	max.f32 	%f90, %f206, %f89;
	ld.global.nc.f32 	%f91, [%rd47+1024];
	max.f32 	%f92, %f90, %f91;
	ld.global.nc.f32 	%f93, [%rd47+2048];
	max.f32 	%f94, %f92, %f93;
	ld.global.nc.f32 	%f95, [%rd47+3072];
	max.f32 	%f206, %f94, %f95;
	add.s32 	%r154, %r154, 1024;
$L__BB1_25:
	setp.eq.s32 	%p10, %r20, 0;
	@%p10 bra 	$L__BB1_28;
	mul.wide.u32 	%rd49, %r154, 4;
	add.s64 	%rd50, %rd38, %rd49;
	add.s64 	%rd75, %rd1, %rd50;
	neg.s32 	%r152, %r20;
$L__BB1_27:
	.pragma "nounroll";
	ld.global.nc.f32 	%f96, [%rd75];
	max.f32 	%f206, %f206, %f96;
	add.s64 	%rd75, %rd75, 1024;
	add.s32 	%r152, %r152, 1;
	setp.eq.s32 	%p11, %r152, 0;
	@%p11 bra 	$L__BB1_28;
	bra.uni 	$L__BB1_27;
$L__BB1_28:
	mov.b32 	%r72, %f206;
	shfl.sync.down.b32	%r73|%p12, %r72, 16, 31, -1;
	mov.b32 	%f97, %r73;
	max.f32 	%f98, %f206, %f97;
	mov.b32 	%r74, %f98;
	shfl.sync.down.b32	%r75|%p13, %r74, 8, 31, -1;
	mov.b32 	%f99, %r75;
	max.f32 	%f100, %f98, %f99;
	mov.b32 	%r76, %f100;
	shfl.sync.down.b32	%r77|%p14, %r76, 4, 31, -1;
	mov.b32 	%f101, %r77;
	max.f32 	%f102, %f100, %f101;
	mov.b32 	%r78, %f102;
	shfl.sync.down.b32	%r79|%p15, %r78, 2, 31, -1;
	mov.b32 	%f103, %r79;
	max.f32 	%f104, %f102, %f103;
	mov.b32 	%r80, %f104;
	shfl.sync.down.b32	%r81|%p16, %r80, 1, 31, -1;
	mov.b32 	%f105, %r81;
	max.f32 	%f14, %f104, %f105;
	shr.u32 	%r30, %r163, 5;
	and.b32  	%r31, %r163, 31;
	setp.ne.s32 	%p17, %r31, 0;
	@%p17 bra 	$L__BB1_30;
	shl.b32 	%r82, %r30, 2;
	mov.u32 	%r83, _ZZN36_GLOBAL__N__8813fdb2_4_k_cu_25f9cda720ce_bwd_logits_kernelILi256EEEvPKfPKiPfiififE12warp_buf_max;
	add.s32 	%r84, %r83, %r82;
	st.shared.f32 	[%r84], %f14;
$L__BB1_30:
	bar.sync 	0;
	setp.gt.u32 	%p18, %r163, 31;
	mov.f32 	%f208, 0fFF800000;
	@%p18 bra 	$L__BB1_34;
	setp.gt.u32 	%p19, %r163, 7;
	mov.f32 	%f207, 0fFF800000;
	@%p19 bra 	$L__BB1_33;
	shl.b32 	%r85, %r163, 2;
	mov.u32 	%r86, _ZZN36_GLOBAL__N__8813fdb2_4_k_cu_25f9cda720ce_bwd_logits_kernelILi256EEEvPKfPKiPfiififE12warp_buf_max;
	add.s32 	%r87, %r86, %r85;
	ld.shared.f32 	%f207, [%r87];
$L__BB1_33:
	mov.b32 	%r88, %f207;
	shfl.sync.down.b32	%r89|%p20, %r88, 16, 31, -1;
	mov.b32 	%f108, %r89;
	max.f32 	%f109, %f207, %f108;
	mov.b32 	%r90, %f109;
	shfl.sync.down.b32	%r91|%p21, %r90, 8, 31, -1;
	mov.b32 	%f110, %r91;
	max.f32 	%f111, %f109, %f110;
	mov.b32 	%r92, %f111;
	shfl.sync.down.b32	%r93|%p22, %r92, 4, 31, -1;
	mov.b32 	%f112, %r93;
	max.f32 	%f113, %f111, %f112;
	mov.b32 	%r94, %f113;
	shfl.sync.down.b32	%r95|%p23, %r94, 2, 31, -1;
	mov.b32 	%f114, %r95;
	max.f32 	%f115, %f113, %f114;
	mov.b32 	%r96, %f115;
	shfl.sync.down.b32	%r97|%p24, %r96, 1, 31, -1;
	mov.b32 	%f116, %r97;
	max.f32 	%f117, %f115, %f116;
	setp.eq.s32 	%p25, %r163, 0;
	selp.f32 	%f208, %f117, 0fFF800000, %p25;
$L__BB1_34:
	bar.sync 	0;
	setp.ne.s32 	%p26, %r163, 0;
	@%p26 bra 	$L__BB1_36;
	st.shared.f32 	[_ZZN36_GLOBAL__N__8813fdb2_4_k_cu_25f9cda720ce_bwd_logits_kernelILi256EEEvPKfPKiPfiififE5s_max], %f208;
$L__BB1_36:
	setp.ge.s32 	%p27, %r163, %r65;
	bar.sync 	0;
	mov.f32 	%f213, 0f00000000;
	ld.shared.f32 	%f19, [_ZZN36_GLOBAL__N__8813fdb2_4_k_cu_25f9cda720ce_bwd_logits_kernelILi256EEEvPKfPKiPfiififE5s_max];
	@%p27 bra 	$L__BB1_43;
	not.b32 	%r98, %r163;
	add.s32 	%r32, %r65, %r98;
	and.b32  	%r99, %r32, 768;
	setp.eq.s32 	%p28, %r99, 768;
	mov.f32 	%f213, 0f00000000;
	mov.u32 	%r157, %r163;
	@%p28 bra 	$L__BB1_40;
	mul.wide.u32 	%rd52, %r163, 4;
	add.s64 	%rd53, %rd38, %rd52;
	add.s64 	%rd78, %rd2, %rd53;
	add.s64 	%rd77, %rd1, %rd53;
	shr.u32 	%r100, %r32, 8;
	add.s32 	%r101, %r100, 1;
	and.b32  	%r102, %r101, 3;
	neg.s32 	%r155, %r102;
	mov.f32 	%f213, 0f00000000;
	mov.u32 	%r157, %r163;
$L__BB1_39:
	.pragma "nounroll";
	ld.global.nc.f32 	%f122, [%rd77];
	sub.f32 	%f123, %f122, %f19;
	mul.f32 	%f124, %f123, 0f3FB8AA3B;
	ex2.approx.f32 	%f125, %f124;
	st.global.f32 	[%rd78], %f125;
	add.f32 	%f213, %f213, %f125;
	add.s32 	%r157, %r157, 256;
	add.s64 	%rd78, %rd78, 1024;
	add.s64 	%rd77, %rd77, 1024;
	add.s32 	%r155, %r155, 1;
	setp.ne.s32 	%p29, %r155, 0;
	@%p29 bra 	$L__BB1_39;
$L__BB1_40:
	setp.lt.u32 	%p30, %r32, 768;
	@%p30 bra 	$L__BB1_43;
	mul.wide.u32 	%rd55, %r157, 4;
	add.s64 	%rd56, %rd38, %rd55;
	add.s64 	%rd57, %rd56, 2048;
	add.s64 	%rd80, %rd1, %rd57;
	add.s64 	%rd79, %rd2, %rd57;
$L__BB1_42:
	ld.global.nc.f32 	%f126, [%rd80+-2048];
	sub.f32 	%f127, %f126, %f19;
	mul.f32 	%f128, %f127, 0f3FB8AA3B;
	ex2.approx.f32 	%f129, %f128;
	st.global.f32 	[%rd79+-2048], %f129;
	add.f32 	%f130, %f213, %f129;
	ld.global.nc.f32 	%f131, [%rd80+-1024];
	sub.f32 	%f132, %f131, %f19;
	mul.f32 	%f133, %f132, 0f3FB8AA3B;
	ex2.approx.f32 	%f134, %f133;
	st.global.f32 	[%rd79+-1024], %f134;
	add.f32 	%f135, %f130, %f134;
	ld.global.nc.f32 	%f136, [%rd80];
	sub.f32 	%f137, %f136, %f19;
	mul.f32 	%f138, %f137, 0f3FB8AA3B;
	ex2.approx.f32 	%f139, %f138;
	st.global.f32 	[%rd79], %f139;
	add.f32 	%f140, %f135, %f139;
	ld.global.nc.f32 	%f141, [%rd80+1024];
	sub.f32 	%f142, %f141, %f19;
	mul.f32 	%f143, %f142, 0f3FB8AA3B;
	ex2.approx.f32 	%f144, %f143;
	st.global.f32 	[%rd79+1024], %f144;
	add.f32 	%f213, %f140, %f144;
	add.s32 	%r157, %r157, 1024;
	add.s64 	%rd80, %rd80, 4096;
	add.s64 	%rd79, %rd79, 4096;
	setp.lt.s32 	%p31, %r157, %r65;
	@%p31 bra 	$L__BB1_42;
$L__BB1_43:
	setp.ne.s32 	%p32, %r31, 0;
	mov.b32 	%r103, %f213;
	shfl.sync.down.b32	%r104|%p33, %r103, 16, 31, -1;
	mov.b32 	%f145, %r104;
	add.f32 	%f146, %f213, %f145;
	mov.b32 	%r105, %f146;
	shfl.sync.down.b32	%r106|%p34, %r105, 8, 31, -1;
	mov.b32 	%f147, %r106;
	add.f32 	%f148, %f146, %f147;
	mov.b32 	%r107, %f148;
	shfl.sync.down.b32	%r108|%p35, %r107, 4, 31, -1;
	mov.b32 	%f149, %r108;
	add.f32 	%f150, %f148, %f149;
	mov.b32 	%r109, %f150;
	shfl.sync.down.b32	%r110|%p36, %r109, 2, 31, -1;
	mov.b32 	%f151, %r110;
	add.f32 	%f152, %f150, %f151;
	mov.b32 	%r111, %f152;
	shfl.sync.down.b32	%r112|%p37, %r111, 1, 31, -1;
	mov.b32 	%f153, %r112;
	add.f32 	%f27, %f152, %f153;
	@%p32 bra 	$L__BB1_45;
	shl.b32 	%r113, %r30, 2;
	mov.u32 	%r114, _ZZN36_GLOBAL__N__8813fdb2_4_k_cu_25f9cda720ce_bwd_logits_kernelILi256EEEvPKfPKiPfiififE10warp_buf_e;
	add.s32 	%r115, %r114, %r113;
	st.shared.f32 	[%r115], %f27;
$L__BB1_45:
	setp.gt.u32 	%p38, %r163, 31;
	bar.sync 	0;
	mov.f32 	%f215, 0f00000000;
	@%p38 bra 	$L__BB1_49;
	setp.gt.u32 	%p39, %r163, 7;
	mov.f32 	%f214, 0f00000000;
	@%p39 bra 	$L__BB1_48;
	shl.b32 	%r116, %r163, 2;
	mov.u32 	%r117, _ZZN36_GLOBAL__N__8813fdb2_4_k_cu_25f9cda720ce_bwd_logits_kernelILi256EEEvPKfPKiPfiififE10warp_buf_e;
	add.s32 	%r118, %r117, %r116;
	ld.shared.f32 	%f214, [%r118];
$L__BB1_48:
	setp.eq.s32 	%p40, %r163, 0;
	mov.b32 	%r119, %f214;
	shfl.sync.down.b32	%r120|%p41, %r119, 16, 31, -1;
	mov.b32 	%f156, %r120;
	add.f32 	%f157, %f214, %f156;
	mov.b32 	%r121, %f157;
	shfl.sync.down.b32	%r122|%p42, %r121, 8, 31, -1;
	mov.b32 	%f158, %r122;
	add.f32 	%f159, %f157, %f158;
	mov.b32 	%r123, %f159;
	shfl.sync.down.b32	%r124|%p43, %r123, 4, 31, -1;
	mov.b32 	%f160, %r124;
	add.f32 	%f161, %f159, %f160;
	mov.b32 	%r125, %f161;
	shfl.sync.down.b32	%r126|%p44, %r125, 2, 31, -1;
	mov.b32 	%f162, %r126;
	add.f32 	%f163, %f161, %f162;
	mov.b32 	%r127, %f163;
	shfl.sync.down.b32	%r128|%p45, %r127, 1, 31, -1;
	mov.b32 	%f164, %r128;
	add.f32 	%f165, %f163, %f164;
	selp.f32 	%f215, %f165, 0f00000000, %p40;
$L__BB1_49:
	setp.ne.s32 	%p46, %r163, 0;
	bar.sync 	0;
	@%p46 bra 	$L__BB1_51;
	st.shared.f32 	[_ZZN36_GLOBAL__N__8813fdb2_4_k_cu_25f9cda720ce_bwd_logits_kernelILi256EEEvPKfPKiPfiififE5s_den], %f215;
$L__BB1_51:
	setp.ge.s32 	%p47, %r163, %r65;
	bar.sync 	0;
	ld.shared.f32 	%f32, [_ZZN36_GLOBAL__N__8813fdb2_4_k_cu_25f9cda720ce_bwd_logits_kernelILi256EEEvPKfPKiPfiififE5s_den];
	cvt.rn.f32.s32 	%f166, %r65;
	div.rn.f32 	%f33, %f36, %f166;
	@%p47 bra 	$L__BB1_58;
	mov.f32 	%f167, 0f3F800000;
	sub.f32 	%f34, %f167, %f36;
	not.b32 	%r129, %r163;
	add.s32 	%r41, %r65, %r129;
	and.b32  	%r130, %r41, 768;
	setp.eq.s32 	%p48, %r130, 768;
	@%p48 bra 	$L__BB1_55;
	shr.u32 	%r131, %r41, 8;
	add.s32 	%r132, %r131, 1;
	and.b32  	%r133, %r132, 3;
	sub.s32 	%r160, %r163, %r2;
	mul.wide.u32 	%rd59, %r163, 4;
	add.s64 	%rd60, %rd38, %rd59;
	add.s64 	%rd81, %rd2, %rd60;
	neg.s32 	%r159, %r133;
	shl.b32 	%r134, %r132, 8;
	and.b32  	%r135, %r134, 768;
	add.s32 	%r163, %r163, %r135;
$L__BB1_54:
	.pragma "nounroll";
	ld.global.f32 	%f168, [%rd81];
	div.rn.f32 	%f169, %f168, %f32;
	setp.eq.s32 	%p49, %r160, 0;
	selp.f32 	%f170, 0f3F800000, 0f00000000, %p49;
	fma.rn.f32 	%f171, %f34, %f170, %f33;
	sub.f32 	%f172, %f169, %f171;
	mul.f32 	%f173, %f35, %f172;
	st.global.f32 	[%rd81], %f173;
	add.s32 	%r160, %r160, 256;
	add.s64 	%rd81, %rd81, 1024;
	add.s32 	%r159, %r159, 1;
	setp.ne.s32 	%p50, %r159, 0;
	@%p50 bra 	$L__BB1_54;
$L__BB1_55:
	setp.lt.u32 	%p51, %r41, 768;
	@%p51 bra 	$L__BB1_58;
	sub.s32 	%r162, %r163, %r2;
$L__BB1_57:
	mul.wide.u32 	%rd61, %r163, 4;
	add.s64 	%rd62, %rd3, %rd61;
	ld.global.f32 	%f174, [%rd62];
	div.rn.f32 	%f175, %f174, %f32;
	setp.eq.s32 	%p52, %r162, 0;
	selp.f32 	%f176, 0f3F800000, 0f00000000, %p52;
	fma.rn.f32 	%f177, %f34, %f176, %f33;
	sub.f32 	%f178, %f175, %f177;
	mul.f32 	%f179, %f35, %f178;
	st.global.f32 	[%rd62], %f179;
	add.s32 	%r136, %r163, 256;
	ld.global.f32 	%f180, [%rd62+1024];
	div.rn.f32 	%f181, %f180, %f32;
	setp.eq.s32 	%p53, %r136, %r2;
	selp.f32 	%f182, 0f3F800000, 0f00000000, %p53;
	fma.rn.f32 	%f183, %f34, %f182, %f33;
	sub.f32 	%f184, %f181, %f183;
	mul.f32 	%f185, %f35, %f184;
	st.global.f32 	[%rd62+1024], %f185;
	add.s32 	%r137, %r163, 512;
	ld.global.f32 	%f186, [%rd62+2048];
	div.rn.f32 	%f187, %f186, %f32;
	setp.eq.s32 	%p54, %r137, %r2;
	selp.f32 	%f188, 0f3F800000, 0f00000000, %p54;
	fma.rn.f32 	%f189, %f34, %f188, %f33;
	sub.f32 	%f190, %f187, %f189;
	mul.f32 	%f191, %f35, %f190;
	st.global.f32 	[%rd62+2048], %f191;
	add.s32 	%r138, %r163, 768;
	ld.global.f32 	%f192, [%rd62+3072];
	div.rn.f32 	%f193, %f192, %f32;
	setp.eq.s32 	%p55, %r138, %r2;
	selp.f32 	%f194, 0f3F800000, 0f00000000, %p55;
	fma.rn.f32 	%f195, %f34, %f194, %f33;
	sub.f32 	%f196, %f193, %f195;
	mul.f32 	%f197, %f35, %f196;
	st.global.f32 	[%rd62+3072], %f197;
	add.s32 	%r163, %r163, 1024;
	add.s32 	%r162, %r162, 1024;
	setp.lt.s32 	%p56, %r163, %r65;
	@%p56 bra 	$L__BB1_57;
$L__BB1_58:
	ret;

}
.entry _ZN36_GLOBAL__N__8813fdb2_4_k_cu_25f9cda719ce_fwd_probs_kernelILi256EEEvPKfPKiPfiiiffi(
	.param .u64 .ptr .align 1 _ZN36_GLOBAL__N__8813fdb2_4_k_cu_25f9cda719ce_fwd_probs_kernelILi256EEEvPKfPKiPfiiiffi_param_0,
	.param .u64 .ptr .align 1 _ZN36_GLOBAL__N__8813fdb2_4_k_cu_25f9cda719ce_fwd_probs_kernelILi256EEEvPKfPKiPfiiiffi_param_1,
	.param .u64 .ptr .align 1 _ZN36_GLOBAL__N__8813fdb2_4_k_cu_25f9cda719ce_fwd_probs_kernelILi256EEEvPKfPKiPfiiiffi_param_2,
	.param .u32 _ZN36_GLOBAL__N__8813fdb2_4_k_cu_25f9cda719ce_fwd_probs_kernelILi256EEEvPKfPKiPfiiiffi_param_3,
	.param .u32 _ZN36_GLOBAL__N__8813fdb2_4_k_cu_25f9cda719ce_fwd_probs_kernelILi256EEEvPKfPKiPfiiiffi_param_4,
	.param .u32 _ZN36_GLOBAL__N__8813fdb2_4_k_cu_25f9cda719ce_fwd_probs_kernelILi256EEEvPKfPKiPfiiiffi_param_5,
	.param .f32 _ZN36_GLOBAL__N__8813fdb2_4_k_cu_25f9cda719ce_fwd_probs_kernelILi256EEEvPKfPKiPfiiiffi_param_6,
	.param .f32 _ZN36_GLOBAL__N__8813fdb2_4_k_cu_25f9cda719ce_fwd_probs_kernelILi256EEEvPKfPKiPfiiiffi_param_7,
	.param .u32 _ZN36_GLOBAL__N__8813fdb2_4_k_cu_25f9cda719ce_fwd_probs_kernelILi256EEEvPKfPKiPfiiiffi_param_8
)
{
	.reg .pred 	%p<54>;
	.reg .b32 	%r<97>;
	.reg .b32 	%f<259>;
	.reg .b64 	%rd<22>;
	// demoted variable
	.shared .align 4 .b8 _ZZN36_GLOBAL__N__8813fdb2_4_k_cu_25f9cda719ce_fwd_probs_kernelILi256EEEvPKfPKiPfiiiffiE8warp_buf[32];
	// demoted variable
	.shared .align 4 .f32 _ZZN36_GLOBAL__N__8813fdb2_4_k_cu_25f9cda719ce_fwd_probs_kernelILi256EEEvPKfPKiPfiiiffiE10s_sum_logp;
	// demoted variable
	.shared .align 4 .f32 _ZZN36_GLOBAL__N__8813fdb2_4_k_cu_25f9cda719ce_fwd_probs_kernelILi256EEEvPKfPKiPfiiiffiE8s_logp_t;
	ld.param.u64 	%rd5, [_ZN36_GLOBAL__N__8813fdb2_4_k_cu_25f9cda719ce_fwd_probs_kernelILi256EEEvPKfPKiPfiiiffi_param_0];
	ld.param.u64 	%rd4, [_ZN36_GLOBAL__N__8813fdb2_4_k_cu_25f9cda719ce_fwd_probs_kernelILi256EEEvPKfPKiPfiiiffi_param_1];
	ld.param.u64 	%rd6, [_ZN36_GLOBAL__N__8813fdb2_4_k_cu_25f9cda719ce_fwd_probs_kernelILi256EEEvPKfPKiPfiiiffi_param_2];
	ld.param.u32 	%r18, [_ZN36_GLOBAL__N__8813fdb2_4_k_cu_25f9cda719ce_fwd_probs_kernelILi256EEEvPKfPKiPfiiiffi_param_3];
	ld.param.u32 	%r19, [_ZN36_GLOBAL__N__8813fdb2_4_k_cu_25f9cda719ce_fwd_probs_kernelILi256EEEvPKfPKiPfiiiffi_param_4];
	ld.param.u32 	%r20, [_ZN36_GLOBAL__N__8813fdb2_4_k_cu_25f9cda719ce_fwd_probs_kernelILi256EEEvPKfPKiPfiiiffi_param_5];
	ld.param.f32 	%f19, [_ZN36_GLOBAL__N__8813fdb2_4_k_cu_25f9cda719ce_fwd_probs_kernelILi256EEEvPKfPKiPfiiiffi_param_6];
	ld.param.f32 	%f20, [_ZN36_GLOBAL__N__8813fdb2_4_k_cu_25f9cda719ce_fwd_probs_kernelILi256EEEvPKfPKiPfiiiffi_param_7];
	ld.param.u32 	%r21, [_ZN36_GLOBAL__N__8813fdb2_4_k_cu_25f9cda719ce_fwd_probs_kernelILi256EEEvPKfPKiPfiiiffi_param_8];
	cvta.to.global.u64 	%rd1, %rd6;
	cvta.to.global.u64 	%rd2, %rd5;
	mov.u32 	%r1, %ctaid.x;
	setp.ge.s32 	%p1, %r1, %r18;
	@%p1 bra 	$L__BB2_30;
	cvta.to.global.u64 	%rd7, %rd4;
	mul.wide.u32 	%rd8, %r1, 4;
	add.s64 	%rd9, %rd7, %rd8;
	ld.global.nc.u32 	%r2, [%rd9];
	setp.ne.s32 	%p2, %r2, %r20;
	@%p2 bra 	$L__BB2_4;
	mov.u32 	%r89, %tid.x;
	or.b32  	%r90, %r21, %r89;
	setp.ne.s32 	%p53, %r90, 0;
	@%p53 bra 	$L__BB2_30;
	add.s64 	%rd21, %rd1, %rd8;
	mov.b32 	%r91, 0;
	st.global.u32 	[%rd21], %r91;
	bra.uni 	$L__BB2_30;
$L__BB2_4:
	mov.u32 	%r3, %tid.x;
	setp.ge.s32 	%p3, %r3, %r19;
	mov.f32 	%f254, 0f00000000;
	@%p3 bra 	$L__BB2_13;
	mul.lo.s32 	%r4, %r19, %r1;
	not.b32 	%r22, %r3;
	add.s32 	%r5, %r19, %r22;
	shr.u32 	%r23, %r5, 8;
	add.s32 	%r6, %r23, 1;
	setp.lt.u32 	%p4, %r5, 768;
	mov.f32 	%f254, 0f00000000;
	mov.u32 	%r96, %r3;
	@%p4 bra 	$L__BB2_8;
	add.s64 	%rd3, %rd2, 2048;
	add.s32 	%r95, %r3, %r4;
	and.b32  	%r24, %r6, 33554428;
	neg.s32 	%r94, %r24;
	mov.f32 	%f254, 0f00000000;
	mov.u32 	%r96, %r3;
$L__BB2_7:
	.pragma "nounroll";
	mul.wide.s32 	%rd10, %r95, 4;
	add.s64 	%rd11, %rd3, %rd10;
	ld.global.nc.f32 	%f25, [%rd11+-2048];
	max.f32 	%f26, %f25, %f19;
	setp.lt.f32 	%p5, %f26, 0f00800000;
	mul.f32 	%f27, %f26, 0f4B000000;
	selp.f32 	%f28, %f27, %f26, %p5;
	selp.f32 	%f29, 0fC1B80000, 0f00000000, %p5;
	mov.b32 	%r25, %f28;
	add.s32 	%r26, %r25, -1059760811;
	and.b32  	%r27, %r26, -8388608;
	sub.s32 	%r28, %r25, %r27;
	mov.b32 	%f30, %r28;
	cvt.rn.f32.s32 	%f31, %r27;
	fma.rn.f32 	%f32, %f31, 0f34000000, %f29;
	add.f32 	%f33, %f30, 0fBF800000;
	fma.rn.f32 	%f34, %f33, 0fBE055027, 0f3E1039F6;
	fma.rn.f32 	%f35, %f34, %f33, 0fBDF8CDCC;
	fma.rn.f32 	%f36, %f35, %f33, 0f3E0F2955;
	fma.rn.f32 	%f37, %f36, %f33, 0fBE2AD8B9;
	fma.rn.f32 	%f38, %f37, %f33, 0f3E4CED0B;
	fma.rn.f32 	%f39, %f38, %f33, 0fBE7FFF22;
	fma.rn.f32 	%f40, %f39, %f33, 0f3EAAAA78;
	fma.rn.f32 	%f41, %f40, %f33, 0fBF000000;
	mul.f32 	%f42, %f33, %f41;
	fma.rn.f32 	%f43, %f42, %f33, %f33;
	fma.rn.f32 	%f44, %f32, 0f3F317218, %f43;
	setp.gt.u32 	%p6, %r25, 2139095039;
	fma.rn.f32 	%f45, %f28, 0f7F800000, 0f7F800000;
	selp.f32 	%f46, %f45, %f44, %p6;
	setp.eq.f32 	%p7, %f28, 0f00000000;
	selp.f32 	%f47, 0fFF800000, %f46, %p7;
	add.f32 	%f48, %f254, %f47;
	ld.global.nc.f32 	%f49, [%rd11+-1024];
	max.f32 	%f50, %f49, %f19;
	setp.lt.f32 	%p8, %f50, 0f00800000;
	mul.f32 	%f51, %f50, 0f4B000000;
	selp.f32 	%f52, %f51, %f50, %p8;
	selp.f32 	%f53, 0fC1B80000, 0f00000000, %p8;
	mov.b32 	%r29, %f52;
	add.s32 	%r30, %r29, -1059760811;
	and.b32  	%r31, %r30, -8388608;
	sub.s32 	%r32, %r29, %r31;
	mov.b32 	%f54, %r32;
	cvt.rn.f32.s32 	%f55, %r31;
	fma.rn.f32 	%f56, %f55, 0f34000000, %f53;
	add.f32 	%f57, %f54, 0fBF800000;
	fma.rn.f32 	%f58, %f57, 0fBE055027, 0f3E1039F6;
	fma.rn.f32 	%f59, %f58, %f57, 0fBDF8CDCC;
	fma.rn.f32 	%f60, %f59, %f57, 0f3E0F2955;
	fma.rn.f32 	%f61, %f60, %f57, 0fBE2AD8B9;
	fma.rn.f32 	%f62, %f61, %f57, 0f3E4CED0B;
	fma.rn.f32 	%f63, %f62, %f57, 0fBE7FFF22;
	fma.rn.f32 	%f64, %f63, %f57, 0f3EAAAA78;
	fma.rn.f32 	%f65, %f64, %f57, 0fBF000000;
	mul.f32 	%f66, %f57, %f65;
	fma.rn.f32 	%f67, %f66, %f57, %f57;
	fma.rn.f32 	%f68, %f56, 0f3F317218, %f67;
	setp.gt.u32 	%p9, %r29, 2139095039;
	fma.rn.f32 	%f69, %f52, 0f7F800000, 0f7F800000;
	selp.f32 	%f70, %f69, %f68, %p9;
	setp.eq.f32 	%p10, %f52, 0f00000000;
	selp.f32 	%f71, 0fFF800000, %f70, %p10;
	add.f32 	%f72, %f48, %f71;
	ld.global.nc.f32 	%f73, [%rd11];
	max.f32 	%f74, %f73, %f19;
	setp.lt.f32 	%p11, %f74, 0f00800000;
	mul.f32 	%f75, %f74, 0f4B000000;
	selp.f32 	%f76, %f75, %f74, %p11;
	selp.f32 	%f77, 0fC1B80000, 0f00000000, %p11;
	mov.b32 	%r33, %f76;
	add.s32 	%r34, %r33, -1059760811;
	and.b32  	%r35, %r34, -8388608;
	sub.s32 	%r36, %r33, %r35;
	mov.b32 	%f78, %r36;
	cvt.rn.f32.s32 	%f79, %r35;
	fma.rn.f32 	%f80, %f79, 0f34000000, %f77;
	add.f32 	%f81, %f78, 0fBF800000;
	fma.rn.f32 	%f82, %f81, 0fBE055027, 0f3E1039F6;
	fma.rn.f32 	%f83, %f82, %f81, 0fBDF8CDCC;
	fma.rn.f32 	%f84, %f83, %f81, 0f3E0F2955;
	fma.rn.f32 	%f85, %f84, %f81, 0fBE2AD8B9;
	fma.rn.f32 	%f86, %f85, %f81, 0f3E4CED0B;
	fma.rn.f32 	%f87, %f86, %f81, 0fBE7FFF22;
	fma.rn.f32 	%f88, %f87, %f81, 0f3EAAAA78;
	fma.rn.f32 	%f89, %f88, %f81, 0fBF000000;
	mul.f32 	%f90, %f81, %f89;
	fma.rn.f32 	%f91, %f90, %f81, %f81;
	fma.rn.f32 	%f92, %f80, 0f3F317218, %f91;
	setp.gt.u32 	%p12, %r33, 2139095039;
	fma.rn.f32 	%f93, %f76, 0f7F800000, 0f7F800000;
	selp.f32 	%f94, %f93, %f92, %p12;
	setp.eq.f32 	%p13, %f76, 0f00000000;
	selp.f32 	%f95, 0fFF800000, %f94, %p13;
	add.f32 	%f96, %f72, %f95;
	ld.global.nc.f32 	%f97, [%rd11+1024];
	max.f32 	%f98, %f97, %f19;
	setp.lt.f32 	%p14, %f98, 0f00800000;
	mul.f32 	%f99, %f98, 0f4B000000;
	selp.f32 	%f100, %f99, %f98, %p14;
	selp.f32 	%f101, 0fC1B80000, 0f00000000, %p14;
	mov.b32 	%r37, %f100;
	add.s32 	%r38, %r37, -1059760811;
	and.b32  	%r39, %r38, -8388608;
	sub.s32 	%r40, %r37, %r39;
	mov.b32 	%f102, %r40;
	cvt.rn.f32.s32 	%f103, %r39;
	fma.rn.f32 	%f104, %f103, 0f34000000, %f101;
	add.f32 	%f105, %f102, 0fBF800000;
	fma.rn.f32 	%f106, %f105, 0fBE055027, 0f3E1039F6;
	fma.rn.f32 	%f107, %f106, %f105, 0fBDF8CDCC;
	fma.rn.f32 	%f108, %f107, %f105, 0f3E0F2955;
	fma.rn.f32 	%f109, %f108, %f105, 0fBE2AD8B9;
	fma.rn.f32 	%f110, %f109, %f105, 0f3E4CED0B;
	fma.rn.f32 	%f111, %f110, %f105, 0fBE7FFF22;
	fma.rn.f32 	%f112, %f111, %f105, 0f3EAAAA78;
	fma.rn.f32 	%f113, %f112, %f105, 0fBF000000;
	mul.f32 	%f114, %f105, %f113;
	fma.rn.f32 	%f115, %f114, %f105, %f105;
	fma.rn.f32 	%f116, %f104, 0f3F317218, %f115;
	setp.gt.u32 	%p15, %r37, 2139095039;
	fma.rn.f32 	%f117, %f100, 0f7F800000, 0f7F800000;
	selp.f32 	%f118, %f117, %f116, %p15;
	setp.eq.f32 	%p16, %f100, 0f00000000;
	selp.f32 	%f119, 0fFF800000, %f118, %p16;
	add.f32 	%f254, %f96, %f119;
	add.s32 	%r96, %r96, 1024;
	add.s32 	%r95, %r95, 1024;
	add.s32 	%r94, %r94, 4;
	setp.eq.s32 	%p17, %r94, 0;
	@%p17 bra 	$L__BB2_8;
	bra.uni 	$L__BB2_7;
$L__BB2_8:
	and.b32  	%r41, %r6, 3;
	setp.eq.s32 	%p18, %r41, 0;
	@%p18 bra 	$L__BB2_13;
	setp.eq.s32 	%p19, %r41, 1;
	@%p19 bra 	$L__BB2_11;
	add.s32 	%r42, %r96, %r4;
	mul.wide.s32 	%rd12, %r42, 4;
	add.s64 	%rd13, %rd2, %rd12;
	ld.global.nc.f32 	%f121, [%rd13];
	max.f32 	%f122, %f121, %f19;
	setp.lt.f32 	%p20, %f122, 0f00800000;
	mul.f32 	%f123, %f122, 0f4B000000;
	selp.f32 	%f124, %f123, %f122, %p20;
	selp.f32 	%f125, 0fC1B80000, 0f00000000, %p20;
	mov.b32 	%r43, %f124;
	add.s32 	%r44, %r43, -1059760811;
	and.b32  	%r45, %r44, -8388608;
	sub.s32 	%r46, %r43, %r45;
	mov.b32 	%f126, %r46;
	cvt.rn.f32.s32 	%f127, %r45;
	fma.rn.f32 	%f128, %f127, 0f34000000, %f125;
	add.f32 	%f129, %f126, 0fBF800000;
	fma.rn.f32 	%f130, %f129, 0fBE055027, 0f3E1039F6;
	fma.rn.f32 	%f131, %f130, %f129, 0fBDF8CDCC;
	fma.rn.f32 	%f132, %f131, %f129, 0f3E0F2955;
	fma.rn.f32 	%f133, %f132, %f129, 0fBE2AD8B9;
	fma.rn.f32 	%f134, %f133, %f129, 0f3E4CED0B;
	fma.rn.f32 	%f135, %f134, %f129, 0fBE7FFF22;
	fma.rn.f32 	%f136, %f135, %f129, 0f3EAAAA78;
	fma.rn.f32 	%f137, %f136, %f129, 0fBF000000;
	mul.f32 	%f138, %f129, %f137;
	fma.rn.f32 	%f139, %f138, %f129, %f129;
	fma.rn.f32 	%f140, %f128, 0f3F317218, %f139;
	setp.gt.u32 	%p21, %r43, 2139095039;
	fma.rn.f32 	%f141, %f124, 0f7F800000, 0f7F800000;
	selp.f32 	%f142, %f141, %f140, %p21;
	setp.eq.f32 	%p22, %f124, 0f00000000;
	selp.f32 	%f143, 0fFF800000, %f142, %p22;
	add.f32 	%f144, %f254, %f143;
	ld.global.nc.f32 	%f145, [%rd13+1024];
	max.f32 	%f146, %f145, %f19;
	setp.lt.f32 	%p23, %f146, 0f00800000;
	mul.f32 	%f147, %f146, 0f4B000000;
	selp.f32 	%f148, %f147, %f146, %p23;
	selp.f32 	%f149, 0fC1B80000, 0f00000000, %p23;
	mov.b32 	%r47, %f148;
	add.s32 	%r48, %r47, -1059760811;
	and.b32  	%r49, %r48, -8388608;
	sub.s32 	%r50, %r47, %r49;
	mov.b32 	%f150, %r50;
	cvt.rn.f32.s32 	%f151, %r49;
	fma.rn.f32 	%f152, %f151, 0f34000000, %f149;
	add.f32 	%f153, %f150, 0fBF800000;
	fma.rn.f32 	%f154, %f153, 0fBE055027, 0f3E1039F6;
	fma.rn.f32 	%f155, %f154, %f153, 0fBDF8CDCC;
	fma.rn.f32 	%f156, %f155, %f153, 0f3E0F2955;
	fma.rn.f32 	%f157, %f156, %f153, 0fBE2AD8B9;
	fma.rn.f32 	%f158, %f157, %f153, 0f3E4CED0B;
	fma.rn.f32 	%f159, %f158, %f153, 0fBE7FFF22;
	fma.rn.f32 	%f160, %f159, %f153, 0f3EAAAA78;
	fma.rn.f32 	%f161, %f160, %f153, 0fBF000000;
	mul.f32 	%f162, %f153, %f161;
	fma.rn.f32 	%f163, %f162, %f153, %f153;
	fma.rn.f32 	%f164, %f152, 0f3F317218, %f163;
	setp.gt.u32 	%p24, %r47, 2139095039;
	fma.rn.f32 	%f165, %f148, 0f7F800000, 0f7F800000;
	selp.f32 	%f166, %f165, %f164, %p24;
	setp.eq.f32 	%p25, %f148, 0f00000000;
	selp.f32 	%f167, 0fFF800000, %f166, %p25;
	add.f32 	%f254, %f144, %f167;
	add.s32 	%r96, %r96, 512;
$L__BB2_11:
	and.b32  	%r51, %r5, 256;
	setp.ne.s32 	%p26, %r51, 0;
	@%p26 bra 	$L__BB2_13;
	add.s32 	%r52, %r96, %r4;
	mul.wide.s32 	%rd14, %r52, 4;
	add.s64 	%rd15, %rd2, %rd14;
	ld.global.nc.f32 	%f168, [%rd15];
	max.f32 	%f169, %f168, %f19;
	setp.lt.f32 	%p27, %f169, 0f00800000;
	mul.f32 	%f170, %f169, 0f4B000000;
	selp.f32 	%f171, %f170, %f169, %p27;
	selp.f32 	%f172, 0fC1B80000, 0f00000000, %p27;
	mov.b32 	%r53, %f171;
	add.s32 	%r54, %r53, -1059760811;
	and.b32  	%r55, %r54, -8388608;
	sub.s32 	%r56, %r53, %r55;
	mov.b32 	%f173, %r56;
	cvt.rn.f32.s32 	%f174, %r55;
	fma.rn.f32 	%f175, %f174, 0f34000000, %f172;
	add.f32 	%f176, %f173, 0fBF800000;
	fma.rn.f32 	%f177, %f176, 0fBE055027, 0f3E1039F6;
	fma.rn.f32 	%f178, %f177, %f176, 0fBDF8CDCC;
	fma.rn.f32 	%f179, %f178, %f176, 0f3E0F2955;
	fma.rn.f32 	%f180, %f179, %f176, 0fBE2AD8B9;
	fma.rn.f32 	%f181, %f180, %f176, 0f3E4CED0B;
	fma.rn.f32 	%f182, %f181, %f176, 0fBE7FFF22;
	fma.rn.f32 	%f183, %f182, %f176, 0f3EAAAA78;
	fma.rn.f32 	%f184, %f183, %f176, 0fBF000000;
	mul.f32 	%f185, %f176, %f184;
	fma.rn.f32 	%f186, %f185, %f176, %f176;
	fma.rn.f32 	%f187, %f175, 0f3F317218, %f186;
	setp.gt.u32 	%p28, %r53, 2139095039;
	fma.rn.f32 	%f188, %f171, 0f7F800000, 0f7F800000;
	selp.f32 	%f189, %f188, %f187, %p28;
	setp.eq.f32 	%p29, %f171, 0f00000000;
	selp.f32 	%f190, 0fFF800000, %f189, %p29;
	add.f32 	%f254, %f254, %f190;
$L__BB2_13:
	mov.b32 	%r57, %f254;
	shfl.sync.down.b32	%r58|%p30, %r57, 16, 31, -1;
	mov.b32 	%f191, %r58;
	add.f32 	%f192, %f254, %f191;
	mov.b32 	%r59, %f192;
	shfl.sync.down.b32	%r60|%p31, %r59, 8, 31, -1;
	mov.b32 	%f193, %r60;
	add.f32 	%f194, %f192, %f193;
	mov.b32 	%r61, %f194;
	shfl.sync.down.b32	%r62|%p32, %r61, 4, 31, -1;
	mov.b32 	%f195, %r62;
	add.f32 	%f196, %f194, %f195;
	mov.b32 	%r63, %f196;
	shfl.sync.down.b32	%r64|%p33, %r63, 2, 31, -1;
	mov.b32 	%f197, %r64;
	add.f32 	%f198, %f196, %f197;
	mov.b32 	%r65, %f198;
	shfl.sync.down.b32	%r66|%p34, %r65, 1, 31, -1;
	mov.b32 	%f199, %r66;
	add.f32 	%f10, %f198, %f199;
	and.b32  	%r67, %r3, 31;
	setp.ne.s32 	%p35, %r67, 0;
	@%p35 bra 	$L__BB2_15;
	shr.u32 	%r68, %r3, 3;
	mov.u32 	%r69, _ZZN36_GLOBAL__N__8813fdb2_4_k_cu_25f9cda719ce_fwd_probs_kernelILi256EEEvPKfPKiPfiiiffiE8warp_buf;
	add.s32 	%r70, %r69, %r68;
	st.shared.f32 	[%r70], %f10;
$L__BB2_15:
	bar.sync 	0;
	setp.gt.u32 	%p36, %r3, 31;
	mov.f32 	%f256, 0f00000000;
	@%p36 bra 	$L__BB2_19;
	setp.gt.u32 	%p37, %r3, 7;
	mov.f32 	%f255, 0f00000000;
	@%p37 bra 	$L__BB2_18;
	shl.b32 	%r71, %r3, 2;
	mov.u32 	%r72, _ZZN36_GLOBAL__N__8813fdb2_4_k_cu_25f9cda719ce_fwd_probs_kernelILi256EEEvPKfPKiPfiiiffiE8warp_buf;
	add.s32 	%r73, %r72, %r71;
	ld.shared.f32 	%f255, [%r73];
$L__BB2_18:
	mov.b32 	%r74, %f255;
	shfl.sync.down.b32	%r75|%p38, %r74, 16, 31, -1;
	mov.b32 	%f202, %r75;
	add.f32 	%f203, %f255, %f202;
	mov.b32 	%r76, %f203;
	shfl.sync.down.b32	%r77|%p39, %r76, 8, 31, -1;
	mov.b32 	%f204, %r77;
	add.f32 	%f205, %f203, %f204;
	mov.b32 	%r78, %f205;
	shfl.sync.down.b32	%r79|%p40, %r78, 4, 31, -1;
	mov.b32 	%f206, %r79;
	add.f32 	%f207, %f205, %f206;
	mov.b32 	%r80, %f207;
	shfl.sync.down.b32	%r81|%p41, %r80, 2, 31, -1;
	mov.b32 	%f208, %r81;
	add.f32 	%f209, %f207, %f208;
	mov.b32 	%r82, %f209;
	shfl.sync.down.b32	%r83|%p42, %r82, 1, 31, -1;
	mov.b32 	%f210, %r83;
	add.f32 	%f211, %f209, %f210;
	setp.eq.s32 	%p43, %r3, 0;
	selp.f32 	%f256, %f211, 0f00000000, %p43;
$L__BB2_19:
	bar.sync 	0;
	setp.ne.s32 	%p44, %r3, 0;
	@%p44 bra 	$L__BB2_21;
	st.shared.f32 	[_ZZN36_GLOBAL__N__8813fdb2_4_k_cu_25f9cda719ce_fwd_probs_kernelILi256EEEvPKfPKiPfiiiffiE10s_sum_logp], %f256;
	mad.lo.s32 	%r84, %r19, %r1, %r2;
	mul.wide.s32 	%rd16, %r84, 4;
	add.s64 	%rd17, %rd2, %rd16;
	ld.global.nc.f32 	%f212, [%rd17];
	max.f32 	%f213, %f212, %f19;
	setp.lt.f32 	%p45, %f213, 0f00800000;
	mul.f32 	%f214, %f213, 0f4B000000;
	selp.f32 	%f215, %f214, %f213, %p45;
	selp.f32 	%f216, 0fC1B80000, 0f00000000, %p45;
	mov.b32 	%r85, %f215;
	add.s32 	%r86, %r85, -1059760811;
	and.b32  	%r87, %r86, -8388608;
	sub.s32 	%r88, %r85, %r87;
	mov.b32 	%f217, %r88;
	cvt.rn.f32.s32 	%f218, %r87;
	fma.rn.f32 	%f219, %f218, 0f34000000, %f216;
	add.f32 	%f220, %f217, 0fBF800000;
	fma.rn.f32 	%f221, %f220, 0fBE055027, 0f3E1039F6;
	fma.rn.f32 	%f222, %f221, %f220, 0fBDF8CDCC;
	fma.rn.f32 	%f223, %f222, %f220, 0f3E0F2955;
	fma.rn.f32 	%f224, %f223, %f220, 0fBE2AD8B9;
	fma.rn.f32 	%f225, %f224, %f220, 0f3E4CED0B;
	fma.rn.f32 	%f226, %f225, %f220, 0fBE7FFF22;
	fma.rn.f32 	%f227, %f226, %f220, 0f3EAAAA78;
	fma.rn.f32 	%f228, %f227, %f220, 0fBF000000;
	mul.f32 	%f229, %f220, %f228;
	fma.rn.f32 	%f230, %f229, %f220, %f220;
	fma.rn.f32 	%f231, %f219, 0f3F317218, %f230;
	setp.gt.u32 	%p46, %r85, 2139095039;
	fma.rn.f32 	%f232, %f215, 0f7F800000, 0f7F800000;
	selp.f32 	%f233, %f232, %f231, %p46;
	setp.eq.f32 	%p47, %f215, 0f00000000;
	selp.f32 	%f234, 0fFF800000, %f233, %p47;
	st.shared.f32 	[_ZZN36_GLOBAL__N__8813fdb2_4_k_cu_25f9cda719ce_fwd_probs_kernelILi256EEEvPKfPKiPfiiiffiE8s_logp_t], %f234;
$L__BB2_21:
	setp.ne.s32 	%p48, %r3, 0;
	bar.sync 	0;
	mov.f32 	%f257, 0f00000000;
	@%p48 bra 	$L__BB2_23;
	ld.shared.f32 	%f236, [_ZZN36_GLOBAL__N__8813fdb2_4_k_cu_25f9cda719ce_fwd_probs_kernelILi256EEEvPKfPKiPfiiiffiE8s_logp_t];
	ld.shared.f32 	%f237, [_ZZN36_GLOBAL__N__8813fdb2_4_k_cu_25f9cda719ce_fwd_probs_kernelILi256EEEvPKfPKiPfiiiffiE10s_sum_logp];
	cvt.rn.f32.s32 	%f238, %r19;
	neg.f32 	%f239, %f237;
	div.rn.f32 	%f240, %f239, %f238;
	mov.f32 	%f241, 0f3F800000;
	sub.f32 	%f242, %f241, %f20;
	mul.f32 	%f243, %f20, %f240;
	mul.f32 	%f244, %f242, %f236;
	sub.f32 	%f257, %f243, %f244;
$L__BB2_23:
	mov.f32 	%f258, 0f3F800000;
	setp.eq.s32 	%p49, %r21, 1;
	@%p49 bra 	$L__BB2_27;
	setp.ne.s32 	%p50, %r21, 0;
	@%p50 bra 	$L__BB2_28;
	setp.ne.s32 	%p51, %r3, 0;
	@%p51 bra 	$L__BB2_30;
	add.s64 	%rd19, %rd1, %rd8;
	st.global.f32 	[%rd19], %f257;
	bra.uni 	$L__BB2_30;
$L__BB2_27:
	cvt.rn.f32.u32 	%f246, %r18;
	rcp.rn.f32 	%f258, %f246;
$L__BB2_28:
	setp.ne.s32 	%p52, %r3, 0;
	@%p52 bra 	$L__BB2_30;
	mul.f32 	%f247, %f257, %f258;
	atom.global.add.f32 	%f248, [%rd1], %f247;
$L__BB2_30:
	ret;

}
.entry _ZN36_GLOBAL__N__8813fdb2_4_k_cu_25f9cda719ce_bwd_probs_kernelILi256EEEvPKfPKiPfiififf(
	.param .u64 .ptr .align 1 _ZN36_GLOBAL__N__8813fdb2_4_k_cu_25f9cda719ce_bwd_probs_kernelILi256EEEvPKfPKiPfiififf_param_0,
	.param .u64 .ptr .align 1 _ZN36_GLOBAL__N__8813fdb2_4_k_cu_25f9cda719ce_bwd_probs_kernelILi256EEEvPKfPKiPfiififf_param_1,
	.param .u64 .ptr .align 1 _ZN36_GLOBAL__N__8813fdb2_4_k_cu_25f9cda719ce_bwd_probs_kernelILi256EEEvPKfPKiPfiififf_param_2,
	.param .u32 _ZN36_GLOBAL__N__8813fdb2_4_k_cu_25f9cda719ce_bwd_probs_kernelILi256EEEvPKfPKiPfiififf_param_3,
	.param .u32 _ZN36_GLOBAL__N__8813fdb2_4_k_cu_25f9cda719ce_bwd_probs_kernelILi256EEEvPKfPKiPfiififf_param_4,
	.param .f32 _ZN36_GLOBAL__N__8813fdb2_4_k_cu_25f9cda719ce_bwd_probs_kernelILi256EEEvPKfPKiPfiififf_param_5,
	.param .u32 _ZN36_GLOBAL__N__8813fdb2_4_k_cu_25f9cda719ce_bwd_probs_kernelILi256EEEvPKfPKiPfiififf_param_6,
	.param .f32 _ZN36_GLOBAL__N__8813fdb2_4_k_cu_25f9cda719ce_bwd_probs_kernelILi256EEEvPKfPKiPfiififf_param_7,
	.param .f32 _ZN36_GLOBAL__N__8813fdb2_4_k_cu_25f9cda719ce_bwd_probs_kernelILi256EEEvPKfPKiPfiififf_param_8
)
{
	.reg .pred 	%p<22>;
	.reg .b32 	%r<77>;
	.reg .b32 	%f<43>;
	.reg .b64 	%rd<43>;

	ld.param.u64 	%rd15, [_ZN36_GLOBAL__N__8813fdb2_4_k_cu_25f9cda719ce_bwd_probs_kernelILi256EEEvPKfPKiPfiififf_param_0];
	ld.param.u64 	%rd13, [_ZN36_GLOBAL__N__8813fdb2_4_k_cu_25f9cda719ce_bwd_probs_kernelILi256EEEvPKfPKiPfiififf_param_1];
	ld.param.u64 	%rd14, [_ZN36_GLOBAL__N__8813fdb2_4_k_cu_25f9cda719ce_bwd_probs_kernelILi256EEEvPKfPKiPfiififf_param_2];
	ld.param.u32 	%r45, [_ZN36_GLOBAL__N__8813fdb2_4_k_cu_25f9cda719ce_bwd_probs_kernelILi256EEEvPKfPKiPfiififf_param_3];
	ld.param.u32 	%r43, [_ZN36_GLOBAL__N__8813fdb2_4_k_cu_25f9cda719ce_bwd_probs_kernelILi256EEEvPKfPKiPfiififf_param_4];
	ld.param.f32 	%f3, [_ZN36_GLOBAL__N__8813fdb2_4_k_cu_25f9cda719ce_bwd_probs_kernelILi256EEEvPKfPKiPfiififf_param_5];
	ld.param.u32 	%r44, [_ZN36_GLOBAL__N__8813fdb2_4_k_cu_25f9cda719ce_bwd_probs_kernelILi256EEEvPKfPKiPfiififf_param_6];
	ld.param.f32 	%f4, [_ZN36_GLOBAL__N__8813fdb2_4_k_cu_25f9cda719ce_bwd_probs_kernelILi256EEEvPKfPKiPfiififf_param_7];
	ld.param.f32 	%f5, [_ZN36_GLOBAL__N__8813fdb2_4_k_cu_25f9cda719ce_bwd_probs_kernelILi256EEEvPKfPKiPfiififf_param_8];
	cvta.to.global.u64 	%rd1, %rd15;
	mov.u32 	%r1, %ctaid.x;
	setp.ge.s32 	%p1, %r1, %r45;
	@%p1 bra 	$L__BB3_22;
	cvta.to.global.u64 	%rd16, %rd13;
	cvta.to.global.u64 	%rd2, %rd14;
	mul.wide.u32 	%rd17, %r1, 4;
	add.s64 	%rd18, %rd16, %rd17;
	ld.global.nc.u32 	%r2, [%rd18];
	mul.lo.s32 	%r3, %r43, %r1;
	mul.wide.s32 	%rd19, %r3, 4;
	add.s64 	%rd3, %rd2, %rd19;
	setp.ne.s32 	%p2, %r2, %r44;
	@%p2 bra 	$L__BB3_15;
	mov.u32 	%r73, %tid.x;
	setp.ge.s32 	%p13, %r73, %r43;
	@%p13 bra 	$L__BB3_22;
	not.b32 	%r56, %r73;
	add.s32 	%r57, %r43, %r56;
	shr.u32 	%r58, %r57, 8;
	add.s32 	%r5, %r58, 1;
	and.b32  	%r6, %r5, 15;
	setp.lt.u32 	%p14, %r57, 3840;
	@%p14 bra 	$L__BB3_6;
	and.b32  	%r59, %r5, 33554416;
	neg.s32 	%r64, %r59;
	mul.wide.u32 	%rd30, %r73, 4;
	add.s64 	%rd31, %rd19, %rd30;
	add.s64 	%rd32, %rd31, %rd2;
	add.s64 	%rd40, %rd32, 8192;
$L__BB3_5:
	.pragma "nounroll";
	mov.b32 	%r60, 0;
	st.global.u32 	[%rd40+-8192], %r60;
	st.global.u32 	[%rd40+-7168], %r60;
	st.global.u32 	[%rd40+-6144], %r60;
	st.global.u32 	[%rd40+-5120], %r60;
	st.global.u32 	[%rd40+-4096], %r60;
	st.global.u32 	[%rd40+-3072], %r60;
	st.global.u32 	[%rd40+-2048], %r60;
	st.global.u32 	[%rd40+-1024], %r60;
	st.global.u32 	[%rd40], %r60;
	st.global.u32 	[%rd40+1024], %r60;
	st.global.u32 	[%rd40+2048], %r60;
	st.global.u32 	[%rd40+3072], %r60;
	st.global.u32 	[%rd40+4096], %r60;
	st.global.u32 	[%rd40+5120], %r60;
	st.global.u32 	[%rd40+6144], %r60;
	st.global.u32 	[%rd40+7168], %r60;
	add.s32 	%r73, %r73, 4096;
	add.s32 	%r64, %r64, 16;
	add.s64 	%rd40, %rd40, 16384;
	setp.eq.s32 	%p15, %r64, 0;
	@%p15 bra 	$L__BB3_6;
	bra.uni 	$L__BB3_5;
$L__BB3_6:
	setp.eq.s32 	%p16, %r6, 0;
	@%p16 bra 	$L__BB3_22;
	and.b32  	%r34, %r5, 7;
	setp.lt.u32 	%p17, %r6, 8;
	@%p17 bra 	$L__BB3_9;
	mul.wide.u32 	%rd33, %r73, 4;
	add.s64 	%rd34, %rd3, %rd33;
	mov.b32 	%r61, 0;
	st.global.u32 	[%rd34], %r61;
	st.global.u32 	[%rd34+1024], %r61;
	st.global.u32 	[%rd34+2048], %r61;
	st.global.u32 	[%rd34+3072], %r61;
	st.global.u32 	[%rd34+4096], %r61;
	st.global.u32 	[%rd34+5120], %r61;
	st.global.u32 	[%rd34+6144], %r61;
	st.global.u32 	[%rd34+7168], %r61;
	add.s32 	%r73, %r73, 2048;
$L__BB3_9:
	setp.eq.s32 	%p18, %r34, 0;
	@%p18 bra 	$L__BB3_22;
	and.b32  	%r37, %r5, 3;
	setp.lt.u32 	%p19, %r34, 4;
	@%p19 bra 	$L__BB3_12;
	mul.wide.u32 	%rd35, %r73, 4;
	add.s64 	%rd36, %rd3, %rd35;
	mov.b32 	%r62, 0;
	st.global.u32 	[%rd36], %r62;
	st.global.u32 	[%rd36+1024], %r62;
	st.global.u32 	[%rd36+2048], %r62;
	st.global.u32 	[%rd36+3072], %r62;
	add.s32 	%r73, %r73, 1024;
$L__BB3_12:
	setp.eq.s32 	%p20, %r37, 0;
	@%p20 bra 	$L__BB3_22;
	mul.wide.u32 	%rd38, %r73, 4;
	add.s64 	%rd39, %rd19, %rd38;
	add.s64 	%rd42, %rd2, %rd39;
	neg.s32 	%r76, %r37;
$L__BB3_14:
	.pragma "nounroll";
	mov.b32 	%r63, 0;
	st.global.u32 	[%rd42], %r63;
	add.s64 	%rd42, %rd42, 1024;
	add.s32 	%r76, %r76, 1;
	setp.ne.s32 	%p21, %r76, 0;
	@%p21 bra 	$L__BB3_14;
	bra.uni 	$L__BB3_22;
$L__BB3_15:
	cvt.rn.f32.s32 	%f6, %r43;
	div.rn.f32 	%f1, %f5, %f6;
	mov.u32 	%r72, %tid.x;
	setp.ge.s32 	%p3, %r72, %r43;
	@%p3 bra 	$L__BB3_22;
	mov.f32 	%f7, 0f3F800000;
	sub.f32 	%f2, %f7, %f5;
	not.b32 	%r46, %r72;
	add.s32 	%r13, %r43, %r46;
	and.b32  	%r47, %r13, 768;
	setp.eq.s32 	%p4, %r47, 768;
	@%p4 bra 	$L__BB3_19;
	shr.u32 	%r48, %r13, 8;
	add.s32 	%r49, %r48, 1;
	and.b32  	%r50, %r49, 3;
	mul.wide.u32 	%rd21, %r72, 4;
	add.s64 	%rd22, %rd19, %rd21;
	add.s64 	%rd41, %rd2, %rd22;
	sub.s32 	%r68, %r72, %r2;
	add.s32 	%r67, %r72, %r3;
	neg.s32 	%r66, %r50;
	shl.b32 	%r51, %r49, 8;
	and.b32  	%r52, %r51, 768;
	add.s32 	%r72, %r72, %r52;
$L__BB3_18:
	.pragma "nounroll";
	mul.wide.s32 	%rd23, %r67, 4;
	add.s64 	%rd24, %rd1, %rd23;
	ld.global.nc.f32 	%f8, [%rd24];
	max.f32 	%f9, %f8, %f4;
	setp.eq.s32 	%p5, %r68, 0;
	selp.f32 	%f10, 0f3F800000, 0f00000000, %p5;
	fma.rn.f32 	%f11, %f2, %f10, %f1;
	neg.f32 	%f12, %f11;
	div.rn.f32 	%f13, %f12, %f9;
	mul.f32 	%f14, %f3, %f13;
	st.global.f32 	[%rd41], %f14;
	add.s64 	%rd41, %rd41, 1024;
	add.s32 	%r68, %r68, 256;
	add.s32 	%r67, %r67, 256;
	add.s32 	%r66, %r66, 1;
	setp.ne.s32 	%p6, %r66, 0;
	@%p6 bra 	$L__BB3_18;
$L__BB3_19:
	setp.lt.u32 	%p7, %r13, 768;
	@%p7 bra 	$L__BB3_22;
	sub.s32 	%r71, %r72, %r2;
	add.s32 	%r70, %r72, %r3;
$L__BB3_21:
	mul.wide.s32 	%rd25, %r70, 4;
	add.s64 	%rd26, %rd1, %rd25;
	ld.global.nc.f32 	%f15, [%rd26];
	max.f32 	%f16, %f15, %f4;
	setp.eq.s32 	%p8, %r71, 0;
	selp.f32 	%f17, 0f3F800000, 0f00000000, %p8;
	fma.rn.f32 	%f18, %f2, %f17, %f1;
	neg.f32 	%f19, %f18;
	div.rn.f32 	%f20, %f19, %f16;
	mul.f32 	%f21, %f3, %f20;
	mul.wide.u32 	%rd27, %r72, 4;
	add.s64 	%rd28, %rd3, %rd27;
	st.global.f32 	[%rd28], %f21;
	add.s32 	%r53, %r72, 256;
	ld.global.nc.f32 	%f22, [%rd26+1024];
	max.f32 	%f23, %f22, %f4;
	setp.eq.s32 	%p9, %r53, %r2;
	selp.f32 	%f24, 0f3F800000, 0f00000000, %p9;
	fma.rn.f32 	%f25, %f2, %f24, %f1;
	neg.f32 	%f26, %f25;
	div.rn.f32 	%f27, %f26, %f23;
	mul.f32 	%f28, %f3, %f27;
	st.global.f32 	[%rd28+1024], %f28;
	add.s32 	%r54, %r72, 512;
	ld.global.nc.f32 	%f29, [%rd26+2048];
	max.f32 	%f30, %f29, %f4;
	setp.eq.s32 	%p10, %r54, %r2;
	selp.f32 	%f31, 0f3F800000, 0f00000000, %p10;
	fma.rn.f32 	%f32, %f2, %f31, %f1;
	neg.f32 	%f33, %f32;
	div.rn.f32 	%f34, %f33, %f30;
	mul.f32 	%f35, %f3, %f34;
	st.global.f32 	[%rd28+2048], %f35;
	add.s32 	%r55, %r72, 768;
	ld.global.nc.f32 	%f36, [%rd26+3072];
	max.f32 	%f37, %f36, %f4;
	setp.eq.s32 	%p11, %r55, %r2;
	selp.f32 	%f38, 0f3F800000, 0f00000000, %p11;
	fma.rn.f32 	%f39, %f2, %f38, %f1;
	neg.f32 	%f40, %f39;
	div.rn.f32 	%f41, %f40, %f37;
	mul.f32 	%f42, %f3, %f41;
	st.global.f32 	[%rd28+3072], %f42;
	add.s32 	%r72, %r72, 1024;
	add.s32 	%r71, %r71, 1024;
	add.s32 	%r70, %r70, 1024;
	setp.lt.s32 	%p12, %r72, %r43;
	@%p12 bra 	$L__BB3_21;
$L__BB3_22:
	ret;

}
.entry _ZN36_GLOBAL__N__8813fdb2_4_k_cu_25f9cda731softmax_ce_fused_fwd_bwd_kernelILi256EEEvPKfPKiPfS5_iiii(
	.param .u64 .ptr .align 1 _ZN36_GLOBAL__N__8813fdb2_4_k_cu_25f9cda731softmax_ce_fused_fwd_bwd_kernelILi256EEEvPKfPKiPfS5_iiii_param_0,
	.param .u64 .ptr .align 1 _ZN36_GLOBAL__N__8813fdb2_4_k_cu_25f9cda731softmax_ce_fused_fwd_bwd_kernelILi256EEEvPKfPKiPfS5_iiii_param_1,
	.param .u64 .ptr .align 1 _ZN36_GLOBAL__N__8813fdb2_4_k_cu_25f9cda731softmax_ce_fused_fwd_bwd_kernelILi256EEEvPKfPKiPfS5_iiii_param_2,
	.param .u64 .ptr .align 1 _ZN36_GLOBAL__N__8813fdb2_4_k_cu_25f9cda731softmax_ce_fused_fwd_bwd_kernelILi256EEEvPKfPKiPfS5_iiii_param_3,
	.param .u32 _ZN36_GLOBAL__N__8813fdb2_4_k_cu_25f9cda731softmax_ce_fused_fwd_bwd_kernelILi256EEEvPKfPKiPfS5_iiii_param_4,
	.param .u32 _ZN36_GLOBAL__N__8813fdb2_4_k_cu_25f9cda731softmax_ce_fused_fwd_bwd_kernelILi256EEEvPKfPKiPfS5_iiii_param_5,
	.param .u32 _ZN36_GLOBAL__N__8813fdb2_4_k_cu_25f9cda731softmax_ce_fused_fwd_bwd_kernelILi256EEEvPKfPKiPfS5_iiii_param_6,
	.param .u32 _ZN36_GLOBAL__N__8813fdb2_4_k_cu_25f9cda731softmax_ce_fused_fwd_bwd_kernelILi256EEEvPKfPKiPfS5_iiii_param_7
)
{
	.reg .pred 	%p<65>;
	.reg .b32 	%r<142>;
	.reg .b32 	%f<234>;
	.reg .b64 	%rd<71>;
	// demoted variable
	.shared .align 4 .b8 _ZZN36_GLOBAL__N__8813fdb2_4_k_cu_25f9cda731softmax_ce_fused_fwd_bwd_kernelILi256EEEvPKfPKiPfS5_iiiiE10warp_buf_e[32];
	// demoted variable
	.shared .align 4 .f32 _ZZN36_GLOBAL__N__8813fdb2_4_k_cu_25f9cda731softmax_ce_fused_fwd_bwd_kernelILi256EEEvPKfPKiPfS5_iiiiE5s_den;
	// demoted variable
	.shared .align 4 .b8 _ZZN36_GLOBAL__N__8813fdb2_4_k_cu_25f9cda731softmax_ce_fused_fwd_bwd_kernelILi256EEEvPKfPKiPfS5_iiiiE12warp_buf_max[32];
	// demoted variable
	.shared .align 4 .f32 _ZZN36_GLOBAL__N__8813fdb2_4_k_cu_25f9cda731softmax_ce_fused_fwd_bwd_kernelILi256EEEvPKfPKiPfS5_iiiiE5s_max;
	ld.param.u64 	%rd28, [_ZN36_GLOBAL__N__8813fdb2_4_k_cu_25f9cda731softmax_ce_fused_fwd_bwd_kernelILi256EEEvPKfPKiPfS5_iiii_param_0];
	ld.param.u64 	%rd29, [_ZN36_GLOBAL__N__8813fdb2_4_k_cu_25f9cda731softmax_ce_fused_fwd_bwd_kernelILi256EEEvPKfPKiPfS5_iiii_param_1];
	ld.param.u64 	%rd30, [_ZN36_GLOBAL__N__8813fdb2_4_k_cu_25f9cda731softmax_ce_fused_fwd_bwd_kernelILi256EEEvPKfPKiPfS5_iiii_param_2];
	ld.param.u64 	%rd31, [_ZN36_GLOBAL__N__8813fdb2_4_k_cu_25f9cda731softmax_ce_fused_fwd_bwd_kernelILi256EEEvPKfPKiPfS5_iiii_param_3];
	ld.param.u32 	%r46, [_ZN36_GLOBAL__N__8813fdb2_4_k_cu_25f9cda731softmax_ce_fused_fwd_bwd_kernelILi256EEEvPKfPKiPfS5_iiii_param_4];
	ld.param.u32 	%r47, [_ZN36_GLOBAL__N__8813fdb2_4_k_cu_25f9cda731softmax_ce_fused_fwd_bwd_kernelILi256EEEvPKfPKiPfS5_iiii_param_5];
	ld.param.u32 	%r48, [_ZN36_GLOBAL__N__8813fdb2_4_k_cu_25f9cda731softmax_ce_fused_fwd_bwd_kernelILi256EEEvPKfPKiPfS5_iiii_param_6];
	ld.param.u32 	%r49, [_ZN36_GLOBAL__N__8813fdb2_4_k_cu_25f9cda731softmax_ce_fused_fwd_bwd_kernelILi256EEEvPKfPKiPfS5_iiii_param_7];
	cvta.to.global.u64 	%rd1, %rd31;
	mov.u32 	%r1, %ctaid.x;
	setp.ge.s32 	%p1, %r1, %r46;
	@%p1 bra 	$L__BB4_52;
	cvta.to.global.u64 	%rd32, %rd29;
	cvta.to.global.u64 	%rd2, %rd28;
	cvta.to.global.u64 	%rd3, %rd30;
	mul.lo.s32 	%r2, %r47, %r1;
	cvt.s64.s32 	%rd4, %r2;
	mul.wide.s32 	%rd33, %r2, 4;
	add.s64 	%rd5, %rd2, %rd33;
	mul.wide.u32 	%rd34, %r1, 4;
	add.s64 	%rd35, %rd32, %rd34;
	ld.global.nc.u32 	%r3, [%rd35];
	setp.eq.s32 	%p2, %r49, 0;
	mov.f32 	%f225, 0f00000000;
	@%p2 bra 	$L__BB4_24;
	mov.u32 	%r4, %tid.x;
	setp.ge.s32 	%p3, %r4, %r47;
	mov.f32 	%f222, 0fFF800000;
	@%p3 bra 	$L__BB4_15;
	not.b32 	%r50, %r4;
	add.s32 	%r51, %r47, %r50;
	shr.u32 	%r52, %r51, 8;
	add.s32 	%r5, %r52, 1;
	and.b32  	%r6, %r5, 15;
	setp.lt.u32 	%p4, %r51, 3840;
	mov.f32 	%f222, 0fFF800000;
	mov.u32 	%r132, %r4;
	@%p4 bra 	$L__BB4_6;
	and.b32  	%r53, %r5, 33554416;
	neg.s32 	%r131, %r53;
	mul.wide.u32 	%rd37, %r4, 4;
	add.s64 	%rd38, %rd33, %rd37;
	add.s64 	%rd39, %rd38, %rd2;
	add.s64 	%rd65, %rd39, 8192;
	mov.f32 	%f222, 0fFF800000;
	mov.u32 	%r132, %r4;
$L__BB4_5:
	.pragma "nounroll";
	ld.global.nc.f32 	%f42, [%rd65+-8192];
	max.f32 	%f43, %f222, %f42;
	ld.global.nc.f32 	%f44, [%rd65+-7168];
	max.f32 	%f45, %f43, %f44;
	ld.global.nc.f32 	%f46, [%rd65+-6144];
	max.f32 	%f47, %f45, %f46;
	ld.global.nc.f32 	%f48, [%rd65+-5120];
	max.f32 	%f49, %f47, %f48;
	ld.global.nc.f32 	%f50, [%rd65+-4096];
	max.f32 	%f51, %f49, %f50;
	ld.global.nc.f32 	%f52, [%rd65+-3072];
	max.f32 	%f53, %f51, %f52;
	ld.global.nc.f32 	%f54, [%rd65+-2048];
	max.f32 	%f55, %f53, %f54;
	ld.global.nc.f32 	%f56, [%rd65+-1024];
	max.f32 	%f57, %f55, %f56;
	ld.global.nc.f32 	%f58, [%rd65];
	max.f32 	%f59, %f57, %f58;
	ld.global.nc.f32 	%f60, [%rd65+1024];
	max.f32 	%f61, %f59, %f60;
	ld.global.nc.f32 	%f62, [%rd65+2048];
	max.f32 	%f63, %f61, %f62;
	ld.global.nc.f32 	%f64, [%rd65+3072];
	max.f32 	%f65, %f63, %f64;
	ld.global.nc.f32 	%f66, [%rd65+4096];
	max.f32 	%f67, %f65, %f66;
	ld.global.nc.f32 	%f68, [%rd65+5120];
	max.f32 	%f69, %f67, %f68;
	ld.global.nc.f32 	%f70, [%rd65+6144];
	max.f32 	%f71, %f69, %f70;
	ld.global.nc.f32 	%f72, [%rd65+7168];
	max.f32 	%f222, %f71, %f72;
	add.s32 	%r132, %r132, 4096;
	add.s32 	%r131, %r131, 16;
	add.s64 	%rd65, %rd65, 16384;
	setp.eq.s32 	%p5, %r131, 0;
	@%p5 bra 	$L__BB4_6;
	bra.uni 	$L__BB4_5;
$L__BB4_6:
	setp.eq.s32 	%p6, %r6, 0;
	@%p6 bra 	$L__BB4_15;
	and.b32  	%r9, %r5, 7;
	setp.lt.u32 	%p7, %r6, 8;
	@%p7 bra 	$L__BB4_9;
	mul.wide.u32 	%rd40, %r132, 4;
	add.s64 	%rd41, %rd5, %rd40;
	ld.global.nc.f32 	%f74, [%rd41];
	max.f32 	%f75, %f222, %f74;
	ld.global.nc.f32 	%f76, [%rd41+1024];
	max.f32 	%f77, %f75, %f76;
	ld.global.nc.f32 	%f78, [%rd41+2048];
	max.f32 	%f79, %f77, %f78;
	ld.global.nc.f32 	%f80, [%rd41+3072];
	max.f32 	%f81, %f79, %f80;
	ld.global.nc.f32 	%f82, [%rd41+4096];
	max.f32 	%f83, %f81, %f82;
	ld.global.nc.f32 	%f84, [%rd41+5120];
	max.f32 	%f85, %f83, %f84;
	ld.global.nc.f32 	%f86, [%rd41+6144];
	max.f32 	%f87, %f85, %f86;
	ld.global.nc.f32 	%f88, [%rd41+7168];
	max.f32 	%f222, %f87, %f88;
	add.s32 	%r132, %r132, 2048;
$L__BB4_9:
	setp.eq.s32 	%p8, %r9, 0;
	@%p8 bra 	$L__BB4_15;
	and.b32  	%r12, %r5, 3;
	setp.lt.u32 	%p9, %r9, 4;
	@%p9 bra 	$L__BB4_12;
	mul.wide.u32 	%rd42, %r132, 4;
	add.s64 	%rd43, %rd5, %rd42;
	ld.global.nc.f32 	%f90, [%rd43];
	max.f32 	%f91, %f222, %f90;
	ld.global.nc.f32 	%f92, [%rd43+1024];
	max.f32 	%f93, %f91, %f92;
	ld.global.nc.f32 	%f94, [%rd43+2048];
	max.f32 	%f95, %f93, %f94;
	ld.global.nc.f32 	%f96, [%rd43+3072];
	max.f32 	%f222, %f95, %f96;
	add.s32 	%r132, %r132, 1024;
$L__BB4_12:
	setp.eq.s32 	%p10, %r12, 0;
	@%p10 bra 	$L__BB4_15;
	mul.wide.u32 	%rd45, %r132, 4;
	add.s64 	%rd46, %rd33, %rd45;
	add.s64 	%rd64, %rd2, %rd46;
	neg.s32 	%r130, %r12;
$L__BB4_14:
	.pragma "nounroll";
	ld.global.nc.f32 	%f97, [%rd64];
	max.f32 	%f222, %f222, %f97;
	add.s64 	%rd64, %rd64, 1024;
	add.s32 	%r130, %r130, 1;
	setp.eq.s32 	%p11, %r130, 0;
	@%p11 bra 	$L__BB4_15;
	bra.uni 	$L__BB4_14;
$L__BB4_15:
	mov.b32 	%r54, %f222;
	shfl.sync.down.b32	%r55|%p12, %r54, 16, 31, -1;
	mov.b32 	%f98, %r55;
	max.f32 	%f99, %f222, %f98;
	mov.b32 	%r56, %f99;
	shfl.sync.down.b32	%r57|%p13, %r56, 8, 31, -1;
	mov.b32 	%f100, %r57;
	max.f32 	%f101, %f99, %f100;
	mov.b32 	%r58, %f101;
	shfl.sync.down.b32	%r59|%p14, %r58, 4, 31, -1;
	mov.b32 	%f102, %r59;
	max.f32 	%f103, %f101, %f102;
	mov.b32 	%r60, %f103;
	shfl.sync.down.b32	%r61|%p15, %r60, 2, 31, -1;
	mov.b32 	%f104, %r61;
	max.f32 	%f105, %f103, %f104;
	mov.b32 	%r62, %f105;
	shfl.sync.down.b32	%r63|%p16, %r62, 1, 31, -1;
	mov.b32 	%f106, %r63;
	max.f32 	%f14, %f105, %f106;
	and.b32  	%r64, %r4, 31;
	setp.ne.s32 	%p17, %r64, 0;
	@%p17 bra 	$L__BB4_17;
	shr.u32 	%r65, %r4, 3;
	mov.u32 	%r66, _ZZN36_GLOBAL__N__8813fdb2_4_k_cu_25f9cda731softmax_ce_fused_fwd_bwd_kernelILi256EEEvPKfPKiPfS5_iiiiE12warp_buf_max;
	add.s32 	%r67, %r66, %r65;
	st.shared.f32 	[%r67], %f14;
$L__BB4_17:
	bar.sync 	0;
	setp.gt.u32 	%p18, %r4, 31;
	mov.f32 	%f224, 0f00000000;
	@%p18 bra 	$L__BB4_21;
	setp.gt.u32 	%p19, %r4, 7;
	mov.f32 	%f223, 0fFF800000;
	@%p19 bra 	$L__BB4_20;
	shl.b32 	%r68, %r4, 2;
	mov.u32 	%r69, _ZZN36_GLOBAL__N__8813fdb2_4_k_cu_25f9cda731softmax_ce_fused_fwd_bwd_kernelILi256EEEvPKfPKiPfS5_iiiiE12warp_buf_max;
	add.s32 	%r70, %r69, %r68;
	ld.shared.f32 	%f223, [%r70];
$L__BB4_20:
	mov.b32 	%r71, %f223;
	shfl.sync.down.b32	%r72|%p20, %r71, 16, 31, -1;
	mov.b32 	%f109, %r72;
	max.f32 	%f110, %f223, %f109;
	mov.b32 	%r73, %f110;
	shfl.sync.down.b32	%r74|%p21, %r73, 8, 31, -1;
	mov.b32 	%f111, %r74;
	max.f32 	%f112, %f110, %f111;
	mov.b32 	%r75, %f112;
	shfl.sync.down.b32	%r76|%p22, %r75, 4, 31, -1;
	mov.b32 	%f113, %r76;
	max.f32 	%f114, %f112, %f113;
	mov.b32 	%r77, %f114;
	shfl.sync.down.b32	%r78|%p23, %r77, 2, 31, -1;
	mov.b32 	%f115, %r78;
	max.f32 	%f116, %f114, %f115;
	mov.b32 	%r79, %f116;
	shfl.sync.down.b32	%r80|%p24, %r79, 1, 31, -1;
	mov.b32 	%f117, %r80;
	max.f32 	%f118, %f116, %f117;
	setp.eq.s32 	%p25, %r4, 0;
	selp.f32 	%f224, %f118, 0f00000000, %p25;
$L__BB4_21:
	bar.sync 	0;
	setp.ne.s32 	%p26, %r4, 0;
	@%p26 bra 	$L__BB4_23;
	st.shared.f32 	[_ZZN36_GLOBAL__N__8813fdb2_4_k_cu_25f9cda731softmax_ce_fused_fwd_bwd_kernelILi256EEEvPKfPKiPfS5_iiiiE5s_max], %f224;
$L__BB4_23:
	bar.sync 	0;
	ld.shared.f32 	%f225, [_ZZN36_GLOBAL__N__8813fdb2_4_k_cu_25f9cda731softmax_ce_fused_fwd_bwd_kernelILi256EEEvPKfPKiPfS5_iiiiE5s_max];
$L__BB4_24:
	mov.u32 	%r141, %tid.x;
	setp.ge.s32 	%p27, %r141, %r47;
	mov.f32 	%f230, 0f00000000;
	@%p27 bra 	$L__BB4_31;
	not.b32 	%r81, %r141;
	add.s32 	%r23, %r47, %r81;
	and.b32  	%r82, %r23, 768;
	setp.eq.s32 	%p28, %r82, 768;
	mov.f32 	%f230, 0f00000000;
	mov.u32 	%r135, %r141;
	@%p28 bra 	$L__BB4_28;
	mul.wide.u32 	%rd48, %r141, 4;
	add.s64 	%rd49, %rd33, %rd48;
	add.s64 	%rd67, %rd3, %rd49;
	add.s64 	%rd66, %rd2, %rd49;
	shr.u32 	%r83, %r23, 8;
	add.s32 	%r84, %r83, 1;
	and.b32  	%r85, %r84, 3;
	neg.s32 	%r133, %r85;
	mov.f32 	%f230, 0f00000000;
	mov.u32 	%r135, %r141;
$L__BB4_27:
	.pragma "nounroll";
	ld.global.nc.f32 	%f123, [%rd66];
	sub.f32 	%f124, %f123, %f225;
	mul.f32 	%f125, %f124, 0f3FB8AA3B;
	ex2.approx.f32 	%f126, %f125;
	st.global.f32 	[%rd67], %f126;
	add.f32 	%f230, %f230, %f126;
	add.s32 	%r135, %r135, 256;
	add.s64 	%rd67, %rd67, 1024;
	add.s64 	%rd66, %rd66, 1024;
	add.s32 	%r133, %r133, 1;
	setp.ne.s32 	%p29, %r133, 0;
	@%p29 bra 	$L__BB4_27;
$L__BB4_28:
	setp.lt.u32 	%p30, %r23, 768;
	@%p30 bra 	$L__BB4_31;
	mul.wide.u32 	%rd51, %r135, 4;
	add.s64 	%rd52, %rd33, %rd51;
	add.s64 	%rd53, %rd52, 2048;
	add.s64 	%rd69, %rd2, %rd53;
	add.s64 	%rd68, %rd3, %rd53;
$L__BB4_30:
	ld.global.nc.f32 	%f127, [%rd69+-2048];
	sub.f32 	%f128, %f127, %f225;
	mul.f32 	%f129, %f128, 0f3FB8AA3B;
	ex2.approx.f32 	%f130, %f129;
	st.global.f32 	[%rd68+-2048], %f130;
	add.f32 	%f131, %f230, %f130;
	ld.global.nc.f32 	%f132, [%rd69+-1024];
	sub.f32 	%f133, %f132, %f225;
	mul.f32 	%f134, %f133, 0f3FB8AA3B;
	ex2.approx.f32 	%f135, %f134;
	st.global.f32 	[%rd68+-1024], %f135;
	add.f32 	%f136, %f131, %f135;
	ld.global.nc.f32 	%f137, [%rd69];
	sub.f32 	%f138, %f137, %f225;
	mul.f32 	%f139, %f138, 0f3FB8AA3B;
	ex2.approx.f32 	%f140, %f139;
	st.global.f32 	[%rd68], %f140;
	add.f32 	%f141, %f136, %f140;
	ld.global.nc.f32 	%f142, [%rd69+1024];
	sub.f32 	%f143, %f142, %f225;
	mul.f32 	%f144, %f143, 0f3FB8AA3B;
	ex2.approx.f32 	%f145, %f144;
	st.global.f32 	[%rd68+1024], %f145;
	add.f32 	%f230, %f141, %f145;
	add.s32 	%r135, %r135, 1024;
	add.s64 	%rd69, %rd69, 4096;
	add.s64 	%rd68, %rd68, 4096;
	setp.lt.s32 	%p31, %r135, %r47;
	@%p31 bra 	$L__BB4_30;
$L__BB4_31:
	mov.b32 	%r86, %f230;
	shfl.sync.down.b32	%r87|%p32, %r86, 16, 31, -1;
	mov.b32 	%f146, %r87;
	add.f32 	%f147, %f230, %f146;
	mov.b32 	%r88, %f147;
	shfl.sync.down.b32	%r89|%p33, %r88, 8, 31, -1;
	mov.b32 	%f148, %r89;
	add.f32 	%f149, %f147, %f148;
	mov.b32 	%r90, %f149;
	shfl.sync.down.b32	%r91|%p34, %r90, 4, 31, -1;
	mov.b32 	%f150, %r91;
	add.f32 	%f151, %f149, %f150;
	mov.b32 	%r92, %f151;
	shfl.sync.down.b32	%r93|%p35, %r92, 2, 31, -1;
	mov.b32 	%f152, %r93;
	add.f32 	%f153, %f151, %f152;
	mov.b32 	%r94, %f153;
	shfl.sync.down.b32	%r95|%p36, %r94, 1, 31, -1;
	mov.b32 	%f154, %r95;
	add.f32 	%f28, %f153, %f154;
	and.b32  	%r96, %r141, 31;
	setp.ne.s32 	%p37, %r96, 0;
	@%p37 bra 	$L__BB4_33;
	shr.u32 	%r97, %r141, 3;
	mov.u32 	%r98, _ZZN36_GLOBAL__N__8813fdb2_4_k_cu_25f9cda731softmax_ce_fused_fwd_bwd_kernelILi256EEEvPKfPKiPfS5_iiiiE10warp_buf_e;
	add.s32 	%r99, %r98, %r97;
	st.shared.f32 	[%r99], %f28;
$L__BB4_33:
	bar.sync 	0;
	setp.gt.u32 	%p38, %r141, 31;
	mov.f32 	%f232, 0f00000000;
	@%p38 bra 	$L__BB4_37;
	setp.gt.u32 	%p39, %r141, 7;
	mov.f32 	%f231, 0f00000000;
	@%p39 bra 	$L__BB4_36;
	shl.b32 	%r100, %r141, 2;
	mov.u32 	%r101, _ZZN36_GLOBAL__N__8813fdb2_4_k_cu_25f9cda731softmax_ce_fused_fwd_bwd_kernelILi256EEEvPKfPKiPfS5_iiiiE10warp_buf_e;
	add.s32 	%r102, %r101, %r100;
	ld.shared.f32 	%f231, [%r102];
$L__BB4_36:
	mov.b32 	%r103, %f231;
	shfl.sync.down.b32	%r104|%p40, %r103, 16, 31, -1;
	mov.b32 	%f157, %r104;
	add.f32 	%f158, %f231, %f157;
	mov.b32 	%r105, %f158;
	shfl.sync.down.b32	%r106|%p41, %r105, 8, 31, -1;
	mov.b32 	%f159, %r106;
	add.f32 	%f160, %f158, %f159;
	mov.b32 	%r107, %f160;
	shfl.sync.down.b32	%r108|%p42, %r107, 4, 31, -1;
	mov.b32 	%f161, %r108;
	add.f32 	%f162, %f160, %f161;
	mov.b32 	%r109, %f162;
	shfl.sync.down.b32	%r110|%p43, %r109, 2, 31, -1;
	mov.b32 	%f163, %r110;
	add.f32 	%f164, %f162, %f163;
	mov.b32 	%r111, %f164;
	shfl.sync.down.b32	%r112|%p44, %r111, 1, 31, -1;
	mov.b32 	%f165, %r112;
	add.f32 	%f166, %f164, %f165;
	setp.eq.s32 	%p45, %r141, 0;
	selp.f32 	%f232, %f166, 0f00000000, %p45;
$L__BB4_37:
	bar.sync 	0;
	setp.ne.s32 	%p46, %r141, 0;
	@%p46 bra 	$L__BB4_39;
	st.shared.f32 	[_ZZN36_GLOBAL__N__8813fdb2_4_k_cu_25f9cda731softmax_ce_fused_fwd_bwd_kernelILi256EEEvPKfPKiPfS5_iiiiE5s_den], %f232;
$L__BB4_39:
	setp.ne.s32 	%p47, %r141, 0;
	bar.sync 	0;
	ld.shared.f32 	%f33, [_ZZN36_GLOBAL__N__8813fdb2_4_k_cu_25f9cda731softmax_ce_fused_fwd_bwd_kernelILi256EEEvPKfPKiPfS5_iiiiE5s_den];
	setp.eq.s64 	%p48, %rd31, 0;
	or.pred  	%p49, %p47, %p48;
	@%p49 bra 	$L__BB4_45;
	setp.lt.f32 	%p50, %f33, 0f00800000;
	mul.f32 	%f168, %f33, 0f4B000000;
	selp.f32 	%f169, %f168, %f33, %p50;
	selp.f32 	%f170, 0fC1B80000, 0f00000000, %p50;
	mov.b32 	%r113, %f169;
	add.s32 	%r114, %r113, -1059760811;
	and.b32  	%r115, %r114, -8388608;
	sub.s32 	%r116, %r113, %r115;
	mov.b32 	%f171, %r116;
	cvt.rn.f32.s32 	%f172, %r115;
	fma.rn.f32 	%f173, %f172, 0f34000000, %f170;
	add.f32 	%f174, %f171, 0fBF800000;
	fma.rn.f32 	%f175, %f174, 0fBE055027, 0f3E1039F6;
	fma.rn.f32 	%f176, %f175, %f174, 0fBDF8CDCC;
	fma.rn.f32 	%f177, %f176, %f174, 0f3E0F2955;
	fma.rn.f32 	%f178, %f177, %f174, 0fBE2AD8B9;
	fma.rn.f32 	%f179, %f178, %f174, 0f3E4CED0B;
	fma.rn.f32 	%f180, %f179, %f174, 0fBE7FFF22;
	fma.rn.f32 	%f181, %f180, %f174, 0f3EAAAA78;
	fma.rn.f32 	%f182, %f181, %f174, 0fBF000000;
	mul.f32 	%f183, %f174, %f182;
	fma.rn.f32 	%f184, %f183, %f174, %f174;
	fma.rn.f32 	%f185, %f173, 0f3F317218, %f184;
	setp.gt.u32 	%p51, %r113, 2139095039;
	fma.rn.f32 	%f186, %f169, 0f7F800000, 0f7F800000;
	selp.f32 	%f187, %f186, %f185, %p51;
	setp.eq.f32 	%p52, %f169, 0f00000000;
	selp.f32 	%f188, 0fFF800000, %f187, %p52;
	add.f32 	%f189, %f225, %f188;
	mul.wide.s32 	%rd54, %r3, 4;
	add.s64 	%rd55, %rd5, %rd54;
	ld.global.nc.f32 	%f190, [%rd55];
	sub.f32 	%f34, %f189, %f190;
	mov.f32 	%f233, 0f3F800000;
	setp.eq.s32 	%p53, %r48, 1;
	@%p53 bra 	$L__BB4_43;
	setp.ne.s32 	%p54, %r48, 0;
	@%p54 bra 	$L__BB4_44;
	mul.wide.u32 	%rd56, %r1, 4;
	add.s64 	%rd57, %rd1, %rd56;
	st.global.f32 	[%rd57], %f34;
	bra.uni 	$L__BB4_45;
$L__BB4_43:
	cvt.rn.f32.u32 	%f191, %r46;
	rcp.rn.f32 	%f233, %f191;
$L__BB4_44:
	mul.f32 	%f192, %f34, %f233;
	atom.global.add.f32 	%f193, [%rd1], %f192;
$L__BB4_45:
	setp.ge.s32 	%p55, %r141, %r47;
	@%p55 bra 	$L__BB4_52;
	not.b32 	%r117, %r141;
	add.s32 	%r32, %r47, %r117;
	and.b32  	%r118, %r32, 768;
	setp.eq.s32 	%p56, %r118, 768;
	@%p56 bra 	$L__BB4_49;
	shr.u32 	%r119, %r32, 8;
	add.s32 	%r120, %r119, 1;
	and.b32  	%r121, %r120, 3;
	sub.s32 	%r138, %r141, %r3;
	mul.wide.u32 	%rd59, %r141, 4;
	add.s64 	%rd60, %rd33, %rd59;
	add.s64 	%rd70, %rd3, %rd60;
	neg.s32 	%r137, %r121;
	shl.b32 	%r122, %r120, 8;
	and.b32  	%r123, %r122, 768;
	add.s32 	%r141, %r141, %r123;
$L__BB4_48:
	.pragma "nounroll";
	ld.global.f32 	%f194, [%rd70];
	div.rn.f32 	%f195, %f194, %f33;
	setp.eq.s32 	%p57, %r138, 0;
	selp.f32 	%f196, 0f3F800000, 0f00000000, %p57;
	sub.f32 	%f197, %f195, %f196;
	st.global.f32 	[%rd70], %f197;
	add.s32 	%r138, %r138, 256;
	add.s64 	%rd70, %rd70, 1024;
	add.s32 	%r137, %r137, 1;
	setp.ne.s32 	%p58, %r137, 0;
	@%p58 bra 	$L__BB4_48;
$L__BB4_49:
	setp.lt.u32 	%p59, %r32, 768;
	@%p59 bra 	$L__BB4_52;
	sub.s32 	%r140, %r141, %r3;
	shl.b64 	%rd61, %rd4, 2;
	add.s64 	%rd27, %rd3, %rd61;
$L__BB4_51:
	mul.wide.u32 	%rd62, %r141, 4;
	add.s64 	%rd63, %rd27, %rd62;
	ld.global.f32 	%f198, [%rd63];
	div.rn.f32 	%f199, %f198, %f33;
	setp.eq.s32 	%p60, %r140, 0;
	selp.f32 	%f200, 0f3F800000, 0f00000000, %p60;
	sub.f32 	%f201, %f199, %f200;
	st.global.f32 	[%rd63], %f201;
	add.s32 	%r124, %r141, 256;
	ld.global.f32 	%f202, [%rd63+1024];
	div.rn.f32 	%f203, %f202, %f33;
	setp.eq.s32 	%p61, %r124, %r3;
	selp.f32 	%f204, 0f3F800000, 0f00000000, %p61;
	sub.f32 	%f205, %f203, %f204;
	st.global.f32 	[%rd63+1024], %f205;
	add.s32 	%r125, %r141, 512;
	ld.global.f32 	%f206, [%rd63+2048];
	div.rn.f32 	%f207, %f206, %f33;
	setp.eq.s32 	%p62, %r125, %r3;
	selp.f32 	%f208, 0f3F800000, 0f00000000, %p62;
	sub.f32 	%f209, %f207, %f208;
	st.global.f32 	[%rd63+2048], %f209;
	add.s32 	%r126, %r141, 768;
	ld.global.f32 	%f210, [%rd63+3072];
	div.rn.f32 	%f211, %f210, %f33;
	setp.eq.s32 	%p63, %r126, %r3;
	selp.f32 	%f212, 0f3F800000, 0f00000000, %p63;
	sub.f32 	%f213, %f211, %f212;
	st.global.f32 	[%rd63+3072], %f213;
	add.s32 	%r141, %r141, 1024;
	add.s32 	%r140, %r140, 1024;
	setp.lt.s32 	%p64, %r141, %r47;
	@%p64 bra 	$L__BB4_51;
$L__BB4_52:
	ret;

}


// ===== COMPILED SASS (sm_100) =====

	.target	sm_100

	.elftype	@"ET_EXEC"


//--------------------- .note.nv.tkinfo           --------------------------
	.section	.note.nv.tkinfo,"",@"SHT_NOTE"
	.sectionflags	@"SHF_NOTE_NV_TKINFO"
	.tkinfo
        /*0018*/ 	.word	0x00000002
        /*0030*/ 	.string	""
        /*0030*/ 	.string	"ptxas"
        /*0030*/ 	.string	"Cuda compilation tools, release 13.0, V13.0.88"
        /*0030*/ 	.string	"Build cuda_13.0.r13.0/compiler.36424714_0"
        /*0030*/ 	.string	"-arch sm_100 -m 64 "



//--------------------- .note.nv.cuinfo           --------------------------
	.section	.note.nv.cuinfo,"",@"SHT_NOTE"
	.sectionflags	@"SHF_NOTE_NV_CUINFO"
        /*0018*/ 	.short	0x0002
        /*001a*/ 	.short	0x0064
        /*001c*/ 	.short	0x0082
	.zero		2


//--------------------- .nv.info                  --------------------------
	.section	.nv.info,"",@"SHT_CUDA_INFO"
	.align	4


	//----- nvinfo : EIATTR_REGCOUNT
	.align		4
        /*0000*/ 	.byte	0x04, 0x2f
        /*0002*/ 	.short	(.L_1 - .L_0)
	.align		4
.L_0:
        /*0004*/ 	.word	index@(_ZN36_GLOBAL__N__8813fdb2_4_k_cu_25f9cda720ce_fwd_logits_kernelILi256EEEvPKfPKiPfiiifi)
        /*0008*/ 	.word	0x00000020


	//----- nvinfo : EIATTR_FRAME_SIZE
	.align		4
.L_1:
        /*000c*/ 	.byte	0x04, 0x11
        /*000e*/ 	.short	(.L_3 - .L_2)
	.align		4
.L_2:
        /*0010*/ 	.word	index@($__internal_7_$__cuda_sm3x_div_rn_noftz_f32_slowpath)
        /*0014*/ 	.word	0x00000000


	//----- nvinfo : EIATTR_FRAME_SIZE
	.align		4
.L_3:
        /*0018*/ 	.byte	0x04, 0x11
        /*001a*/ 	.short	(.L_5 - .L_4)
	.align		4
.L_4:
        /*001c*/ 	.word	index@($__internal_6_$__cuda_sm20_rcp_rn_f32_slowpath)
        /*0020*/ 	.word	0x00000000


	//----- nvinfo : EIATTR_FRAME_SIZE
	.align		4
.L_5:
        /*0024*/ 	.byte	0x04, 0x11
        /*0026*/ 	.short	(.L_7 - .L_6)
	.align		4
.L_6:
        /*0028*/ 	.word	index@(_ZN36_GLOBAL__N__8813fdb2_4_k_cu_25f9cda720ce_fwd_logits_kernelILi256EEEvPKfPKiPfiiifi)
        /*002c*/ 	.word	0x00000000


	//----- nvinfo : EIATTR_REGCOUNT
	.align		4
.L_7:
        /*0030*/ 	.byte	0x04, 0x2f
        /*0032*/ 	.short	(.L_9 - .L_8)
	.align		4
.L_8:
        /*0034*/ 	.word	index@(_ZN36_GLOBAL__N__8813fdb2_4_k_cu_25f9cda720ce_bwd_logits_kernelILi256EEEvPKfPKiPfiifif)
        /*0038*/ 	.word	0x0000001e


	//----- nvinfo : EIATTR_FRAME_SIZE
	.align		4
.L_9:
        /*003c*/ 	.byte	0x04, 0x11
        /*003e*/ 	.short	(.L_11 - .L_10)
	.align		4
.L_10:
        /*0040*/ 	.word	index@($__internal_5_$__cuda_sm3x_div_rn_noftz_f32_slowpath)
        /*0044*/ 	.word	0x00000000


	//----- nvinfo : EIATTR_FRAME_SIZE
	.align		4
.L_11:
        /*0048*/ 	.byte	0x04, 0x11
        /*004a*/ 	.short	(.L_13 - .L_12)
	.align		4
.L_12:
        /*004c*/ 	.word	index@(_ZN36_GLOBAL__N__8813fdb2_4_k_cu_25f9cda720ce_bwd_logits_kernelILi256EEEvPKfPKiPfiifif)
        /*0050*/ 	.word	0x00000000


	//----- nvinfo : EIATTR_REGCOUNT
	.align		4
.L_13:
        /*0054*/ 	.byte	0x04, 0x2f
        /*0056*/ 	.short	(.L_15 - .L_14)
	.align		4
.L_14:
        /*0058*/ 	.word	index@(_ZN36_GLOBAL__N__8813fdb2_4_k_cu_25f9cda719ce_fwd_probs_kernelILi256EEEvPKfPKiPfiiiffi)
        /*005c*/ 	.word	0x0000001d


	//----- nvinfo : EIATTR_FRAME_SIZE
	.align		4
.L_15:
        /*0060*/ 	.byte	0x04, 0x11
        /*0062*/ 	.short	(.L_17 - .L_16)
	.align		4
.L_16:
        /*0064*/ 	.word	index@($__internal_4_$__cuda_sm3x_div_rn_noftz_f32_slowpath)
        /*0068*/ 	.word	0x00000000


	//----- nvinfo : EIATTR_FRAME_SIZE
	.align		4
.L_17:
        /*006c*/ 	.byte	0x04, 0x11
        /*006e*/ 	.short	(.L_19 - .L_18)
	.align		4
.L_18:
        /*0070*/ 	.word	index@($__internal_3_$__cuda_sm20_rcp_rn_f32_slowpath)
        /*0074*/ 	.word	0x00000000


	//----- nvinfo : EIATTR_FRAME_SIZE
	.align		4
.L_19:
        /*0078*/ 	.byte	0x04, 0x11
        /*007a*/ 	.short	(.L_21 - .L_20)
	.align		4
.L_20:
        /*007c*/ 	.word	index@(_ZN36_GLOBAL__N__8813fdb2_4_k_cu_25f9cda719ce_fwd_probs_kernelILi256EEEvPKfPKiPfiiiffi)
        /*0080*/ 	.word	0x00000000


	//----- nvinfo : EIATTR_REGCOUNT
	.align		4
.L_21:
        /*0084*/ 	.byte	0x04, 0x2f
        /*0086*/ 	.short	(.L_23 - .L_22)
	.align		4
.L_22:
        /*0088*/ 	.word	index@(_ZN36_GLOBAL__N__8813fdb2_4_k_cu_25f9cda719ce_bwd_probs_kernelILi256EEEvPKfPKiPfiififf)
        /*008c*/ 	.word	0x0000001c


	//----- nvinfo : EIATTR_FRAME_SIZE
	.align		4
.L_23:
        /*0090*/ 	.byte	0x04, 0x11
        /*0092*/ 	.short	(.L_25 - .L_24)
	.align		4
.L_24:
        /*0094*/ 	.word	index@($__internal_2_$__cuda_sm3x_div_rn_noftz_f32_slowpath)
        /*0098*/ 	.word	0x00000000


	//----- nvinfo : EIATTR_FRAME_SIZE
	.align		4
.L_25:
        /*009c*/ 	.byte	0x04, 0x11
        /*009e*/ 	.short	(.L_27 - .L_26)
	.align		4
.L_26:
        /*00a0*/ 	.word	index@(_ZN36_GLOBAL__N__8813fdb2_4_k_cu_25f9cda719ce_bwd_probs_kernelILi256EEEvPKfPKiPfiififf)
        /*00a4*/ 	.word	0x00000000


	//----- nvinfo : EIATTR_REGCOUNT
	.align		4
.L_27:
        /*00a8*/ 	.byte	0x04, 0x2f
        /*00aa*/ 	.short	(.L_29 - .L_28)
	.align		4
.L_28:
        /*00ac*/ 	.word	index@(_ZN36_GLOBAL__N__8813fdb2_4_k_cu_25f9cda731softmax_ce_fused_fwd_bwd_kernelILi256EEEvPKfPKiPfS5_iiii)
        /*00b0*/ 	.word	0x0000001d


	//----- nvinfo : EIATTR_FRAME_SIZE
	.align		4
.L_29:
        /*00b4*/ 	.byte	0x04, 0x11
        /*00b6*/ 	.short	(.L_31 - .L_30)
	.align		4
.L_30:
        /*00b8*/ 	.word	index@($__internal_1_$__cuda_sm3x_div_rn_noftz_f32_slowpath)
        /*00bc*/ 	.word	0x00000000


	//----- nvinfo : EIATTR_FRAME_SIZE
	.align		4
.L_31:
        /*00c0*/ 	.byte	0x04, 0x11
        /*00c2*/ 	.short	(.L_33 - .L_32)
	.align		4
.L_32:
        /*00c4*/ 	.word	index@($__internal_0_$__cuda_sm20_rcp_rn_f32_slowpath)
        /*00c8*/ 	.word	0x00000000


	//----- nvinfo : EIATTR_FRAME_SIZE
	.align		4
.L_33:
        /*00cc*/ 	.byte	0x04, 0x11
        /*00ce*/ 	.short	(.L_35 - .L_34)
	.align		4
.L_34:
        /*00d0*/ 	.word	index@(_ZN36_GLOBAL__N__8813fdb2_4_k_cu_25f9cda731softmax_ce_fused_fwd_bwd_kernelILi256EEEvPKfPKiPfS5_iiii)
        /*00d4*/ 	.word	0x00000000


	//----- nvinfo : EIATTR_MIN_STACK_SIZE
	.align		4
.L_35:
        /*00d8*/ 	.byte	0x04, 0x12
        /*00da*/ 	.short	(.L_37 - .L_36)
	.align		4
.L_36:
        /*00dc*/ 	.word	index@(_ZN36_GLOBAL__N__8813fdb2_4_k_cu_25f9cda731softmax_ce_fused_fwd_bwd_kernelILi256EEEvPKfPKiPfS5_iiii)
        /*00e0*/ 	.word	0x00000000


	//----- nvinfo : EIATTR_MIN_STACK_SIZE
	.align		4
.L_37:
        /*00e4*/ 	.byte	0x04, 0x12
        /*00e6*/ 	.short	(.L_39 - .L_38)
	.align		4
.L_38:
        /*00e8*/ 	.word	index@(_ZN36_GLOBAL__N__8813fdb2_4_k_cu_25f9cda719ce_bwd_probs_kernelILi256EEEvPKfPKiPfiififf)
        /*00ec*/ 	.word	0x00000000


	//----- nvinfo : EIATTR_MIN_STACK_SIZE
	.align		4
.L_39:
        /*00f0*/ 	.byte	0x04, 0x12
        /*00f2*/ 	.short	(.L_41 - .L_40)
	.align		4
.L_40:
        /*00f4*/ 	.word	index@(_ZN36_GLOBAL__N__8813fdb2_4_k_cu_25f9cda719ce_fwd_probs_kernelILi256EEEvPKfPKiPfiiiffi)
        /*00f8*/ 	.word	0x00000000


	//----- nvinfo : EIATTR_MIN_STACK_SIZE
	.align		4
.L_41:
        /*00fc*/ 	.byte	0x04, 0x12
        /*00fe*/ 	.short	(.L_43 - .L_42)
	.align		4
.L_42:
        /*0100*/ 	.word	index@(_ZN36_GLOBAL__N__8813fdb2_4_k_cu_25f9cda720ce_bwd_logits_kernelILi256EEEvPKfPKiPfiifif)
        /*0104*/ 	.word	0x00000000


	//----- nvinfo : EIATTR_MIN_STACK_SIZE
	.align		4
.L_43:
        /*0108*/ 	.byte	0x04, 0x12
        /*010a*/ 	.short	(.L_45 - .L_44)
	.align		4
.L_44:
        /*010c*/ 	.word	index@(_ZN36_GLOBAL__N__8813fdb2_4_k_cu_25f9cda720ce_fwd_logits_kernelILi256EEEvPKfPKiPfiiifi)
        /*0110*/ 	.word	0x00000000
.L_45:


//--------------------- .nv.compat                --------------------------
	.section	.nv.compat,"",@"SHT_CUDA_COMPAT_INFO"
	.align	4
        /*0000*/ 	.byte	0x02, 0x09, 0x00, 0x00, 0x02, 0x02, 0x01, 0x00, 0x02, 0x05, 0x05, 0x00, 0x03, 0x07, 0x01, 0x01
        /*0010*/ 	.byte	0x02, 0x03, 0x00, 0x00, 0x02, 0x06, 0x01, 0x00, 0x04, 0x0b, 0x08, 0x00, 0x01, 0x00, 0x00, 0x00
        /*0020*/ 	.byte	0x00, 0x00, 0x00, 0x00


//--------------------- .nv.info._ZN36_GLOBAL__N__8813fdb2_4_k_cu_25f9cda731softmax_ce_fused_fwd_bwd_kernelILi256EEEvPKfPKiPfS5_iiii --------------------------
	.section	.nv.info._ZN36_GLOBAL__N__8813fdb2_4_k_cu_25f9cda731softmax_ce_fused_fwd_bwd_kernelILi256EEEvPKfPKiPfS5_iiii,"",@"SHT_CUDA_INFO"
	.sectionflags	@""
	.align	4


	//----- nvinfo : EIATTR_CUDA_API_VERSION
	.align		4
        /*0000*/ 	.byte	0x04, 0x37
        /*0002*/ 	.short	(.L_47 - .L_46)
.L_46:
        /*0004*/ 	.word	0x00000082


	//----- nvinfo : EIATTR_KPARAM_INFO
	.align		4
.L_47:
        /*0008*/ 	.byte	0x04, 0x17
        /*000a*/ 	.short	(.L_49 - .L_48)
.L_48:
        /*000c*/ 	.word	0x00000000
        /*0010*/ 	.short	0x0007
        /*0012*/ 	.short	0x002c
        /*0014*/ 	.byte	0x00, 0xf0, 0x11, 0x00


	//----- nvinfo : EIATTR_KPARAM_INFO
	.align		4
.L_49:
        /*0018*/ 	.byte	0x04, 0x17
        /*001a*/ 	.short	(.L_51 - .L_50)
.L_50:
        /*001c*/ 	.word	0x00000000
        /*0020*/ 	.short	0x0006
        /*0022*/ 	.short	0x0028
        /*0024*/ 	.byte	0x00, 0xf0, 0x11, 0x00


	//----- nvinfo : EIATTR_KPARAM_INFO
	.align		4
.L_51:
        /*0028*/ 	.byte	0x04, 0x17
        /*002a*/ 	.short	(.L_53 - .L_52)
.L_52:
        /*002c*/ 	.word	0x00000000
        /*0030*/ 	.short	0x0005
        /*0032*/ 	.short	0x0024
        /*0034*/ 	.byte	0x00, 0xf0, 0x11, 0x00


	//----- nvinfo : EIATTR_KPARAM_INFO
	.align		4
.L_53:
        /*0038*/ 	.byte	0x04, 0x17
        /*003a*/ 	.short	(.L_55 - .L_54)
.L_54:
        /*003c*/ 	.word	0x00000000
        /*0040*/ 	.short	0x0004
        /*0042*/ 	.short	0x0020
        /*0044*/ 	.byte	0x00, 0xf0, 0x11, 0x00


	//----- nvinfo : EIATTR_KPARAM_INFO
	.align		4
.L_55:
        /*0048*/ 	.byte	0x04, 0x17
        /*004a*/ 	.short	(.L_57 - .L_56)
.L_56:
        /*004c*/ 	.word	0x00000000
        /*0050*/ 	.short	0x0003
        /*0052*/ 	.short	0x0018
        /*0054*/ 	.byte	0x00, 0xf5, 0x21, 0x00


	//----- nvinfo : EIATTR_KPARAM_INFO
	.align		4
.L_57:
        /*0058*/ 	.byte	0x04, 0x17
        /*005a*/ 	.short	(.L_59 - .L_58)
.L_58:
        /*005c*/ 	.word	0x00000000
        /*0060*/ 	.short	0x0002
        /*0062*/ 	.short	0x0010
        /*0064*/ 	.byte	0x00, 0xf5, 0x21, 0x00


	//----- nvinfo : EIATTR_KPARAM_INFO
	.align		4
.L_59:
        /*0068*/ 	.byte	0x04, 0x17
        /*006a*/ 	.short	(.L_61 - .L_60)
.L_60:
        /*006c*/ 	.word	0x00000000
        /*0070*/ 	.short	0x0001
        /*0072*/ 	.short	0x0008
        /*0074*/ 	.byte	0x00, 0xf5, 0x21, 0x00


	//----- nvinfo : EIATTR_KPARAM_INFO
	.align		4
.L_61:
        /*0078*/ 	.byte	0x04, 0x17
        /*007a*/ 	.short	(.L_63 - .L_62)
.L_62:
        /*007c*/ 	.word	0x00000000
        /*0080*/ 	.short	0x0000
        /*0082*/ 	.short	0x0000
        /*0084*/ 	.byte	0x00, 0xf5, 0x21, 0x00


	//----- nvinfo : EIATTR_SPARSE_MMA_MASK
	.align		4
.L_63:
        /*0088*/ 	.byte	0x03, 0x50
        /*008a*/ 	.short	0x0000


	//----- nvinfo : EIATTR_MAXREG_COUNT
	.align		4
        /*008c*/ 	.byte	0x03, 0x1b
        /*008e*/ 	.short	0x00ff


	//----- nvinfo : EIATTR_NUM_BARRIERS
	.align		4
        /*0090*/ 	.byte	0x02, 0x4c
        /*0092*/ 	.byte	0x01
	.zero		1


	//----- nvinfo : EIATTR_MERCURY_ISA_VERSION
	.align		4
        /*0094*/ 	.byte	0x03, 0x5f
        /*0096*/ 	.short	0x0101


	//----- nvinfo : EIATTR_COOP_GROUP_MASK_REGIDS
	.align		4
        /*0098*/ 	.byte	0x04, 0x29
        /*009a*/ 	.short	(.L_65 - .L_64)


	//   ....[0]....
.L_64:
        /*009c*/ 	.word	0xffffffff


	//   ....[1]....
        /*00a0*/ 	.word	0xffffffff


	//   ....[2]....
        /*00a4*/ 	.word	0xffffffff


	//   ....[3]....
        /*00a8*/ 	.word	0xffffffff


	//   ....[4]....
        /*00ac*/ 	.word	0xffffffff


	//   ....[5]....
        /*00b0*/ 	.word	0xffffffff


	//   ....[6]....
        /*00b4*/ 	.word	0xffffffff


	//   ....[7]....
        /*00b8*/ 	.word	0xffffffff


	//   ....[8]....
        /*00bc*/ 	.word	0xffffffff


	//   ....[9]....
        /*00c0*/ 	.word	0xffffffff


	//   ....[10]....
        /*00c4*/ 	.word	0xffffffff


	//   ....[11]....
        /*00c8*/ 	.word	0xffffffff


	//   ....[12]....
        /*00cc*/ 	.word	0xffffffff


	//   ....[13]....
        /*00d0*/ 	.word	0xffffffff


	//   ....[14]....
        /*00d4*/ 	.word	0xffffffff


	//   ....[15]....
        /*00d8*/ 	.word	0xffffffff


	//   ....[16]....
        /*00dc*/ 	.word	0xffffffff


	//   ....[17]....
        /*00e0*/ 	.word	0xffffffff


	//   ....[18]....
        /*00e4*/ 	.word	0xffffffff


	//   ....[19]....
        /*00e8*/ 	.word	0xffffffff


	//   ....[20]....
        /*00ec*/ 	.word	0x05000011


	//   ....[21]....
        /*00f0*/ 	.word	0x05000011


	//   ....[22]....
        /*00f4*/ 	.word	0x05000011


	//   ....[23]....
        /*00f8*/ 	.word	0x05000011


	//   ....[24]....
        /*00fc*/ 	.word	0x05000011


	//   ....[25]....
        /*0100*/ 	.word	0x05000011


	//   ....[26]....
        /*0104*/ 	.word	0x05000011


	//   ....[27]....
        /*0108*/ 	.word	0x05000011


	//   ....[28]....
        /*010c*/ 	.word	0x05000011


	//   ....[29]....
        /*0110*/ 	.word	0x05000011


	//----- nvinfo : EIATTR_COOP_GROUP_INSTR_OFFSETS
	.align		4
.L_65:
        /*0114*/ 	.byte	0x04, 0x28
        /*0116*/ 	.short	(.L_67 - .L_66)


	//   ....[0]....
.L_66:
        /*0118*/ 	.word	0x000007f0


	//   ....[1]....
        /*011c*/ 	.word	0x00000840


	//   ....[2]....
        /*0120*/ 	.word	0x000008a0


	//   ....[3]....
        /*0124*/ 	.word	0x000008c0


	//   ....[4]....
        /*0128*/ 	.word	0x000008e0


	//   ....[5]....
        /*012c*/ 	.word	0x000009e0


	//   ....[6]....
        /*0130*/ 	.word	0x00000a00


	//   ....[7]....
        /*0134*/ 	.word	0x00000a20


	//   ....[8]....
        /*0138*/ 	.word	0x00000a40


	//   ....[9]....
        /*013c*/ 	.word	0x00000a60


	//   ....[10]....
        /*0140*/ 	.word	0x000011c0


	//   ....[11]....
        /*0144*/ 	.word	0x00001210


	//   ....[12]....
        /*0148*/ 	.word	0x00001260


	//   ....[13]....
        /*014c*/ 	.word	0x00001280


	//   ....[14]....
        /*0150*/ 	.word	0x000012a0


	//   ....[15]....
        /*0154*/ 	.word	0x00001390


	//   ....[16]....
        /*0158*/ 	.word	0x000013b0


	//   ....[17]....
        /*015c*/ 	.word	0x000013d0


	//   ....[18]....
        /*0160*/ 	.word	0x000013f0


	//   ....[19]....
        /*0164*/ 	.word	0x00001410


	//   ....[20]....
        /*0168*/ 	.word	0x00002190


	//   ....[21]....
        /*016c*/ 	.word	0x00002200


	//   ....[22]....
        /*0170*/ 	.word	0x00002270


	//   ....[23]....
        /*0174*/ 	.word	0x000022e0


	//   ....[24]....
        /*0178*/ 	.word	0x00002350


	//   ....[25]....
        /*017c*/ 	.word	0x000023d0


	//   ....[26]....
        /*0180*/ 	.word	0x00002440


	//   ....[27]....
        /*0184*/ 	.word	0x000024b0


	//   ....[28]....
        /*0188*/ 	.word	0x00002520


	//   ....[29]....
        /*018c*/ 	.word	0x00002590


	//----- nvinfo : EIATTR_VRC_CTA_INIT_COUNT
	.align		4
.L_67:
        /*0190*/ 	.byte	0x02, 0x4a
	.zero		1
	.zero		1


	//----- nvinfo : EIATTR_EXIT_INSTR_OFFSETS
	.align		4
        /*0194*/ 	.byte	0x04, 0x1c
        /*0196*/ 	.short	(.L_69 - .L_68)


	//   ....[0]....
.L_68:
        /*0198*/ 	.word	0x00000040


	//   ....[1]....
        /*019c*/ 	.word	0x00001900


	//   ....[2]....
        /*01a0*/ 	.word	0x00001be0


	//   ....[3]....
        /*01a4*/ 	.word	0x00002140


	//----- nvinfo : EIATTR_CRS_STACK_SIZE
	.align		4
.L_69:
        /*01a8*/ 	.byte	0x04, 0x1e
        /*01aa*/ 	.short	(.L_71 - .L_70)
.L_70:
        /*01ac*/ 	.word	0x00000000


	//----- nvinfo : EIATTR_CBANK_PARAM_SIZE
	.align		4
.L_71:
        /*01b0*/ 	.byte	0x03, 0x19
        /*01b2*/ 	.short	0x0030


	//----- nvinfo : EIATTR_PARAM_CBANK
	.align		4
        /*01b4*/ 	.byte	0x04, 0x0a
        /*01b6*/ 	.short	(.L_73 - .L_72)
	.align		4
.L_72:
        /*01b8*/ 	.word	index@(.nv.constant0._ZN36_GLOBAL__N__8813fdb2_4_k_cu_25f9cda731softmax_ce_fused_fwd_bwd_kernelILi256EEEvPKfPKiPfS5_iiii)
        /*01bc*/ 	.short	0x0380
        /*01be*/ 	.short	0x0030


	//----- nvinfo : EIATTR_SW_WAR
	.align		4
.L_73:
        /*01c0*/ 	.byte	0x04, 0x36
        /*01c2*/ 	.short	(.L_75 - .L_74)
.L_74:
        /*01c4*/ 	.word	0x00000008
.L_75:


//--------------------- .nv.info._ZN36_GLOBAL__N__8813fdb2_4_k_cu_25f9cda719ce_bwd_probs_kernelILi256EEEvPKfPKiPfiififf --------------------------
	.section	.nv.info._ZN36_GLOBAL__N__8813fdb2_4_k_cu_25f9cda719ce_bwd_probs_kernelILi256EEEvPKfPKiPfiififf,"",@"SHT_CUDA_INFO"
	.sectionflags	@""
	.align	4


	//----- nvinfo : EIATTR_CUDA_API_VERSION
	.align		4
        /*0000*/ 	.byte	0x04, 0x37
        /*0002*/ 	.short	(.L_77 - .L_76)
.L_76:
        /*0004*/ 	.word	0x00000082


	//----- nvinfo : EIATTR_KPARAM_INFO
	.align		4
.L_77:
        /*0008*/ 	.byte	0x04, 0x17
        /*000a*/ 	.short	(.L_79 - .L_78)
.L_78:
        /*000c*/ 	.word	0x00000000
        /*0010*/ 	.short	0x0008
        /*0012*/ 	.short	0x002c
        /*0014*/ 	.byte	0x00, 0xf0, 0x11, 0x00


	//----- nvinfo : EIATTR_KPARAM_INFO
	.align		4
.L_79:
        /*0018*/ 	.byte	0x04, 0x17
        /*001a*/ 	.short	(.L_81 - .L_80)
.L_80:
        /*001c*/ 	.word	0x00000000
        /*0020*/ 	.short	0x0007
        /*0022*/ 	.short	0x0028
        /*0024*/ 	.byte	0x00, 0xf0, 0x11, 0x00


	//----- nvinfo : EIATTR_KPARAM_INFO
	.align		4
.L_81:
        /*0028*/ 	.byte	0x04, 0x17
        /*002a*/ 	.short	(.L_83 - .L_82)
.L_82:
        /*002c*/ 	.word	0x00000000
        /*0030*/ 	.short	0x0006
        /*0032*/ 	.short	0x0024
        /*0034*/ 	.byte	0x00, 0xf0, 0x11, 0x00


	//----- nvinfo : EIATTR_KPARAM_INFO
	.align		4
.L_83:
        /*0038*/ 	.byte	0x04, 0x17
        /*003a*/ 	.short	(.L_85 - .L_84)
.L_84:
        /*003c*/ 	.word	0x00000000
        /*0040*/ 	.short	0x0005
        /*0042*/ 	.short	0x0020
        /*0044*/ 	.byte	0x00, 0xf0, 0x11, 0x00


	//----- nvinfo : EIATTR_KPARAM_INFO
	.align		4
.L_85:
        /*0048*/ 	.byte	0x04, 0x17
        /*004a*/ 	.short	(.L_87 - .L_86)
.L_86:
        /*004c*/ 	.word	0x00000000
        /*0050*/ 	.short	0x0004
        /*0052*/ 	.short	0x001c
        /*0054*/ 	.byte	0x00, 0xf0, 0x11, 0x00


	//----- nvinfo : EIATTR_KPARAM_INFO
	.align		4
.L_87:
        /*0058*/ 	.byte	0x04, 0x17
        /*005a*/ 	.short	(.L_89 - .L_88)
.L_88:
        /*005c*/ 	.word	0x00000000
        /*0060*/ 	.short	0x0003
        /*0062*/ 	.short	0x0018
        /*0064*/ 	.byte	0x00, 0xf0, 0x11, 0x00


	//----- nvinfo : EIATTR_KPARAM_INFO
	.align		4
.L_89:
        /*0068*/ 	.byte	0x04, 0x17
        /*006a*/ 	.short	(.L_91 - .L_90)
.L_90:
        /*006c*/ 	.word	0x00000000
        /*0070*/ 	.short	0x0002
        /*0072*/ 	.short	0x0010
        /*0074*/ 	.byte	0x00, 0xf5, 0x21, 0x00


	//----- nvinfo : EIATTR_KPARAM_INFO
	.align		4
.L_91:
        /*0078*/ 	.byte	0x04, 0x17
        /*007a*/ 	.short	(.L_93 - .L_92)
.L_92:
        /*007c*/ 	.word	0x00000000
        /*0080*/ 	.short	0x0001
        /*0082*/ 	.short	0x0008
        /*0084*/ 	.byte	0x00, 0xf5, 0x21, 0x00


	//----- nvinfo : EIATTR_KPARAM_INFO
	.align		4
.L_93:
        /*0088*/ 	.byte	0x04, 0x17
        /*008a*/ 	.short	(.L_95 - .L_94)
.L_94:
        /*008c*/ 	.word	0x00000000
        /*0090*/ 	.short	0x0000
        /*0092*/ 	.short	0x0000
        /*0094*/ 	.byte	0x00, 0xf5, 0x21, 0x00


	//----- nvinfo : EIATTR_SPARSE_MMA_MASK
	.align		4
.L_95:
        /*0098*/ 	.byte	0x03, 0x50
        /*009a*/ 	.short	0x0000


	//----- nvinfo : EIATTR_MAXREG_COUNT
	.align		4
        /*009c*/ 	.byte	0x03, 0x1b
        /*009e*/ 	.short	0x00ff


	//----- nvinfo : EIATTR_MERCURY_ISA_VERSION
	.align		4
        /*00a0*/ 	.byte	0x03, 0x5f
        /*00a2*/ 	.short	0x0101


	//----- nvinfo : EIATTR_VRC_CTA_INIT_COUNT
	.align		4
        /*00a4*/ 	.byte	0x02, 0x4a
	.zero		1
	.zero		1


	//----- nvinfo : EIATTR_EXIT_INSTR_OFFSETS
	.align		4
        /*00a8*/ 	.byte	0x04, 0x1c
        /*00aa*/ 	.short	(.L_97 - .L_96)


	//   ....[0]....
.L_96:
        /*00ac*/ 	.word	0x00000040


	//   ....[1]....
        /*00b0*/ 	.word	0x00000140


	//   ....[2]....
        /*00b4*/ 	.word	0x000003c0


	//   ....[3]....
        /*00b8*/ 	.word	0x000004d0


	//   ....[4]....
        /*00bc*/ 	.word	0x00000560


	//   ....[5]....
        /*00c0*/ 	.word	0x00000630


	//   ....[6]....
        /*00c4*/ 	.word	0x00000770


	//   ....[7]....
        /*00c8*/ 	.word	0x00000b00


	//   ....[8]....
        /*00cc*/ 	.word	0x00001180


	//----- nvinfo : EIATTR_CRS_STACK_SIZE
	.align		4
.L_97:
        /*00d0*/ 	.byte	0x04, 0x1e
        /*00d2*/ 	.short	(.L_99 - .L_98)
.L_98:
        /*00d4*/ 	.word	0x00000000


	//----- nvinfo : EIATTR_CBANK_PARAM_SIZE
	.align		4
.L_99:
        /*00d8*/ 	.byte	0x03, 0x19
        /*00da*/ 	.short	0x0030


	//----- nvinfo : EIATTR_PARAM_CBANK
	.align		4
        /*00dc*/ 	.byte	0x04, 0x0a
        /*00de*/ 	.short	(.L_101 - .L_100)
	.align		4
.L_100:
        /*00e0*/ 	.word	index@(.nv.constant0._ZN36_GLOBAL__N__8813fdb2_4_k_cu_25f9cda719ce_bwd_probs_kernelILi256EEEvPKfPKiPfiififf)
        /*00e4*/ 	.short	0x0380
        /*00e6*/ 	.short	0x0030


	//----- nvinfo : EIATTR_SW_WAR
	.align		4
.L_101:
        /*00e8*/ 	.byte	0x04, 0x36
        /*00ea*/ 	.short	(.L_103 - .L_102)
.L_102:
        /*00ec*/ 	.word	0x00000008
.L_103:


//--------------------- .nv.info._ZN36_GLOBAL__N__8813fdb2_4_k_cu_25f9cda719ce_fwd_probs_kernelILi256EEEvPKfPKiPfiiiffi --------------------------
	.section	.nv.info._ZN36_GLOBAL__N__8813fdb2_4_k_cu_25f9cda719ce_fwd_probs_kernelILi256EEEvPKfPKiPfiiiffi,"",@"SHT_CUDA_INFO"
	.sectionflags	@""
	.align	4


	//----- nvinfo : EIATTR_CUDA_API_VERSION
	.align		4
        /*0000*/ 	.byte	0x04, 0x37
        /*0002*/ 	.short	(.L_105 - .L_104)
.L_104:
        /*0004*/ 	.word	0x00000082


	//----- nvinfo : EIATTR_KPARAM_INFO
	.align		4
.L_105:
        /*0008*/ 	.byte	0x04, 0x17
        /*000a*/ 	.short	(.L_107 - .L_106)
.L_106:
        /*000c*/ 	.word	0x00000000
        /*0010*/ 	.short	0x0008
        /*0012*/ 	.short	0x002c
        /*0014*/ 	.byte	0x00, 0xf0, 0x11, 0x00


	//----- nvinfo : EIATTR_KPARAM_INFO
	.align		4
.L_107:
        /*0018*/ 	.byte	0x04, 0x17
        /*001a*/ 	.short	(.L_109 - .L_108)
.L_108:
        /*001c*/ 	.word	0x00000000
        /*0020*/ 	.short	0x0007
        /*0022*/ 	.short	0x0028
        /*0024*/ 	.byte	0x00, 0xf0, 0x11, 0x00


	//----- nvinfo : EIATTR_KPARAM_INFO
	.align		4
.L_109:
        /*0028*/ 	.byte	0x04, 0x17
        /*002a*/ 	.short	(.L_111 - .L_110)
.L_110:
        /*002c*/ 	.word	0x00000000
        /*0030*/ 	.short	0x0006
        /*0032*/ 	.short	0x0024
        /*0034*/ 	.byte	0x00, 0xf0, 0x11, 0x00


	//----- nvinfo : EIATTR_KPARAM_INFO
	.align		4
.L_111:
        /*0038*/ 	.byte	0x04, 0x17
        /*003a*/ 	.short	(.L_113 - .L_112)
.L_112:
        /*003c*/ 	.word	0x00000000
        /*0040*/ 	.short	0x0005
        /*0042*/ 	.short	0x0020
        /*0044*/ 	.byte	0x00, 0xf0, 0x11, 0x00


	//----- nvinfo : EIATTR_KPARAM_INFO
	.align		4
.L_113:
        /*0048*/ 	.byte	0x04, 0x17
        /*004a*/ 	.short	(.L_115 - .L_114)
.L_114:
        /*004c*/ 	.word	0x00000000
        /*0050*/ 	.short	0x0004
        /*0052*/ 	.short	0x001c
        /*0054*/ 	.byte	0x00, 0xf0, 0x11, 0x00


	//----- nvinfo : EIATTR_KPARAM_INFO
	.align		4
.L_115:
        /*0058*/ 	.byte	0x04, 0x17
        /*005a*/ 	.short	(.L_117 - .L_116)
.L_116:
        /*005c*/ 	.word	0x00000000
        /*0060*/ 	.short	0x0003
        /*0062*/ 	.short	0x0018
        /*0064*/ 	.byte	0x00, 0xf0, 0x11, 0x00


	//----- nvinfo : EIATTR_KPARAM_INFO
	.align		4
.L_117:
        /*0068*/ 	.byte	0x04, 0x17
        /*006a*/ 	.short	(.L_119 - .L_118)
.L_118:
        /*006c*/ 	.word	0x00000000
        /*0070*/ 	.short	0x0002
        /*0072*/ 	.short	0x0010
        /*0074*/ 	.byte	0x00, 0xf5, 0x21, 0x00


	//----- nvinfo : EIATTR_KPARAM_INFO
	.align		4
.L_119:
        /*0078*/ 	.byte	0x04, 0x17
        /*007a*/ 	.short	(.L_121 - .L_120)
.L_120:
        /*007c*/ 	.word	0x00000000
        /*0080*/ 	.short	0x0001
        /*0082*/ 	.short	0x0008
        /*0084*/ 	.byte	0x00, 0xf5, 0x21, 0x00


	//----- nvinfo : EIATTR_KPARAM_INFO
	.align		4
.L_121:
        /*0088*/ 	.byte	0x04, 0x17
        /*008a*/ 	.short	(.L_123 - .L_122)
.L_122:
        /*008c*/ 	.word	0x00000000
        /*0090*/ 	.short	0x0000
        /*0092*/ 	.short	0x0000
        /*0094*/ 	.byte	0x00, 0xf5, 0x21, 0x00


	//----- nvinfo : EIATTR_SPARSE_MMA_MASK
	.align		4
.L_123:
        /*0098*/ 	.byte	0x03, 0x50
        /*009a*/ 	.short	0x0000


	//----- nvinfo : EIATTR_MAXREG_COUNT
	.align		4
        /*009c*/ 	.byte	0x03, 0x1b
        /*009e*/ 	.short	0x00ff


	//----- nvinfo : EIATTR_NUM_BARRIERS
	.align		4
        /*00a0*/ 	.byte	0x02, 0x4c
        /*00a2*/ 	.byte	0x01
	.zero		1


	//----- nvinfo : EIATTR_MERCURY_ISA_VERSION
	.align		4
        /*00a4*/ 	.byte	0x03, 0x5f
        /*00a6*/ 	.short	0x0101


	//----- nvinfo : EIATTR_COOP_GROUP_MASK_REGIDS
	.align		4
        /*00a8*/ 	.byte	0x04, 0x29
        /*00aa*/ 	.short	(.L_125 - .L_124)


	//   ....[0]....
.L_124:
        /*00ac*/ 	.word	0xffffffff


	//   ....[1]....
        /*00b0*/ 	.word	0xffffffff


	//   ....[2]....
        /*00b4*/ 	.word	0xffffffff


	//   ....[3]....
        /*00b8*/ 	.word	0xffffffff


	//   ....[4]....
        /*00bc*/ 	.word	0xffffffff


	//   ....[5]....
        /*00c0*/ 	.word	0xffffffff


	//   ....[6]....
        /*00c4*/ 	.word	0xffffffff


	//   ....[7]....
        /*00c8*/ 	.word	0xffffffff


	//   ....[8]....
        /*00cc*/ 	.word	0xffffffff


	//   ....[9]....
        /*00d0*/ 	.word	0xffffffff


	//   ....[10]....
        /*00d4*/ 	.word	0x0500000a


	//   ....[11]....
        /*00d8*/ 	.word	0x0500000a


	//   ....[12]....
        /*00dc*/ 	.word	0x0500000a


	//   ....[13]....
        /*00e0*/ 	.word	0x0500000a


	//   ....[14]....
        /*00e4*/ 	.word	0x0500000a


	//----- nvinfo : EIATTR_COOP_GROUP_INSTR_OFFSETS
	.align		4
.L_125:
        /*00e8*/ 	.byte	0x04, 0x28
        /*00ea*/ 	.short	(.L_127 - .L_126)


	//   ....[0]....
.L_126:
        /*00ec*/ 	.word	0x00001090


	//   ....[1]....
        /*00f0*/ 	.word	0x000010e0


	//   ....[2]....
        /*00f4*/ 	.word	0x00001120


	//   ....[3]....
        /*00f8*/ 	.word	0x00001150


	//   ....[4]....
        /*00fc*/ 	.word	0x00001170


	//   ....[5]....
        /*0100*/ 	.word	0x00001260


	//   ....[6]....
        /*0104*/ 	.word	0x00001280


	//   ....[7]....
        /*0108*/ 	.word	0x000012a0


	//   ....[8]....
        /*010c*/ 	.word	0x000012c0


	//   ....[9]....
        /*0110*/ 	.word	0x000012e0


	//   ....[10]....
        /*0114*/ 	.word	0x000019b0


	//   ....[11]....
        /*0118*/ 	.word	0x00001a20


	//   ....[12]....
        /*011c*/ 	.word	0x00001a90


	//   ....[13]....
        /*0120*/ 	.word	0x00001b00


	//   ....[14]....
        /*0124*/ 	.word	0x00001b70


	//----- nvinfo : EIATTR_VRC_CTA_INIT_COUNT
	.align		4
.L_127:
        /*0128*/ 	.byte	0x02, 0x4a
	.zero		1
	.zero		1


	//----- nvinfo : EIATTR_EXIT_INSTR_OFFSETS
	.align		4
        /*012c*/ 	.byte	0x04, 0x1c
        /*012e*/ 	.short	(.L_129 - .L_128)


	//   ....[0]....
.L_128:
        /*0130*/ 	.word	0x00000040


	//   ....[1]....
        /*0134*/ 	.word	0x000000f0


	//   ....[2]....
        /*0138*/ 	.word	0x00000130


	//   ....[3]....
        /*013c*/ 	.word	0x000017f0


	//   ....[4]....
        /*0140*/ 	.word	0x00001830


	//   ....[5]....
        /*0144*/ 	.word	0x00001920


	//   ....[6]....
        /*0148*/ 	.word	0x00001960


	//----- nvinfo : EIATTR_CRS_STACK_SIZE
	.align		4
.L_129:
        /*014c*/ 	.byte	0x04, 0x1e
        /*014e*/ 	.short	(.L_131 - .L_130)
.L_130:
        /*0150*/ 	.word	0x00000000


	//----- nvinfo : EIATTR_CBANK_PARAM_SIZE
	.align		4
.L_131:
        /*0154*/ 	.byte	0x03, 0x19
        /*0156*/ 	.short	0x0030


	//----- nvinfo : EIATTR_PARAM_CBANK
	.align		4
        /*0158*/ 	.byte	0x04, 0x0a
        /*015a*/ 	.short	(.L_133 - .L_132)
	.align		4
.L_132:
        /*015c*/ 	.word	index@(.nv.constant0._ZN36_GLOBAL__N__8813fdb2_4_k_cu_25f9cda719ce_fwd_probs_kernelILi256EEEvPKfPKiPfiiiffi)
        /*0160*/ 	.short	0x0380
        /*0162*/ 	.short	0x0030


	//----- nvinfo : EIATTR_SW_WAR
	.align		4
.L_133:
        /*0164*/ 	.byte	0x04, 0x36
        /*0166*/ 	.short	(.L_135 - .L_134)
.L_134:
        /*0168*/ 	.word	0x00000008
.L_135:


//--------------------- .nv.info._ZN36_GLOBAL__N__8813fdb2_4_k_cu_25f9cda720ce_bwd_logits_kernelILi256EEEvPKfPKiPfiifif --------------------------
	.section	.nv.info._ZN36_GLOBAL__N__8813fdb2_4_k_cu_25f9cda720ce_bwd_logits_kernelILi256EEEvPKfPKiPfiifif,"",@"SHT_CUDA_INFO"
	.sectionflags	@""
	.align	4


	//----- nvinfo : EIATTR_CUDA_API_VERSION
	.align		4
        /*0000*/ 	.byte	0x04, 0x37
        /*0002*/ 	.short	(.L_137 - .L_136)
.L_136:
        /*0004*/ 	.word	0x00000082


	//----- nvinfo : EIATTR_KPARAM_INFO
	.align		4
.L_137:
        /*0008*/ 	.byte	0x04, 0x17
        /*000a*/ 	.short	(.L_139 - .L_138)
.L_138:
        /*000c*/ 	.word	0x00000000
        /*0010*/ 	.short	0x0007
        /*0012*/ 	.short	0x0028
        /*0014*/ 	.byte	0x00, 0xf0, 0x11, 0x00


	//----- nvinfo : EIATTR_KPARAM_INFO
	.align		4
.L_139:
        /*0018*/ 	.byte	0x04, 0x17
        /*001a*/ 	.short	(.L_141 - .L_140)
.L_140:
        /*001c*/ 	.word	0x00000000
        /*0020*/ 	.short	0x0006
        /*0022*/ 	.short	0x0024
        /*0024*/ 	.byte	0x00, 0xf0, 0x11, 0x00


	//----- nvinfo : EIATTR_KPARAM_INFO
	.align		4
.L_141:
        /*0028*/ 	.byte	0x04, 0x17
        /*002a*/ 	.short	(.L_143 - .L_142)
.L_142:
        /*002c*/ 	.word	0x00000000
        /*0030*/ 	.short	0x0005
        /*0032*/ 	.short	0x0020
        /*0034*/ 	.byte	0x00, 0xf0, 0x11, 0x00


	//----- nvinfo : EIATTR_KPARAM_INFO
	.align		4
.L_143:
        /*0038*/ 	.byte	0x04, 0x17
        /*003a*/ 	.short	(.L_145 - .L_144)
.L_144:
        /*003c*/ 	.word	0x00000000
        /*0040*/ 	.short	0x0004
        /*0042*/ 	.short	0x001c
        /*0044*/ 	.byte	0x00, 0xf0, 0x11, 0x00


	//----- nvinfo : EIATTR_KPARAM_INFO
	.align		4
.L_145:
        /*0048*/ 	.byte	0x04, 0x17
        /*004a*/ 	.short	(.L_147 - .L_146)
.L_146:
        /*004c*/ 	.word	0x00000000
        /*0050*/ 	.short	0x0003
        /*0052*/ 	.short	0x0018
        /*0054*/ 	.byte	0x00, 0xf0, 0x11, 0x00


	//----- nvinfo : EIATTR_KPARAM_INFO
	.align		4
.L_147:
        /*0058*/ 	.byte	0x04, 0x17
        /*005a*/ 	.short	(.L_149 - .L_148)
.L_148:
        /*005c*/ 	.word	0x00000000
        /*0060*/ 	.short	0x0002
        /*0062*/ 	.short	0x0010
        /*0064*/ 	.byte	0x00, 0xf5, 0x21, 0x00


	//----- nvinfo : EIATTR_KPARAM_INFO
	.align		4
.L_149:
        /*0068*/ 	.byte	0x04, 0x17
        /*006a*/ 	.short	(.L_151 - .L_150)
.L_150:
        /*006c*/ 	.word	0x00000000
        /*0070*/ 	.short	0x0001
        /*0072*/ 	.short	0x0008
        /*0074*/ 	.byte	0x00, 0xf5, 0x21, 0x00


	//----- nvinfo : EIATTR_KPARAM_INFO
	.align		4
.L_151:
        /*0078*/ 	.byte	0x04, 0x17
        /*007a*/ 	.short	(.L_153 - .L_152)
.L_152:
        /*007c*/ 	.word	0x00000000
        /*0080*/ 	.short	0x0000
        /*0082*/ 	.short	0x0000
        /*0084*/ 	.byte	0x00, 0xf5, 0x21, 0x00


	//----- nvinfo : EIATTR_SPARSE_MMA_MASK
	.align		4
.L_153:
        /*0088*/ 	.byte	0x03, 0x50
        /*008a*/ 	.short	0x0000


	//----- nvinfo : EIATTR_MAXREG_COUNT
	.align		4
        /*008c*/ 	.byte	0x03, 0x1b
        /*008e*/ 	.short	0x00ff


	//----- nvinfo : EIATTR_NUM_BARRIERS
	.align		4
        /*0090*/ 	.byte	0x02, 0x4c
        /*0092*/ 	.byte	0x01
	.zero		1


	//----- nvinfo : EIATTR_MERCURY_ISA_VERSION
	.align		4
        /*0094*/ 	.byte	0x03, 0x5f
        /*0096*/ 	.short	0x0101


	//----- nvinfo : EIATTR_COOP_GROUP_MASK_REGIDS
	.align		4
        /*0098*/ 	.byte	0x04, 0x29
        /*009a*/ 	.short	(.L_155 - .L_154)


	//   ....[0]....
.L_154:
        /*009c*/ 	.word	0xffffffff


	//   ....[1]....
        /*00a0*/ 	.word	0xffffffff


	//   ....[2]....
        /*00a4*/ 	.word	0xffffffff


	//   ....[3]....
        /*00a8*/ 	.word	0xffffffff


	//   ....[4]....
        /*00ac*/ 	.word	0xffffffff


	//   ....[5]....
        /*00b0*/ 	.word	0xffffffff


	//   ....[6]....
        /*00b4*/ 	.word	0xffffffff


	//   ....[7]....
        /*00b8*/ 	.word	0xffffffff


	//   ....[8]....
        /*00bc*/ 	.word	0xffffffff


	//   ....[9]....
        /*00c0*/ 	.word	0xffffffff


	//   ....[10]....
        /*00c4*/ 	.word	0xffffffff


	//   ....[11]....
        /*00c8*/ 	.word	0xffffffff


	//   ....[12]....
        /*00cc*/ 	.word	0xffffffff


	//   ....[13]....
        /*00d0*/ 	.word	0xffffffff


	//   ....[14]....
        /*00d4*/ 	.word	0xffffffff


	//   ....[15]....
        /*00d8*/ 	.word	0xffffffff


	//   ....[16]....
        /*00dc*/ 	.word	0xffffffff


	//   ....[17]....
        /*00e0*/ 	.word	0xffffffff


	//   ....[18]....
        /*00e4*/ 	.word	0xffffffff


	//   ....[19]....
        /*00e8*/ 	.word	0xffffffff


	//   ....[20]....
        /*00ec*/ 	.word	0x0500000e


	//   ....[21]....
        /*00f0*/ 	.word	0x0500000e


	//   ....[22]....
        /*00f4*/ 	.word	0x0500000e


	//   ....[23]....
        /*00f8*/ 	.word	0x0500000e


	//   ....[24]....
        /*00fc*/ 	.word	0x0500000e


	//   ....[25]....
        /*0100*/ 	.word	0x0500000e


	//   ....[26]....
        /*0104*/ 	.word	0x0500000e


	//   ....[27]....
        /*0108*/ 	.word	0x0500000e


	//   ....[28]....
        /*010c*/ 	.word	0x0500000e


	//   ....[29]....
        /*0110*/ 	.word	0x0500000e


	//----- nvinfo : EIATTR_COOP_GROUP_INSTR_OFFSETS
	.align		4
.L_155:
        /*0114*/ 	.byte	0x04, 0x28
        /*0116*/ 	.short	(.L_157 - .L_156)


	//   ....[0]....
.L_156:
        /*0118*/ 	.word	0x00000d20


	//   ....[1]....
        /*011c*/ 	.word	0x00000d80


	//   ....[2]....
        /*0120*/ 	.word	0x00000dd0


	//   ....[3]....
        /*0124*/ 	.word	0x00000df0


	//   ....[4]....
        /*0128*/ 	.word	0x00000e10


	//   ....[5]....
        /*012c*/ 	.word	0x00000f00


	//   ....[6]....
        /*0130*/ 	.word	0x00000f20


	//   ....[7]....
        /*0134*/ 	.word	0x00000f40


	//   ....[8]....
        /*0138*/ 	.word	0x00000f60


	//   ....[9]....
        /*013c*/ 	.word	0x00000f80


	//   ....[10]....
        /*0140*/ 	.word	0x000016d0


	//   ....[11]....
        /*0144*/ 	.word	0x00001730


	//   ....[12]....
        /*0148*/ 	.word	0x00001760


	//   ....[13]....
        /*014c*/ 	.word	0x00001780


	//   ....[14]....
        /*0150*/ 	.word	0x000017a0


	//   ....[15]....
        /*0154*/ 	.word	0x00001890


	//   ....[16]....
        /*0158*/ 	.word	0x000018b0


	//   ....[17]....
        /*015c*/ 	.word	0x000018d0


	//   ....[18]....
        /*0160*/ 	.word	0x000018f0


	//   ....[19]....
        /*0164*/ 	.word	0x00001910


	//   ....[20]....
        /*0168*/ 	.word	0x00002450


	//   ....[21]....
        /*016c*/ 	.word	0x000024c0


	//   ....[22]....
        /*0170*/ 	.word	0x00002530


	//   ....[23]....
        /*0174*/ 	.word	0x000025a0


	//   ....[24]....
        /*0178*/ 	.word	0x00002610


	//   ....[25]....
        /*017c*/ 	.word	0x00002680


	//   ....[26]....
        /*0180*/ 	.word	0x000026f0


	//   ....[27]....
        /*0184*/ 	.word	0x00002760


	//   ....[28]....
        /*0188*/ 	.word	0x000027d0


	//   ....[29]....
        /*018c*/ 	.word	0x00002840


	//----- nvinfo : EIATTR_VRC_CTA_INIT_COUNT
	.align		4
.L_157:
        /*0190*/ 	.byte	0x02, 0x4a
	.zero		1
	.zero		1


	//----- nvinfo : EIATTR_EXIT_INSTR_OFFSETS
	.align		4
        /*0194*/ 	.byte	0x04, 0x1c
        /*0196*/ 	.short	(.L_159 - .L_158)


	//   ....[0]....
.L_158:
        /*0198*/ 	.word	0x00000040


	//   ....[1]....
        /*019c*/ 	.word	0x00000140


	//   ....[2]....
        /*01a0*/ 	.word	0x000003c0


	//   ....[3]....
        /*01a4*/ 	.word	0x000004d0


	//   ....[4]....
        /*01a8*/ 	.word	0x00000560


	//   ....[5]....
        /*01ac*/ 	.word	0x00000630


	//   ....[6]....
        /*01b0*/ 	.word	0x00001ac0


	//   ....[7]....
        /*01b4*/ 	.word	0x00001e00


	//   ....[8]....
        /*01b8*/ 	.word	0x00002400


	//----- nvinfo : EIATTR_CRS_STACK_SIZE
	.align		4
.L_159:
        /*01bc*/ 	.byte	0x04, 0x1e
        /*01be*/ 	.short	(.L_161 - .L_160)
.L_160:
        /*01c0*/ 	.word	0x00000000


	//----- nvinfo : EIATTR_CBANK_PARAM_SIZE
	.align		4
.L_161:
        /*01c4*/ 	.byte	0x03, 0x19
        /*01c6*/ 	.short	0x002c


	//----- nvinfo : EIATTR_PARAM_CBANK
	.align		4
        /*01c8*/ 	.byte	0x04, 0x0a
        /*01ca*/ 	.short	(.L_163 - .L_162)
	.align		4
.L_162:
        /*01cc*/ 	.word	index@(.nv.constant0._ZN36_GLOBAL__N__8813fdb2_4_k_cu_25f9cda720ce_bwd_logits_kernelILi256EEEvPKfPKiPfiifif)
        /*01d0*/ 	.short	0x0380
        /*01d2*/ 	.short	0x002c


	//----- nvinfo : EIATTR_SW_WAR
	.align		4
.L_163:
        /*01d4*/ 	.byte	0x04, 0x36
        /*01d6*/ 	.short	(.L_165 - .L_164)
.L_164:
        /*01d8*/ 	.word	0x00000008
.L_165:


//--------------------- .nv.info._ZN36_GLOBAL__N__8813fdb2_4_k_cu_25f9cda720ce_fwd_logits_kernelILi256EEEvPKfPKiPfiiifi --------------------------
	.section	.nv.info._ZN36_GLOBAL__N__8813fdb2_4_k_cu_25f9cda720ce_fwd_logits_kernelILi256EEEvPKfPKiPfiiifi,"",@"SHT_CUDA_INFO"
	.sectionflags	@""
	.align	4


	//----- nvinfo : EIATTR_CUDA_API_VERSION
	.align		4
        /*0000*/ 	.byte	0x04, 0x37
        /*0002*/ 	.short	(.L_167 - .L_166)
.L_166:
        /*0004*/ 	.word	0x00000082


	//----- nvinfo : EIATTR_KPARAM_INFO
	.align		4
.L_167:
        /*0008*/ 	.byte	0x04, 0x17
        /*000a*/ 	.short	(.L_169 - .L_168)
.L_168:
        /*000c*/ 	.word	0x00000000
        /*0010*/ 	.short	0x0007
        /*0012*/ 	.short	0x0028
        /*0014*/ 	.byte	0x00, 0xf0, 0x11, 0x00


	//----- nvinfo : EIATTR_KPARAM_INFO
	.align		4
.L_169:
        /*0018*/ 	.byte	0x04, 0x17
        /*001a*/ 	.short	(.L_171 - .L_170)
.L_170:
        /*001c*/ 	.word	0x00000000
        /*0020*/ 	.short	0x0006
        /*0022*/ 	.short	0x0024
        /*0024*/ 	.byte	0x00, 0xf0, 0x11, 0x00


	//----- nvinfo : EIATTR_KPARAM_INFO
	.align		4
.L_171:
        /*0028*/ 	.byte	0x04, 0x17
        /*002a*/ 	.short	(.L_173 - .L_172)
.L_172:
        /*002c*/ 	.word	0x00000000
        /*0030*/ 	.short	0x0005
        /*0032*/ 	.short	0x0020
        /*0034*/ 	.byte	0x00, 0xf0, 0x11, 0x00


	//----- nvinfo : EIATTR_KPARAM_INFO
	.align		4
.L_173:
        /*0038*/ 	.byte	0x04, 0x17
        /*003a*/ 	.short	(.L_175 - .L_174)
.L_174:
        /*003c*/ 	.word	0x00000000
        /*0040*/ 	.short	0x0004
        /*0042*/ 	.short	0x001c
        /*0044*/ 	.byte	0x00, 0xf0, 0x11, 0x00


	//----- nvinfo : EIATTR_KPARAM_INFO
	.align		4
.L_175:
        /*0048*/ 	.byte	0x04, 0x17
        /*004a*/ 	.short	(.L_177 - .L_176)
.L_176:
        /*004c*/ 	.word	0x00000000
        /*0050*/ 	.short	0x0003
        /*0052*/ 	.short	0x0018
        /*0054*/ 	.byte	0x00, 0xf0, 0x11, 0x00


	//----- nvinfo : EIATTR_KPARAM_INFO
	.align		4
.L_177:
        /*0058*/ 	.byte	0x04, 0x17
        /*005a*/ 	.short	(.L_179 - .L_178)
.L_178:
        /*005c*/ 	.word	0x00000000
        /*0060*/ 	.short	0x0002
        /*0062*/ 	.short	0x0010
        /*0064*/ 	.byte	0x00, 0xf5, 0x21, 0x00


	//----- nvinfo : EIATTR_KPARAM_INFO
	.align		4
.L_179:
        /*0068*/ 	.byte	0x04, 0x17
        /*006a*/ 	.short	(.L_181 - .L_180)
.L_180:
        /*006c*/ 	.word	0x00000000
        /*0070*/ 	.short	0x0001
        /*0072*/ 	.short	0x0008
        /*0074*/ 	.byte	0x00, 0xf5, 0x21, 0x00


	//----- nvinfo : EIATTR_KPARAM_INFO
	.align		4
.L_181:
        /*0078*/ 	.byte	0x04, 0x17
        /*007a*/ 	.short	(.L_183 - .L_182)
.L_182:
        /*007c*/ 	.word	0x00000000
        /*0080*/ 	.short	0x0000
        /*0082*/ 	.short	0x0000
        /*0084*/ 	.byte	0x00, 0xf5, 0x21, 0x00


	//----- nvinfo : EIATTR_SPARSE_MMA_MASK
	.align		4
.L_183:
        /*0088*/ 	.byte	0x03, 0x50
        /*008a*/ 	.short	0x0000


	//----- nvinfo : EIATTR_MAXREG_COUNT
	.align		4
        /*008c*/ 	.byte	0x03, 0x1b
        /*008e*/ 	.short	0x00ff


	//----- nvinfo : EIATTR_NUM_BARRIERS
	.align		4
        /*0090*/ 	.byte	0x02, 0x4c
        /*0092*/ 	.byte	0x01
	.zero		1


	//----- nvinfo : EIATTR_MERCURY_ISA_VERSION
	.align		4
        /*0094*/ 	.byte	0x03, 0x5f
        /*0096*/ 	.short	0x0101


	//----- nvinfo : EIATTR_COOP_GROUP_MASK_REGIDS
	.align		4
        /*0098*/ 	.byte	0x04, 0x29
        /*009a*/ 	.short	(.L_185 - .L_184)


	//   ....[0]....
.L_184:
        /*009c*/ 	.word	0xffffffff


	//   ....[1]....
        /*00a0*/ 	.word	0xffffffff


	//   ....[2]....
        /*00a4*/ 	.word	0xffffffff


	//   ....[3]....
        /*00a8*/ 	.word	0xffffffff


	//   ....[4]....
        /*00ac*/ 	.word	0xffffffff


	//   ....[5]....
        /*00b0*/ 	.word	0xffffffff


	//   ....[6]....
        /*00b4*/ 	.word	0xffffffff


	//   ....[7]....
        /*00b8*/ 	.word	0xffffffff


	//   ....[8]....
        /*00bc*/ 	.word	0xffffffff


	//   ....[9]....
        /*00c0*/ 	.word	0xffffffff


	//   ....[10]....
        /*00c4*/ 	.word	0xffffffff


	//   ....[11]....
        /*00c8*/ 	.word	0xffffffff


	//   ....[12]....
        /*00cc*/ 	.word	0xffffffff


	//   ....[13]....
        /*00d0*/ 	.word	0xffffffff


	//   ....[14]....
        /*00d4*/ 	.word	0xffffffff


	//   ....[15]....
        /*00d8*/ 	.word	0xffffffff


	//   ....[16]....
        /*00dc*/ 	.word	0xffffffff


	//   ....[17]....
        /*00e0*/ 	.word	0xffffffff


	//   ....[18]....
        /*00e4*/ 	.word	0xffffffff


	//   ....[19]....
        /*00e8*/ 	.word	0xffffffff


	//   ....[20]....
        /*00ec*/ 	.word	0xffffffff


	//   ....[21]....
        /*00f0*/ 	.word	0xffffffff


	//   ....[22]....
        /*00f4*/ 	.word	0xffffffff


	//   ....[23]....
        /*00f8*/ 	.word	0xffffffff


	//   ....[24]....
        /*00fc*/ 	.word	0xffffffff


	//   ....[25]....
        /*0100*/ 	.word	0xffffffff


	//   ....[26]....
        /*0104*/ 	.word	0xffffffff


	//   ....[27]....
        /*0108*/ 	.word	0xffffffff


	//   ....[28]....
        /*010c*/ 	.word	0xffffffff


	//   ....[29]....
        /*0110*/ 	.word	0xffffffff


	//   ....[30]....
        /*0114*/ 	.word	0x0500000d


	//   ....[31]....
        /*0118*/ 	.word	0x0500000d


	//   ....[32]....
        /*011c*/ 	.word	0x0500000d


	//   ....[33]....
        /*0120*/ 	.word	0x0500000d


	//   ....[34]....
        /*0124*/ 	.word	0x0500000d


	//   ....[35]....
        /*0128*/ 	.word	0x0500000d


	//   ....[36]....
        /*012c*/ 	.word	0x0500000d


	//   ....[37]....
        /*0130*/ 	.word	0x0500000d


	//   ....[38]....
        /*0134*/ 	.word	0x0500000d


	//   ....[39]....
        /*0138*/ 	.word	0x0500000d


	//   ....[40]....
        /*013c*/ 	.word	0x0500000d


	//   ....[41]....
        /*0140*/ 	.word	0x0500000d


	//   ....[42]....
        /*0144*/ 	.word	0x0500000d


	//   ....[43]....
        /*0148*/ 	.word	0x0500000d


	//   ....[44]....
        /*014c*/ 	.word	0x0500000d


	//----- nvinfo : EIATTR_COOP_GROUP_INSTR_OFFSETS
	.align		4
.L_185:
        /*0150*/ 	.byte	0x04, 0x28
        /*0152*/ 	.short	(.L_187 - .L_186)


	//   ....[0]....
.L_186:
        /*0154*/ 	.word	0x00000850


	//   ....[1]....
        /*0158*/ 	.word	0x00000870


	//   ....[2]....
        /*015c*/ 	.word	0x000008a0


	//   ....[3]....
        /*0160*/ 	.word	0x000008f0


	//   ....[4]....
        /*0164*/ 	.word	0x00000930


	//   ....[5]....
        /*0168*/ 	.word	0x00000a30


	//   ....[6]....
        /*016c*/ 	.word	0x00000a50


	//   ....[7]....
        /*0170*/ 	.word	0x00000a70


	//   ....[8]....
        /*0174*/ 	.word	0x00000a90


	//   ....[9]....
        /*0178*/ 	.word	0x00000ab0


	//   ....[10]....
        /*017c*/ 	.word	0x00001fb0


	//   ....[11]....
        /*0180*/ 	.word	0x00001fe0


	//   ....[12]....
        /*0184*/ 	.word	0x00002010


	//   ....[13]....
        /*0188*/ 	.word	0x00002020


	//   ....[14]....
        /*018c*/ 	.word	0x00002050


	//   ....[15]....
        /*0190*/ 	.word	0x00002060


	//   ....[16]....
        /*0194*/ 	.word	0x00002090


	//   ....[17]....
        /*0198*/ 	.word	0x000020a0


	//   ....[18]....
        /*019c*/ 	.word	0x000020d0


	//   ....[19]....
        /*01a0*/ 	.word	0x000020e0


	//   ....[20]....
        /*01a4*/ 	.word	0x00002350


	//   ....[21]....
        /*01a8*/ 	.word	0x00002360


	//   ....[22]....
        /*01ac*/ 	.word	0x00002390


	//   ....[23]....
        /*01b0*/ 	.word	0x000023a0


	//   ....[24]....
        /*01b4*/ 	.word	0x000023d0


	//   ....[25]....
        /*01b8*/ 	.word	0x000023e0


	//   ....[26]....
        /*01bc*/ 	.word	0x00002410


	//   ....[27]....
        /*01c0*/ 	.word	0x00002420


	//   ....[28]....
        /*01c4*/ 	.word	0x00002450


	//   ....[29]....
        /*01c8*/ 	.word	0x00002460


	//   ....[30]....
        /*01cc*/ 	.word	0x00002b10


	//   ....[31]....
        /*01d0*/ 	.word	0x00002b80


	//   ....[32]....
        /*01d4*/ 	.word	0x00002bf0


	//   ....[33]....
        /*01d8*/ 	.word	0x00002c60


	//   ....[34]....
        /*01dc*/ 	.word	0x00002cd0


	//   ....[35]....
        /*01e0*/ 	.word	0x00002d60


	//   ....[36]....
        /*01e4*/ 	.word	0x00002dd0


	//   ....[37]....
        /*01e8*/ 	.word	0x00002e40


	//   ....[38]....
        /*01ec*/ 	.word	0x00002eb0


	//   ....[39]....
        /*01f0*/ 	.word	0x00002f20


	//   ....[40]....
        /*01f4*/ 	.word	0x00002f80


	//   ....[41]....
        /*01f8*/ 	.word	0x00003000


	//   ....[42]....
        /*01fc*/ 	.word	0x00003070


	//   ....[43]....
        /*0200*/ 	.word	0x000030e0


	//   ....[44]....
        /*0204*/ 	.word	0x00003150


	//----- nvinfo : EIATTR_VRC_CTA_INIT_COUNT
	.align		4
.L_187:
        /*0208*/ 	.byte	0x02, 0x4a
	.zero		1
	.zero		1


	//----- nvinfo : EIATTR_EXIT_INSTR_OFFSETS
	.align		4
        /*020c*/ 	.byte	0x04, 0x1c
        /*020e*/ 	.short	(.L_189 - .L_188)


	//   ....[0]....
.L_188:
        /*0210*/ 	.word	0x00000040


	//   ....[1]....
        /*0214*/ 	.word	0x000000f0


	//   ....[2]....
        /*0218*/ 	.word	0x00000130


	//   ....[3]....
        /*021c*/ 	.word	0x00002940


	//   ....[4]....
        /*0220*/ 	.word	0x00002980


	//   ....[5]....
        /*0224*/ 	.word	0x00002a70


	//   ....[6]....
        /*0228*/ 	.word	0x00002ab0


	//----- nvinfo : EIATTR_CRS_STACK_SIZE
	.align		4
.L_189:
        /*022c*/ 	.byte	0x04, 0x1e
        /*022e*/ 	.short	(.L_191 - .L_190)
.L_190:
        /*0230*/ 	.word	0x00000000


	//----- nvinfo : EIATTR_CBANK_PARAM_SIZE
	.align		4
.L_191:
        /*0234*/ 	.byte	0x03, 0x19
        /*0236*/ 	.short	0x002c


	//----- nvinfo : EIATTR_PARAM_CBANK
	.align		4
        /*0238*/ 	.byte	0x04, 0x0a
        /*023a*/ 	.short	(.L_193 - .L_192)
	.align		4
.L_192:
        /*023c*/ 	.word	index@(.nv.constant0._ZN36_GLOBAL__N__8813fdb2_4_k_cu_25f9cda720ce_fwd_logits_kernelILi256EEEvPKfPKiPfiiifi)
        /*0240*/ 	.short	0x0380
        /*0242*/ 	.short	0x002c


	//----- nvinfo : EIATTR_SW_WAR
	.align		4
.L_193:
        /*0244*/ 	.byte	0x04, 0x36
        /*0246*/ 	.short	(.L_195 - .L_194)
.L_194:
        /*0248*/ 	.word	0x00000008
.L_195:


//--------------------- .nv.callgraph             --------------------------
	.section	.nv.callgraph,"",@"SHT_CUDA_CALLGRAPH"
	.align	4
	.sectionentsize	8
	.align		4
        /*0000*/ 	.word	0x00000000
	.align		4
        /*0004*/ 	.word	0xffffffff
	.align		4
        /*0008*/ 	.word	0x00000000
	.align		4
        /*000c*/ 	.word	0xfffffffe
	.align		4
        /*0010*/ 	.word	0x00000000
	.align		4
        /*0014*/ 	.word	0xfffffffd
	.align		4
        /*0018*/ 	.word	0x00000000
	.align		4
        /*001c*/ 	.word	0xfffffffc


//--------------------- .text._ZN36_GLOBAL__N__8813fdb2_4_k_cu_25f9cda731softmax_ce_fused_fwd_bwd_kernelILi256EEEvPKfPKiPfS5_iiii --------------------------
	.section	.text._ZN36_GLOBAL__N__8813fdb2_4_k_cu_25f9cda731softmax_ce_fused_fwd_bwd_kernelILi256EEEvPKfPKiPfS5_iiii,"ax",@progbits
	.align	128
.text._ZN36_GLOBAL__N__8813fdb2_4_k_cu_25f9cda731softmax_ce_fused_fwd_bwd_kernelILi256EEEvPKfPKiPfS5_iiii:
        .type           _ZN36_GLOBAL__N__8813fdb2_4_k_cu_25f9cda731softmax_ce_fused_fwd_bwd_kernelILi256EEEvPKfPKiPfS5_iiii,@function
        .size           _ZN36_GLOBAL__N__8813fdb2_4_k_cu_25f9cda731softmax_ce_fused_fwd_bwd_kernelILi256EEEvPKfPKiPfS5_iiii,(.L_x_267 - _ZN36_GLOBAL__N__8813fdb2_4_k_cu_25f9cda731softmax_ce_fused_fwd_bwd_kernelILi256EEEvPKfPKiPfS5_iiii)
        .other          _ZN36_GLOBAL__N__8813fdb2_4_k_cu_25f9cda731softmax_ce_fused_fwd_bwd_kernelILi256EEEvPKfPKiPfS5_iiii,@"STO_CUDA_ENTRY STV_DEFAULT"
_ZN36_GLOBAL__N__8813fdb2_4_k_cu_25f9cda731softmax_ce_fused_fwd_bwd_kernelILi256EEEvPKfPKiPfS5_iiii:
[----:B------:R-:W-:Y:S01]  /*0000*/  LDC R1, c[0x0][0x37c] ;  /* 0x0000df00ff017b82 */ /* 0x000fe20000000800 */
[----:B------:R-:W0:Y:S01]  /*0010*/  S2R R0, SR_CTAID.X ;  /* 0x0000000000007919 */ /* 0x000e220000002500 */
[----:B------:R-:W0:Y:S02]  /*0020*/  LDCU UR4, c[0x0][0x3a0] ;  /* 0x00007400ff0477ac */ /* 0x000e240008000800 */
[----:B0-----:R-:W-:-:S13]  /*0030*/  ISETP.GE.AND P0, PT, R0, UR4, PT ;  /* 0x0000000400007c0c */ /* 0x001fda000bf06270 */
[----:B------:R-:W-:Y:S05]  /*0040*/  @P0 EXIT ;  /* 0x000000000000094d */ /* 0x000fea0003800000 */
[----:B------:R-:W0:Y:S01]  /*0050*/  LDC.64 R2, c[0x0][0x388] ;  /* 0x0000e200ff027b82 */ /* 0x000e220000000a00 */
[----:B------:R-:W1:Y:S01]  /*0060*/  LDCU.64 UR6, c[0x0][0x358] ;  /* 0x00006b00ff0677ac */ /* 0x000e620008000a00 */
[----:B------:R-:W2:Y:S01]  /*0070*/  LDCU UR4, c[0x0][0x3a4] ;  /* 0x00007480ff0477ac */ /* 0x000ea20008000800 */
[----:B------:R-:W3:Y:S01]  /*0080*/  LDCU UR5, c[0x0][0x3ac] ;  /* 0x00007580ff0577ac */ /* 0x000ee20008000800 */
[----:B------:R-:W4:Y:S01]  /*0090*/  LDCU.64 UR8, c[0x0][0x380] ;  /* 0x00007000ff0877ac */ /* 0x000f220008000a00 */
[----:B0-----:R-:W-:-:S06]  /*00a0*/  IMAD.WIDE.U32 R2, R0, 0x4, R2 ;  /* 0x0000000400027825 */ /* 0x001fcc00078e0002 */
[----:B-1----:R0:W5:Y:S01]  /*00b0*/  LDG.E.CONSTANT R2, desc[UR6][R2.64] ;  /* 0x0000000602027981 */ /* 0x002162000c1e9900 */
[----:B--2---:R-:W-:Y:S01]  /*00c0*/  IMAD R9, R0, UR4, RZ ;  /* 0x0000000400097c24 */ /* 0x004fe2000f8e02ff */
[----:B---3--:R-:W-:Y:S01]  /*00d0*/  UISETP.NE.AND UP0, UPT, UR5, URZ, UPT ;  /* 0x000000ff0500728c */ /* 0x008fe2000bf05270 */
[----:B------:R-:W-:Y:S02]  /*00e0*/  IMAD.MOV.U32 R8, RZ, RZ, RZ ;  /* 0x000000ffff087224 */ /* 0x000fe400078e00ff */
[----:B------:R-:W-:Y:S01]  /*00f0*/  IMAD.WIDE R4, R9, 0x4, RZ ;  /* 0x0000000409047825 */ /* 0x000fe200078e02ff */
[----:B------:R-:W-:Y:S02]  /*0100*/  SHF.R.S32.HI R6, RZ, 0x1f, R9 ;  /* 0x0000001fff067819 */ /* 0x000fe40000011409 */
[----:B----4-:R-:W-:-:S04]  /*0110*/  IADD3 R10, P0, PT, R4, UR8, RZ ;  /* 0x00000008040a7c10 */ /* 0x010fc8000ff1e0ff */
[----:B------:R-:W-:Y:S01]  /*0120*/  IADD3.X R11, PT, PT, R5, UR9, RZ, P0, !PT ;  /* 0x00000009050b7c10 */ /* 0x000fe200087fe4ff */
[----:B0-----:R-:W-:Y:S08]  /*0130*/  BRA.U !UP0, `(.L_x_0) ;  /* 0x00000009087c7547 */ /* 0x001ff0000b800000 */
[----:B------:R-:W0:Y:S01]  /*0140*/  S2R R7, SR_TID.X ;  /* 0x0000000000077919 */ /* 0x000e220000002100 */
[----:B------:R-:W-:Y:S01]  /*0150*/  BSSY.RECONVERGENT B0, `(.L_x_1) ;  /* 0x0000069000007945 */ /* 0x000fe20003800200 */
[----:B------:R-:W-:Y:S01]  /*0160*/  IMAD.MOV.U32 R8, RZ, RZ, -0x800000 ;  /* 0xff800000ff087424 */ /* 0x000fe200078e00ff */
[----:B0-----:R-:W-:-:S13]  /*0170*/  ISETP.GE.AND P0, PT, R7, UR4, PT ;  /* 0x0000000407007c0c */ /* 0x001fda000bf06270 */
[----:B------:R-:W-:Y:S05]  /*0180*/  @P0 BRA `(.L_x_2) ;  /* 0x0000000400940947 */ /* 0x000fea0003800000 */
[----:B------:R-:W-:Y:S01]  /*0190*/  LOP3.LUT R3, RZ, R7, RZ, 0x33, !PT ;  /* 0x00000007ff037212 */ /* 0x000fe200078e33ff */
[----:B------:R-:W-:Y:S01]  /*01a0*/  BSSY.RECONVERGENT B1, `(.L_x_3) ;  /* 0x0000031000017945 */ /* 0x000fe20003800200 */
[----:B------:R-:W-:-:S03]  /*01b0*/  IMAD.MOV.U32 R15, RZ, RZ, R7 ;  /* 0x000000ffff0f7224 */ /* 0x000fc600078e0007 */
[----:B------:R-:W-:-:S05]  /*01c0*/  VIADD R8, R3, UR4 ;  /* 0x0000000403087c36 */ /* 0x000fca0008000000 */
[C---:B------:R-:W-:Y:S02]  /*01d0*/  ISETP.GE.U32.AND P1, PT, R8.reuse, 0xf00, PT ;  /* 0x00000f000800780c */ /* 0x040fe40003f26070 */
[----:B------:R-:W-:Y:S01]  /*01e0*/  LEA.HI R3, R8, 0x1, RZ, 0x18 ;  /* 0x0000000108037811 */ /* 0x000fe200078fc0ff */
[----:B------:R-:W-:-:S03]  /*01f0*/  IMAD.MOV.U32 R8, RZ, RZ, -0x800000 ;  /* 0xff800000ff087424 */ /* 0x000fc600078e00ff */
[----:B------:R-:W-:-:S04]  /*0200*/  LOP3.LUT R24, R3, 0xf, RZ, 0xc0, !PT ;  /* 0x0000000f03187812 */ /* 0x000fc800078ec0ff */
[----:B------:R-:W-:-:S03]  /*0210*/  ISETP.NE.AND P0, PT, R24, RZ, PT ;  /* 0x000000ff1800720c */ /* 0x000fc60003f05270 */
[----:B------:R-:W-:Y:S10]  /*0220*/  @!P1 BRA `(.L_x_4) ;  /* 0x0000000000a09947 */ /* 0x000ff40003800000 */
[----:B------:R-:W-:Y:S01]  /*0230*/  IMAD.WIDE.U32 R12, R7, 0x4, R4 ;  /* 0x00000004070c7825 */ /* 0x000fe200078e0004 */
[----:B------:R-:W-:Y:S02]  /*0240*/  LOP3.LUT R14, R3, 0x1fffff0, RZ, 0xc0, !PT ;  /* 0x01fffff0030e7812 */ /* 0x000fe400078ec0ff */
[----:B------:R-:W-:Y:S01]  /*0250*/  MOV R15, R7 ;  /* 0x00000007000f7202 */ /* 0x000fe20000000f00 */
[----:B------:R-:W-:Y:S01]  /*0260*/  IMAD.MOV.U32 R8, RZ, RZ, -0x800000 ;  /* 0xff800000ff087424 */ /* 0x000fe200078e00ff */
[----:B------:R-:W-:Y:S01]  /*0270*/  IADD3 R16, P1, PT, R12, UR8, RZ ;  /* 0x000000080c107c10 */ /* 0x000fe2000ff3e0ff */
[----:B------:R-:W-:-:S03]  /*0280*/  IMAD.MOV R14, RZ, RZ, -R14 ;  /* 0x000000ffff0e7224 */ /* 0x000fc600078e0a0e */
[----:B------:R-:W-:-:S04]  /*0290*/  IADD3 R16, P2, PT, R16, 0x2000, RZ ;  /* 0x0000200010107810 */ /* 0x000fc80007f5e0ff */
[----:B------:R-:W-:-:S09]  /*02a0*/  IADD3.X R17, PT, PT, RZ, UR9, R13, P2, P1 ;  /* 0x00000009ff117c10 */ /* 0x000fd200097e240d */
.L_x_5:
[----:B------:R-:W-:Y:S02]  /*02b0*/  IMAD.MOV.U32 R12, RZ, RZ, R16 ;  /* 0x000000ffff0c7224 */ /* 0x000fe400078e0010 */
[----:B------:R-:W-:-:S05]  /*02c0*/  IMAD.MOV.U32 R13, RZ, RZ, R17 ;  /* 0x000000ffff0d7224 */ /* 0x000fca00078e0011 */
[----:B------:R-:W2:Y:S04]  /*02d0*/  LDG.E.CONSTANT R19, desc[UR6][R12.64+-0x2000] ;  /* 0xffe000060c137981 */ /* 0x000ea8000c1e9900 */
[----:B------:R-:W2:Y:S04]  /*02e0*/  LDG.E.CONSTANT R20, desc[UR6][R12.64+-0x1c00] ;  /* 0xffe400060c147981 */ /* 0x000ea8000c1e9900 */
[----:B------:R-:W3:Y:S04]  /*02f0*/  LDG.E.CONSTANT R23, desc[UR6][R12.64+-0x1800] ;  /* 0xffe800060c177981 */ /* 0x000ee8000c1e9900 */
[----:B------:R-:W3:Y:S04]  /*0300*/  LDG.E.CONSTANT R22, desc[UR6][R12.64+-0x1400] ;  /* 0xffec00060c167981 */ /* 0x000ee8000c1e9900 */
[----:B------:R-:W4:Y:S04]  /*0310*/  LDG.E.CONSTANT R21, desc[UR6][R12.64+-0x1000] ;  /* 0xfff000060c157981 */ /* 0x000f28000c1e9900 */
[----:B------:R-:W4:Y:S04]  /*0320*/  LDG.E.CONSTANT R18, desc[UR6][R12.64+-0xc00] ;  /* 0xfff400060c127981 */ /* 0x000f28000c1e9900 */
[----:B------:R-:W4:Y:S04]  /*0330*/  LDG.E.CONSTANT R16, desc[UR6][R12.64+-0x800] ;  /* 0xfff800060c107981 */ /* 0x000f28000c1e9900 */
[----:B------:R-:W4:Y:S04]  /*0340*/  LDG.E.CONSTANT R17, desc[UR6][R12.64+-0x400] ;  /* 0xfffc00060c117981 */ /* 0x000f28000c1e9900 */
[----:B------:R-:W4:Y:S01]  /*0350*/  LDG.E.CONSTANT R25, desc[UR6][R12.64+0x1400] ;  /* 0x001400060c197981 */ /* 0x000f22000c1e9900 */
[----:B--2---:R-:W-:-:S03]  /*0360*/  FMNMX3 R20, R8, R19, R20, !PT ;  /* 0x0000001308147276 */ /* 0x004fc60007800014 */
[----:B------:R-:W2:Y:S04]  /*0370*/  LDG.E.CONSTANT R8, desc[UR6][R12.64] ;  /* 0x000000060c087981 */ /* 0x000ea8000c1e9900 */
[----:B------:R-:W2:Y:S01]  /*0380*/  LDG.E.CONSTANT R19, desc[UR6][R12.64+0x400] ;  /* 0x000400060c137981 */ /* 0x000ea2000c1e9900 */
[----:B---3--:R-:W-:-:S03]  /*0390*/  FMNMX3 R22, R20, R23, R22, !PT ;  /* 0x0000001714167276 */ /* 0x008fc60007800016 */
[----:B------:R-:W3:Y:S04]  /*03a0*/  LDG.E.CONSTANT R23, desc[UR6][R12.64+0x800] ;  /* 0x000800060c177981 */ /* 0x000ee8000c1e9900 */
[----:B------:R-:W3:Y:S01]  /*03b0*/  LDG.E.CONSTANT R20, desc[UR6][R12.64+0xc00] ;  /* 0x000c00060c147981 */ /* 0x000ee2000c1e9900 */
[----:B----4-:R-:W-:-:S03]  /*03c0*/  FMNMX3 R26, R22, R21, R18, !PT ;  /* 0x00000015161a7276 */ /* 0x010fc60007800012 */
[----:B------:R-:W4:Y:S04]  /*03d0*/  LDG.E.CONSTANT R22, desc[UR6][R12.64+0x1000] ;  /* 0x001000060c167981 */ /* 0x000f28000c1e9900 */
[----:B------:R-:W4:Y:S04]  /*03e0*/  LDG.E.CONSTANT R21, desc[UR6][R12.64+0x1800] ;  /* 0x001800060c157981 */ /* 0x000f28000c1e9900 */
[----:B------:R-:W4:Y:S01]  /*03f0*/  LDG.E.CONSTANT R18, desc[UR6][R12.64+0x1c00] ;  /* 0x001c00060c127981 */ /* 0x000f22000c1e9900 */
[----:B------:R-:W-:Y:S01]  /*0400*/  VIADD R14, R14, 0x10 ;  /* 0x000000100e0e7836 */ /* 0x000fe20000000000 */
[----:B------:R-:W-:-:S04]  /*0410*/  FMNMX3 R16, R26, R16, R17, !PT ;  /* 0x000000101a107276 */ /* 0x000fc80007800011 */
[----:B------:R-:W-:Y:S02]  /*0420*/  ISETP.NE.AND P1, PT, R14, RZ, PT ;  /* 0x000000ff0e00720c */ /* 0x000fe40003f25270 */
[----:B------:R-:W-:Y:S02]  /*0430*/  IADD3 R15, PT, PT, R15, 0x1000, RZ ;  /* 0x000010000f0f7810 */ /* 0x000fe40007ffe0ff */
[----:B--2---:R-:W-:Y:S02]  /*0440*/  FMNMX3 R8, R16, R8, R19, !PT ;  /* 0x0000000810087276 */ /* 0x004fe40007800013 */
[----:B------:R-:W-:Y:S02]  /*0450*/  IADD3 R16, P2, PT, R12, 0x4000, RZ ;  /* 0x000040000c107810 */ /* 0x000fe40007f5e0ff */
[----:B---3--:R-:W-:-:S04]  /*0460*/  FMNMX3 R8, R8, R23, R20, !PT ;  /* 0x0000001708087276 */ /* 0x008fc80007800014 */
[----:B----4-:R-:W-:Y:S01]  /*0470*/  FMNMX3 R8, R8, R22, R25, !PT ;  /* 0x0000001608087276 */ /* 0x010fe20007800019 */
[----:B------:R-:W-:-:S03]  /*0480*/  IMAD.X R17, RZ, RZ, R13, P2 ;  /* 0x000000ffff117224 */ /* 0x000fc600010e060d */
[----:B------:R-:W-:Y:S01]  /*0490*/  FMNMX3 R8, R8, R21, R18, !PT ;  /* 0x0000001508087276 */ /* 0x000fe20007800012 */
[----:B------:R-:W-:Y:S06]  /*04a0*/  @P1 BRA `(.L_x_5) ;  /* 0xfffffffc00801947 */ /* 0x000fec000383ffff */
.L_x_4:
[----:B------:R-:W-:Y:S05]  /*04b0*/  BSYNC.RECONVERGENT B1 ;  /* 0x0000000000017941 */ /* 0x000fea0003800200 */
.L_x_3:
[----:B------:R-:W-:Y:S05]  /*04c0*/  @!P0 BRA `(.L_x_2) ;  /* 0x0000000000c48947 */ /* 0x000fea0003800000 */
[----:B------:R-:W-:Y:S01]  /*04d0*/  ISETP.GE.U32.AND P0, PT, R24, 0x8, PT ;  /* 0x000000081800780c */ /* 0x000fe20003f06070 */
[----:B------:R-:W-:Y:S01]  /*04e0*/  BSSY.RECONVERGENT B1, `(.L_x_6) ;  /* 0x0000012000017945 */ /* 0x000fe20003800200 */
[----:B------:R-:W-:-:S04]  /*04f0*/  LOP3.LUT R22, R3, 0x7, RZ, 0xc0, !PT ;  /* 0x0000000703167812 */ /* 0x000fc800078ec0ff */
[----:B------:R-:W-:-:S07]  /*0500*/  ISETP.NE.AND P1, PT, R22, RZ, PT ;  /* 0x000000ff1600720c */ /* 0x000fce0003f25270 */
[----:B------:R-:W-:Y:S06]  /*0510*/  @!P0 BRA `(.L_x_7) ;  /* 0x0000000000388947 */ /* 0x000fec0003800000 */
[----:B------:R-:W-:-:S05]  /*0520*/  IMAD.WIDE.U32 R12, R15, 0x4, R10 ;  /* 0x000000040f0c7825 */ /* 0x000fca00078e000a */
[----:B------:R-:W2:Y:S04]  /*0530*/  LDG.E.CONSTANT R17, desc[UR6][R12.64] ;  /* 0x000000060c117981 */ /* 0x000ea8000c1e9900 */
[----:B------:R-:W2:Y:S04]  /*0540*/  LDG.E.CONSTANT R14, desc[UR6][R12.64+0x400] ;  /* 0x000400060c0e7981 */ /* 0x000ea8000c1e9900 */
[----:B------:R-:W3:Y:S04]  /*0550*/  LDG.E.CONSTANT R19, desc[UR6][R12.64+0x800] ;  /* 0x000800060c137981 */ /* 0x000ee8000c1e9900 */
[----:B------:R-:W3:Y:S04]  /*0560*/  LDG.E.CONSTANT R16, desc[UR6][R12.64+0xc00] ;  /* 0x000c00060c107981 */ /* 0x000ee8000c1e9900 */
[----:B------:R-:W4:Y:S04]  /*0570*/  LDG.E.CONSTANT R21, desc[UR6][R12.64+0x1000] ;  /* 0x001000060c157981 */ /* 0x000f28000c1e9900 */
[----:B------:R-:W4:Y:S04]  /*0580*/  LDG.E.CONSTANT R18, desc[UR6][R12.64+0x1400] ;  /* 0x001400060c127981 */ /* 0x000f28000c1e9900 */
[----:B------:R-:W4:Y:S04]  /*0590*/  LDG.E.CONSTANT R23, desc[UR6][R12.64+0x1800] ;  /* 0x001800060c177981 */ /* 0x000f28000c1e9900 */
[----:B------:R-:W4:Y:S01]  /*05a0*/  LDG.E.CONSTANT R20, desc[UR6][R12.64+0x1c00] ;  /* 0x001c00060c147981 */ /* 0x000f22000c1e9900 */
[----:B------:R-:W-:Y:S01]  /*05b0*/  VIADD R15, R15, 0x800 ;  /* 0x000008000f0f7836 */ /* 0x000fe20000000000 */
[----:B--2---:R-:W-:-:S04]  /*05c0*/  FMNMX3 R14, R8, R17, R14, !PT ;  /* 0x00000011080e7276 */ /* 0x004fc8000780000e */
[----:B---3--:R-:W-:-:S04]  /*05d0*/  FMNMX3 R14, R14, R19, R16, !PT ;  /* 0x000000130e0e7276 */ /* 0x008fc80007800010 */
[----:B----4-:R-:W-:-:S04]  /*05e0*/  FMNMX3 R14, R14, R21, R18, !PT ;  /* 0x000000150e0e7276 */ /* 0x010fc80007800012 */
[----:B------:R-:W-:-:S07]  /*05f0*/  FMNMX3 R8, R14, R23, R20, !PT ;  /* 0x000000170e087276 */ /* 0x000fce0007800014 */
.L_x_7:
[----:B------:R-:W-:Y:S05]  /*0600*/  BSYNC.RECONVERGENT B1 ;  /* 0x0000000000017941 */ /* 0x000fea0003800200 */
.L_x_6:
        /* <DEDUP_REMOVED lines=10> */
[----:B------:R-:W3:Y:S01]  /*06b0*/  LDG.E.CONSTANT R16, desc[UR6][R12.64+0xc00] ;  /* 0x000c00060c107981 */ /* 0x000ee2000c1e9900 */
[----:B------:R-:W-:Y:S01]  /*06c0*/  VIADD R15, R15, 0x400 ;  /* 0x000004000f0f7836 */ /* 0x000fe20000000000 */
[----:B--2---:R-:W-:-:S04]  /*06d0*/  FMNMX3 R8, R8, R17, R14, !PT ;  /* 0x0000001108087276 */ /* 0x004fc8000780000e */
[----:B---3--:R-:W-:-:S07]  /*06e0*/  FMNMX3 R8, R8, R19, R16, !PT ;  /* 0x0000001308087276 */ /* 0x008fce0007800010 */
.L_x_9:
[----:B------:R-:W-:Y:S05]  /*06f0*/  BSYNC.RECONVERGENT B1 ;  /* 0x0000000000017941 */ /* 0x000fea0003800200 */
.L_x_8:
[----:B------:R-:W-:Y:S05]  /*0700*/  @!P1 BRA `(.L_x_2) ;  /* 0x0000000000349947 */ /* 0x000fea0003800000 */
[----:B------:R-:W0:Y:S01]  /*0710*/  LDCU.64 UR10, c[0x0][0x380] ;  /* 0x00007000ff0a77ac */ /* 0x000e220008000a00 */
[----:B------:R-:W-:-:S04]  /*0720*/  IMAD.WIDE.U32 R12, R15, 0x4, R4 ;  /* 0x000000040f0c7825 */ /* 0x000fc800078e0004 */
[----:B------:R-:W-:Y:S01]  /*0730*/  IMAD.MOV R3, RZ, RZ, -R3 ;  /* 0x000000ffff037224 */ /* 0x000fe200078e0a03 */
[----:B0-----:R-:W-:-:S04]  /*0740*/  IADD3 R12, P0, PT, R12, UR10, RZ ;  /* 0x0000000a0c0c7c10 */ /* 0x001fc8000ff1e0ff */
[----:B------:R-:W-:-:S09]  /*0750*/  IADD3.X R15, PT, PT, R13, UR11, RZ, P0, !PT ;  /* 0x0000000b0d0f7c10 */ /* 0x000fd200087fe4ff */
.L_x_10:
[----:B------:R-:W-:-:S06]  /*0760*/  IMAD.MOV.U32 R13, RZ, RZ, R15 ;  /* 0x000000ffff0d7224 */ /* 0x000fcc00078e000f */
[----:B------:R0:W2:Y:S01]  /*0770*/  LDG.E.CONSTANT R13, desc[UR6][R12.64] ;  /* 0x000000060c0d7981 */ /* 0x0000a2000c1e9900 */
[----:B------:R-:W-:-:S05]  /*0780*/  VIADD R3, R3, 0x1 ;  /* 0x0000000103037836 */ /* 0x000fca0000000000 */
[----:B------:R-:W-:Y:S02]  /*0790*/  ISETP.NE.AND P0, PT, R3, RZ, PT ;  /* 0x000000ff0300720c */ /* 0x000fe40003f05270 */
[----:B0-----:R-:W-:-:S04]  /*07a0*/  IADD3 R12, P1, PT, R12, 0x400, RZ ;  /* 0x000004000c0c7810 */ /* 0x001fc80007f3e0ff */
[----:B------:R-:W-:Y:S02]  /*07b0*/  IADD3.X R15, PT, PT, RZ, R15, RZ, P1, !PT ;  /* 0x0000000fff0f7210 */ /* 0x000fe40000ffe4ff */
[----:B--2---:R-:W-:-:S05]  /*07c0*/  FMNMX R8, R13, R8, !PT ;  /* 0x000000080d087209 */ /* 0x004fca0007800000 */
[----:B------:R-:W-:Y:S05]  /*07d0*/  @P0 BRA `(.L_x_10) ;  /* 0xfffffffc00e00947 */ /* 0x000fea000383ffff */
.L_x_2:
[----:B------:R-:W-:Y:S05]  /*07e0*/  BSYNC.RECONVERGENT B0 ;  /* 0x0000000000007941 */ /* 0x000fea0003800200 */
.L_x_1:
[----:B------:R-:W0:Y:S01]  /*07f0*/  SHFL.DOWN PT, R3, R8, 0x10, 0x1f ;  /* 0x0a001f0008037f89 */ /* 0x000e2200000e0000 */
[----:B------:R-:W-:-:S13]  /*0800*/  LOP3.LUT P0, RZ, R7, 0x1f, RZ, 0xc0, !PT ;  /* 0x0000001f07ff7812 */ /* 0x000fda000780c0ff */
[----:B------:R-:W1:Y:S01]  /*0810*/  @!P0 S2R R17, SR_CgaCtaId ;  /* 0x0000000000118919 */ /* 0x000e620000008800 */
[----:B0-----:R-:W-:Y:S02]  /*0820*/  FMNMX R3, R3, R8, !PT ;  /* 0x0000000803037209 */ /* 0x001fe40007800000 */
[----:B------:R-:W-:-:S03]  /*0830*/  @!P0 MOV R8, 0x400 ;  /* 0x0000040000088802 */ /* 0x000fc60000000f00 */
[----:B------:R-:W0:Y:S02]  /*0840*/  SHFL.DOWN PT, R12, R3, 0x8, 0x1f ;  /* 0x09001f00030c7f89 */ /* 0x000e2400000e0000 */
[----:B------:R-:W-:-:S05]  /*0850*/  @!P0 VIADD R8, R8, 0x24 ;  /* 0x0000002408088836 */ /* 0x000fca0000000000 */
[----:B-1----:R-:W-:-:S04]  /*0860*/  @!P0 LEA R8, R17, R8, 0x18 ;  /* 0x0000000811088211 */ /* 0x002fc800078ec0ff */
[----:B------:R-:W-:Y:S02]  /*0870*/  @!P0 LEA.HI R8, R7, R8, RZ, 0x1d ;  /* 0x0000000807088211 */ /* 0x000fe400078fe8ff */
[----:B0-----:R-:W-:Y:S01]  /*0880*/  FMNMX R12, R3, R12, !PT ;  /* 0x0000000c030c7209 */ /* 0x001fe20007800000 */
[----:B------:R-:W-:-:S04]  /*0890*/  IMAD.MOV.U32 R3, RZ, RZ, RZ ;  /* 0x000000ffff037224 */ /* 0x000fc800078e00ff */
[----:B------:R-:W0:Y:S02]  /*08a0*/  SHFL.DOWN PT, R13, R12, 0x4, 0x1f ;  /* 0x08801f000c0d7f89 */ /* 0x000e2400000e0000 */
[----:B0-----:R-:W-:-:S05]  /*08b0*/  FMNMX R13, R12, R13, !PT ;  /* 0x0000000d0c0d7209 */ /* 0x001fca0007800000 */
[----:B------:R-:W0:Y:S02]  /*08c0*/  SHFL.DOWN PT, R14, R13, 0x2, 0x1f ;  /* 0x08401f000d0e7f89 */ /* 0x000e2400000e0000 */
[----:B0-----:R-:W-:-:S05]  /*08d0*/  FMNMX R14, R13, R14, !PT ;  /* 0x0000000e0d0e7209 */ /* 0x001fca0007800000 */
[----:B------:R-:W0:Y:S02]  /*08e0*/  SHFL.DOWN PT, R15, R14, 0x1, 0x1f ;  /* 0x08201f000e0f7f89 */ /* 0x000e2400000e0000 */
[----:B0-----:R-:W-:-:S05]  /*08f0*/  FMNMX R15, R14, R15, !PT ;  /* 0x0000000f0e0f7209 */ /* 0x001fca0007800000 */
[----:B------:R0:W-:Y:S01]  /*0900*/  @!P0 STS [R8], R15 ;  /* 0x0000000f08008388 */ /* 0x0001e20000000800 */
[----:B------:R-:W-:Y:S01]  /*0910*/  BAR.SYNC.DEFER_BLOCKING 0x0 ;  /* 0x0000000000007b1d */ /* 0x000fe20000010000 */
[----:B------:R-:W-:-:S13]  /*0920*/  ISETP.GT.U32.AND P0, PT, R7, 0x1f, PT ;  /* 0x0000001f0700780c */ /* 0x000fda0003f04070 */
[----:B0-----:R-:W-:Y:S05]  /*0930*/  @P0 BRA `(.L_x_11) ;  /* 0x0000000000580947 */ /* 0x001fea0003800000 */
[----:B------:R-:W-:Y:S01]  /*0940*/  ISETP.GT.U32.AND P0, PT, R7, 0x7, PT ;  /* 0x000000070700780c */ /* 0x000fe20003f04070 */
[----:B------:R-:W-:-:S12]  /*0950*/  UMOV UR4, 0xffffffff ;  /* 0xffffffff00047882 */ /* 0x000fd80000000000 */
[----:B------:R-:W0:Y:S01]  /*0960*/  @!P0 S2R R8, SR_CgaCtaId ;  /* 0x0000000000088919 */ /* 0x000e220000008800 */
[----:B------:R-:W-:-:S05]  /*0970*/  @!P0 MOV R3, 0x400 ;  /* 0x0000040000038802 */ /* 0x000fca0000000f00 */
[----:B------:R-:W-:-:S05]  /*0980*/  @!P0 VIADD R3, R3, 0x24 ;  /* 0x0000002403038836 */ /* 0x000fca0000000000 */
[----:B0-----:R-:W-:Y:S01]  /*0990*/  @!P0 LEA R8, R8, R3, 0x18 ;  /* 0x0000000308088211 */ /* 0x001fe200078ec0ff */
[----:B------:R-:W-:-:S04]  /*09a0*/  IMAD.MOV.U32 R3, RZ, RZ, -0x800000 ;  /* 0xff800000ff037424 */ /* 0x000fc800078e00ff */
[----:B------:R-:W-:-:S05]  /*09b0*/  @!P0 IMAD R8, R7, 0x4, R8 ;  /* 0x0000000407088824 */ /* 0x000fca00078e0208 */
[----:B------:R0:W1:Y:S01]  /*09c0*/  @!P0 LDS R3, [R8] ;  /* 0x0000000008038984 */ /* 0x0000620000000800 */
[----:B------:R-:W-:Y:S05]  /*09d0*/  BRA.DIV UR4, `(.L_x_12) ;  /* 0x0000001604dc7947 */ /* 0x000fea000b800000 */
[----:B01----:R-:W0:Y:S02]  /*09e0*/  SHFL.DOWN PT, R8, R3, 0x10, 0x1f ;  /* 0x0a001f0003087f89 */ /* 0x003e2400000e0000 */
[----:B0-----:R-:W-:-:S05]  /*09f0*/  FMNMX R8, R8, R3, !PT ;  /* 0x0000000308087209 */ /* 0x001fca0007800000 */
[----:B------:R-:W0:Y:S02]  /*0a00*/  SHFL.DOWN PT, R13, R8, 0x8, 0x1f ;  /* 0x09001f00080d7f89 */ /* 0x000e2400000e0000 */
[----:B0-----:R-:W-:-:S05]  /*0a10*/  FMNMX R13, R8, R13, !PT ;  /* 0x0000000d080d7209 */ /* 0x001fca0007800000 */
[----:B------:R-:W0:Y:S02]  /*0a20*/  SHFL.DOWN PT, R12, R13, 0x4, 0x1f ;  /* 0x08801f000d0c7f89 */ /* 0x000e2400000e0000 */
[----:B0-----:R-:W-:-:S05]  /*0a30*/  FMNMX R12, R13, R12, !PT ;  /* 0x0000000c0d0c7209 */ /* 0x001fca0007800000 */
[----:B------:R-:W0:Y:S02]  /*0a40*/  SHFL.DOWN PT, R15, R12, 0x2, 0x1f ;  /* 0x08401f000c0f7f89 */ /* 0x000e2400000e0000 */
[----:B0-----:R-:W-:-:S05]  /*0a50*/  FMNMX R15, R12, R15, !PT ;  /* 0x0000000f0c0f7209 */ /* 0x001fca0007800000 */
[----:B------:R0:W1:Y:S02]  /*0a60*/  SHFL.DOWN PT, R14, R15, 0x1, 0x1f ;  /* 0x08201f000f0e7f89 */ /* 0x00006400000e0000 */
.L_x_45:
[----:B------:R-:W-:Y:S02]  /*0a70*/  ISETP.NE.AND P0, PT, R7, RZ, PT ;  /* 0x000000ff0700720c */ /* 0x000fe40003f05270 */
[----:B-1----:R-:W-:-:S04]  /*0a80*/  FMNMX R14, R15, R14, !PT ;  /* 0x0000000e0f0e7209 */ /* 0x002fc80007800000 */
[----:B------:R-:W-:-:S07]  /*0a90*/  FSEL R3, R14, RZ, !P0 ;  /* 0x000000ff0e037208 */ /* 0x000fce0004000000 */
.L_x_11:
[----:B------:R-:W-:Y:S05]  /*0aa0*/  WARPSYNC.ALL ;  /* 0x0000000000007948 */ /* 0x000fea0003800000 */
[----:B------:R-:W1:Y:S08]  /*0ab0*/  S2UR UR5, SR_CgaCtaId ;  /* 0x00000000000579c3 */ /* 0x000e700000008800 */
[----:B------:R-:W-:Y:S01]  /*0ac0*/  BAR.SYNC.DEFER_BLOCKING 0x0 ;  /* 0x0000000000007b1d */ /* 0x000fe20000010000 */
[----:B------:R-:W-:-:S05]  /*0ad0*/  ISETP.NE.AND P0, PT, R7, RZ, PT ;  /* 0x000000ff0700720c */ /* 0x000fca0003f05270 */
[----:B------:R-:W-:Y:S02]  /*0ae0*/  UMOV UR4, 0x400 ;  /* 0x0000040000047882 */ /* 0x000fe40000000000 */
[----:B-1----:R-:W-:-:S09]  /*0af0*/  ULEA UR4, UR5, UR4, 0x18 ;  /* 0x0000000405047291 */ /* 0x002fd2000f8ec0ff */
[----:B------:R1:W-:Y:S01]  /*0b00*/  @!P0 STS [UR4+0x44], R3 ;  /* 0x00004403ff008988 */ /* 0x0003e20008000804 */
[----:B------:R-:W-:Y:S06]  /*0b10*/  BAR.SYNC.DEFER_BLOCKING 0x0 ;  /* 0x0000000000007b1d */ /* 0x000fec0000010000 */
[----:B------:R-:W2:Y:S02]  /*0b20*/  LDS R8, [UR4+0x44] ;  /* 0x00004404ff087984 */ /* 0x000ea40008000800 */
.L_x_0:
[----:B------:R-:W3:Y:S01]  /*0b30*/  S2R R7, SR_TID.X ;  /* 0x0000000000077919 */ /* 0x000ee20000002100 */
[----:B------:R-:W3:Y:S01]  /*0b40*/  LDCU UR8, c[0x0][0x3a4] ;  /* 0x00007480ff0877ac */ /* 0x000ee20008000800 */
[----:B------:R-:W-:Y:S01]  /*0b50*/  BSSY.RECONVERGENT B0, `(.L_x_13) ;  /* 0x0000066000007945 */ /* 0x000fe20003800200 */
[----:B------:R-:W-:Y:S01]  /*0b60*/  HFMA2 R12, -RZ, RZ, 0, 0 ;  /* 0x00000000ff0c7431 */ /* 0x000fe200000001ff */
[----:B---3--:R-:W-:-:S13]  /*0b70*/  ISETP.GE.AND P0, PT, R7, UR8, PT ;  /* 0x0000000807007c0c */ /* 0x008fda000bf06270 */
[----:B------:R-:W-:Y:S05]  /*0b80*/  @P0 BRA `(.L_x_14) ;  /* 0x0000000400880947 */ /* 0x000fea0003800000 */
[----:B-1----:R-:W-:Y:S01]  /*0b90*/  LOP3.LUT R3, RZ, R7, RZ, 0x33, !PT ;  /* 0x00000007ff037212 */ /* 0x002fe200078e33ff */
[----:B------:R-:W-:Y:S01]  /*0ba0*/  BSSY.RECONVERGENT B1, `(.L_x_15) ;  /* 0x0000029000017945 */ /* 0x000fe20003800200 */
[----:B------:R-:W-:-:S03]  /*0bb0*/  IMAD.MOV.U32 R12, RZ, RZ, RZ ;  /* 0x000000ffff0c7224 */ /* 0x000fc600078e00ff */
[----:B------:R-:W-:-:S05]  /*0bc0*/  VIADD R14, R3, UR8 ;  /* 0x00000008030e7c36 */ /* 0x000fca0008000000 */
[C---:B------:R-:W-:Y:S02]  /*0bd0*/  LOP3.LUT R3, R14.reuse, 0x300, RZ, 0xc0, !PT ;  /* 0x000003000e037812 */ /* 0x040fe400078ec0ff */
[----:B------:R-:W-:Y:S02]  /*0be0*/  ISETP.GE.U32.AND P0, PT, R14, 0x300, PT ;  /* 0x000003000e00780c */ /* 0x000fe40003f06070 */
[----:B------:R-:W-:Y:S01]  /*0bf0*/  ISETP.NE.AND P1, PT, R3, 0x300, PT ;  /* 0x000003000300780c */ /* 0x000fe20003f25270 */
[----:B------:R-:W-:-:S12]  /*0c00*/  IMAD.MOV.U32 R3, RZ, RZ, R7 ;  /* 0x000000ffff037224 */ /* 0x000fd800078e0007 */
[----:B------:R-:W-:Y:S05]  /*0c10*/  @!P1 BRA `(.L_x_16) ;  /* 0x0000000000849947 */ /* 0x000fea0003800000 */
[----:B------:R-:W1:Y:S01]  /*0c20*/  LDCU.64 UR4, c[0x0][0x390] ;  /* 0x00007200ff0477ac */ /* 0x000e620008000a00 */
[----:B------:R-:W-:Y:S01]  /*0c30*/  IMAD.WIDE.U32 R12, R7, 0x4, R4 ;  /* 0x00000004070c7825 */ /* 0x000fe200078e0004 */
[----:B------:R-:W-:Y:S01]  /*0c40*/  LEA.HI R3, R14, 0x1, RZ, 0x18 ;  /* 0x000000010e037811 */ /* 0x000fe200078fc0ff */
[----:B------:R-:W3:Y:S03]  /*0c50*/  LDCU.64 UR10, c[0x0][0x380] ;  /* 0x00007000ff0a77ac */ /* 0x000ee60008000a00 */
[----:B------:R-:W-:Y:S01]  /*0c60*/  LOP3.LUT R14, R3, 0x3, RZ, 0xc0, !PT ;  /* 0x00000003030e7812 */ /* 0x000fe200078ec0ff */
[----:B------:R-:W-:Y:S01]  /*0c70*/  IMAD.MOV.U32 R3, RZ, RZ, R7 ;  /* 0x000000ffff037224 */ /* 0x000fe200078e0007 */
[C---:B-1----:R-:W-:Y:S02]  /*0c80*/  IADD3 R20, P1, PT, R12.reuse, UR4, RZ ;  /* 0x000000040c147c10 */ /* 0x042fe4000ff3e0ff */
[----:B---3--:R-:W-:Y:S01]  /*0c90*/  IADD3 R18, P2, PT, R12, UR10, RZ ;  /* 0x0000000a0c127c10 */ /* 0x008fe2000ff5e0ff */
[----:B------:R-:W-:Y:S01]  /*0ca0*/  IMAD.MOV.U32 R12, RZ, RZ, RZ ;  /* 0x000000ffff0c7224 */ /* 0x000fe200078e00ff */
[----:B------:R-:W-:-:S02]  /*0cb0*/  IADD3.X R21, PT, PT, R13, UR5, RZ, P1, !PT ;  /* 0x000000050d157c10 */ /* 0x000fc40008ffe4ff */
[----:B------:R-:W-:Y:S02]  /*0cc0*/  IADD3.X R19, PT, PT, R13, UR11, RZ, P2, !PT ;  /* 0x0000000b0d137c10 */ /* 0x000fe400097fe4ff */
[----:B------:R-:W-:-:S07]  /*0cd0*/  IADD3 R13, PT, PT, -R14, RZ, RZ ;  /* 0x000000ff0e0d7210 */ /* 0x000fce0007ffe1ff */
.L_x_17:
[----:B01----:R-:W-:Y:S02]  /*0ce0*/  IMAD.MOV.U32 R15, RZ, RZ, R19 ;  /* 0x000000ffff0f7224 */ /* 0x003fe400078e0013 */
[----:B------:R-:W-:-:S05]  /*0cf0*/  IMAD.MOV.U32 R14, RZ, RZ, R18 ;  /* 0x000000ffff0e7224 */ /* 0x000fca00078e0012 */
[----:B------:R0:W2:Y:S01]  /*0d00*/  LDG.E.CONSTANT R15, desc[UR6][R14.64] ;  /* 0x000000060e0f7981 */ /* 0x0000a2000c1e9900 */
[----:B------:R-:W-:Y:S01]  /*0d10*/  VIADD R13, R13, 0x1 ;  /* 0x000000010d0d7836 */ /* 0x000fe20000000000 */
[----:B------:R-:W-:Y:S02]  /*0d20*/  IADD3 R18, P3, PT, R18, 0x400, RZ ;  /* 0x0000040012127810 */ /* 0x000fe40007f7e0ff */
[----:B------:R-:W-:-:S03]  /*0d30*/  IADD3 R3, PT, PT, R3, 0x100, RZ ;  /* 0x0000010003037810 */ /* 0x000fc60007ffe0ff */
[----:B------:R-:W-:Y:S02]  /*0d40*/  IMAD.X R19, RZ, RZ, R19, P3 ;  /* 0x000000ffff137224 */ /* 0x000fe400018e0613 */
[----:B0-----:R-:W-:Y:S01]  /*0d50*/  IMAD.MOV.U32 R14, RZ, RZ, R20 ;  /* 0x000000ffff0e7224 */ /* 0x001fe200078e0014 */
[----:B------:R-:W-:Y:S01]  /*0d60*/  IADD3 R20, P2, PT, R20, 0x400, RZ ;  /* 0x0000040014147810 */ /* 0x000fe20007f5e0ff */
[----:B--2---:R-:W-:Y:S01]  /*0d70*/  FADD R16, R15, -R8 ;  /* 0x800000080f107221 */ /* 0x004fe20000000000 */
[----:B------:R-:W-:-:S03]  /*0d80*/  IMAD.MOV.U32 R15, RZ, RZ, R21 ;  /* 0x000000ffff0f7224 */ /* 0x000fc600078e0015 */
[----:B------:R-:W-:Y:S02]  /*0d90*/  IMAD.X R21, RZ, RZ, R21, P2 ;  /* 0x000000ffff157224 */ /* 0x000fe400010e0615 */
[----:B------:R-:W-:-:S05]  /*0da0*/  FMUL R16, R16, 1.4426950216293334961 ;  /* 0x3fb8aa3b10107820 */ /* 0x000fca0000400000 */
[----:B------:R-:W-:-:S13]  /*0db0*/  FSETP.GEU.AND P1, PT, R16, -126, PT ;  /* 0xc2fc00001000780b */ /* 0x000fda0003f2e000 */
[----:B------:R-:W-:-:S04]  /*0dc0*/  @!P1 FMUL R16, R16, 0.5 ;  /* 0x3f00000010109820 */ /* 0x000fc80000400000 */
[----:B------:R-:W0:Y:S02]  /*0dd0*/  MUFU.EX2 R17, R16 ;  /* 0x0000001000117308 */ /* 0x000e240000000800 */
[----:B0-----:R-:W-:Y:S01]  /*0de0*/  @!P1 FMUL R17, R17, R17 ;  /* 0x0000001111119220 */ /* 0x001fe20000400000 */
[----:B------:R-:W-:-:S03]  /*0df0*/  ISETP.NE.AND P1, PT, R13, RZ, PT ;  /* 0x000000ff0d00720c */ /* 0x000fc60003f25270 */
[----:B------:R-:W-:Y:S01]  /*0e00*/  FADD R12, R17, R12 ;  /* 0x0000000c110c7221 */ /* 0x000fe20000000000 */
[----:B------:R1:W-:Y:S09]  /*0e10*/  STG.E desc[UR6][R14.64], R17 ;  /* 0x000000110e007986 */ /* 0x0003f2000c101906 */
[----:B------:R-:W-:Y:S05]  /*0e20*/  @P1 BRA `(.L_x_17) ;  /* 0xfffffffc00ac1947 */ /* 0x000fea000383ffff */
.L_x_16:
[----:B------:R-:W-:Y:S05]  /*0e30*/  BSYNC.RECONVERGENT B1 ;  /* 0x0000000000017941 */ /* 0x000fea0003800200 */
.L_x_15:
[----:B------:R-:W-:Y:S05]  /*0e40*/  @!P0 BRA `(.L_x_14) ;  /* 0x0000000000d88947 */ /* 0x000fea0003800000 */
[----:B------:R-:W3:Y:S01]  /*0e50*/  LDCU.64 UR4, c[0x0][0x380] ;  /* 0x00007000ff0477ac */ /* 0x000ee20008000a00 */
[----:B01----:R-:W-:Y:S01]  /*0e60*/  IMAD.WIDE.U32 R14, R3, 0x4, R4 ;  /* 0x00000004030e7825 */ /* 0x003fe200078e0004 */
[----:B------:R-:W0:Y:S02]  /*0e70*/  LDCU.64 UR10, c[0x0][0x390] ;  /* 0x00007200ff0a77ac */ /* 0x000e240008000a00 */
[----:B------:R-:W-:-:S05]  /*0e80*/  IADD3 R13, P0, PT, R14, 0x800, RZ ;  /* 0x000008000e0d7810 */ /* 0x000fca0007f1e0ff */
[----:B------:R-:W-:Y:S01]  /*0e90*/  IMAD.X R18, RZ, RZ, R15, P0 ;  /* 0x000000ffff127224 */ /* 0x000fe200000e060f */
[C---:B---3--:R-:W-:Y:S02]  /*0ea0*/  IADD3 R14, P1, PT, R13.reuse, UR4, RZ ;  /* 0x000000040d0e7c10 */ /* 0x048fe4000ff3e0ff */
[----:B0-----:R-:W-:Y:S02]  /*0eb0*/  IADD3 R13, P2, PT, R13, UR10, RZ ;  /* 0x0000000a0d0d7c10 */ /* 0x001fe4000ff5e0ff */
[C---:B------:R-:W-:Y:S02]  /*0ec0*/  IADD3.X R15, PT, PT, R18.reuse, UR5, RZ, P1, !PT ;  /* 0x00000005120f7c10 */ /* 0x040fe40008ffe4ff */
[----:B------:R-:W-:-:S09]  /*0ed0*/  IADD3.X R18, PT, PT, R18, UR11, RZ, P2, !PT ;  /* 0x0000000b12127c10 */ /* 0x000fd200097fe4ff */
.L_x_18:
[----:B----4-:R-:W2:Y:S04]  /*0ee0*/  LDG.E.CONSTANT R17, desc[UR6][R14.64+-0x800] ;  /* 0xfff800060e117981 */ /* 0x010ea8000c1e9900 */
[----:B------:R-:W3:Y:S04]  /*0ef0*/  LDG.E.CONSTANT R19, desc[UR6][R14.64+-0x400] ;  /* 0xfffc00060e137981 */ /* 0x000ee8000c1e9900 */
[----:B------:R-:W4:Y:S04]  /*0f00*/  LDG.E.CONSTANT R21, desc[UR6][R14.64] ;  /* 0x000000060e157981 */ /* 0x000f28000c1e9900 */
[----:B------:R-:W4:Y:S01]  /*0f10*/  LDG.E.CONSTANT R23, desc[UR6][R14.64+0x400] ;  /* 0x000400060e177981 */ /* 0x000f22000c1e9900 */
[----:B------:R-:W-:Y:S01]  /*0f20*/  IADD3 R3, PT, PT, R3, 0x400, RZ ;  /* 0x0000040003037810 */ /* 0x000fe20007ffe0ff */
[--C-:B--2---:R-:W-:Y:S01]  /*0f30*/  FADD R17, R17, -R8.reuse ;  /* 0x8000000811117221 */ /* 0x104fe20000000000 */
[----:B---3--:R-:W-:-:S03]  /*0f40*/  FADD R19, R19, -R8 ;  /* 0x8000000813137221 */ /* 0x008fc60000000000 */
[----:B------:R-:W-:Y:S01]  /*0f50*/  FMUL R17, R17, 1.4426950216293334961 ;  /* 0x3fb8aa3b11117820 */ /* 0x000fe20000400000 */
[----:B----4-:R-:W-:Y:S01]  /*0f60*/  FADD R21, R21, -R8 ;  /* 0x8000000815157221 */ /* 0x010fe20000000000 */
[----:B------:R-:W-:-:S03]  /*0f70*/  FMUL R16, R19, 1.4426950216293334961 ;  /* 0x3fb8aa3b13107820 */ /* 0x000fc60000400000 */
[----:B------:R-:W-:Y:S01]  /*0f80*/  FSETP.GEU.AND P0, PT, R17, -126, PT ;  /* 0xc2fc00001100780b */ /* 0x000fe20003f0e000 */
[----:B------:R-:W-:Y:S01]  /*0f90*/  FADD R23, R23, -R8 ;  /* 0x8000000817177221 */ /* 0x000fe20000000000 */
[----:B------:R-:W-:Y:S01]  /*0fa0*/  FMUL R20, R21, 1.4426950216293334961 ;  /* 0x3fb8aa3b15147820 */ /* 0x000fe20000400000 */
[----:B------:R-:W-:Y:S02]  /*0fb0*/  FSETP.GEU.AND P1, PT, R16, -126, PT ;  /* 0xc2fc00001000780b */ /* 0x000fe40003f2e000 */
[----:B------:R-:W-:Y:S02]  /*0fc0*/  FMUL R22, R23, 1.4426950216293334961 ;  /* 0x3fb8aa3b17167820 */ /* 0x000fe40000400000 */
[----:B------:R-:W-:-:S03]  /*0fd0*/  FSETP.GEU.AND P2, PT, R20, -126, PT ;  /* 0xc2fc00001400780b */ /* 0x000fc60003f4e000 */
[----:B------:R-:W-:-:S03]  /*0fe0*/  FSETP.GEU.AND P3, PT, R22, -126, PT ;  /* 0xc2fc00001600780b */ /* 0x000fc60003f6e000 */
[----:B------:R-:W-:-:S03]  /*0ff0*/  @!P0 FMUL R17, R17, 0.5 ;  /* 0x3f00000011118820 */ /* 0x000fc60000400000 */
[----:B------:R-:W-:Y:S01]  /*1000*/  @!P1 FMUL R16, R16, 0.5 ;  /* 0x3f00000010109820 */ /* 0x000fe20000400000 */
[----:B------:R0:W1:Y:S03]  /*1010*/  MUFU.EX2 R19, R17 ;  /* 0x0000001100137308 */ /* 0x0000660000000800 */
[----:B------:R-:W-:-:S03]  /*1020*/  @!P2 FMUL R20, R20, 0.5 ;  /* 0x3f0000001414a820 */ /* 0x000fc60000400000 */
[----:B------:R-:W-:Y:S02]  /*1030*/  @!P3 FMUL R22, R22, 0.5 ;  /* 0x3f0000001616b820 */ /* 0x000fe40000400000 */
[----:B------:R2:W3:Y:S01]  /*1040*/  MUFU.EX2 R21, R16 ;  /* 0x0000001000157308 */ /* 0x0004e20000000800 */
[----:B0-----:R-:W-:-:S07]  /*1050*/  IMAD.MOV.U32 R17, RZ, RZ, R18 ;  /* 0x000000ffff117224 */ /* 0x001fce00078e0012 */
[----:B------:R-:W0:Y:S01]  /*1060*/  MUFU.EX2 R23, R20 ;  /* 0x0000001400177308 */ /* 0x000e220000000800 */
[----:B-1----:R-:W-:Y:S01]  /*1070*/  @!P0 FMUL R19, R19, R19 ;  /* 0x0000001313138220 */ /* 0x002fe20000400000 */
[----:B--2---:R-:W-:Y:S01]  /*1080*/  IMAD.MOV.U32 R16, RZ, RZ, R13 ;  /* 0x000000ffff107224 */ /* 0x004fe200078e000d */
[----:B------:R-:W-:Y:S02]  /*1090*/  ISETP.GE.AND P0, PT, R3, UR8, PT ;  /* 0x0000000803007c0c */ /* 0x000fe4000bf06270 */
[----:B------:R-:W-:Y:S02]  /*10a0*/  FADD R12, R19, R12 ;  /* 0x0000000c130c7221 */ /* 0x000fe40000000000 */
[----:B------:R4:W-:Y:S01]  /*10b0*/  STG.E desc[UR6][R16.64+-0x800], R19 ;  /* 0xfff8001310007986 */ /* 0x0009e2000c101906 */
[----:B------:R-:W1:Y:S01]  /*10c0*/  MUFU.EX2 R25, R22 ;  /* 0x0000001600197308 */ /* 0x000e620000000800 */
[----:B---3--:R-:W-:Y:S01]  /*10d0*/  @!P1 FMUL R21, R21, R21 ;  /* 0x0000001515159220 */ /* 0x008fe20000400000 */
[----:B------:R-:W-:-:S03]  /*10e0*/  IADD3 R14, P1, PT, R14, 0x1000, RZ ;  /* 0x000010000e0e7810 */ /* 0x000fc60007f3e0ff */
[----:B------:R-:W-:Y:S01]  /*10f0*/  FADD R12, R12, R21 ;  /* 0x000000150c0c7221 */ /* 0x000fe20000000000 */
[----:B------:R4:W-:Y:S01]  /*1100*/  STG.E desc[UR6][R16.64+-0x400], R21 ;  /* 0xfffc001510007986 */ /* 0x0009e2000c101906 */
[----:B------:R-:W-:Y:S02]  /*1110*/  IMAD.X R15, RZ, RZ, R15, P1 ;  /* 0x000000ffff0f7224 */ /* 0x000fe400008e060f */
[----:B0-----:R-:W-:Y:S01]  /*1120*/  @!P2 FMUL R23, R23, R23 ;  /* 0x000000171717a220 */ /* 0x001fe20000400000 */
[----:B------:R-:W-:-:S03]  /*1130*/  IADD3 R13, P2, PT, R16, 0x1000, RZ ;  /* 0x00001000100d7810 */ /* 0x000fc60007f5e0ff */
[----:B------:R-:W-:Y:S01]  /*1140*/  FADD R12, R12, R23 ;  /* 0x000000170c0c7221 */ /* 0x000fe20000000000 */
[----:B------:R4:W-:Y:S01]  /*1150*/  STG.E desc[UR6][R16.64], R23 ;  /* 0x0000001710007986 */ /* 0x0009e2000c101906 */
[----:B------:R-:W-:Y:S02]  /*1160*/  IMAD.X R18, RZ, RZ, R17, P2 ;  /* 0x000000ffff127224 */ /* 0x000fe400010e0611 */
[----:B-1----:R-:W-:-:S04]  /*1170*/  @!P3 FMUL R25, R25, R25 ;  /* 0x000000191919b220 */ /* 0x002fc80000400000 */
[----:B------:R-:W-:Y:S01]  /*1180*/  FADD R12, R12, R25 ;  /* 0x000000190c0c7221 */ /* 0x000fe20000000000 */
[----:B------:R4:W-:Y:S01]  /*1190*/  STG.E desc[UR6][R16.64+0x400], R25 ;  /* 0x0004001910007986 */ /* 0x0009e2000c101906 */
[----:B------:R-:W-:Y:S05]  /*11a0*/  @!P0 BRA `(.L_x_18) ;  /* 0xfffffffc004c8947 */ /* 0x000fea000383ffff */
.L_x_14:
[----:B------:R-:W-:Y:S05]  /*11b0*/  BSYNC.RECONVERGENT B0 ;  /* 0x0000000000007941 */ /* 0x000fea0003800200 */
.L_x_13:
[----:B-1----:R-:W1:Y:S01]  /*11c0*/  SHFL.DOWN PT, R3, R12, 0x10, 0x1f ;  /* 0x0a001f000c037f89 */ /* 0x002e6200000e0000 */
[----:B------:R-:W-:-:S13]  /*11d0*/  LOP3.LUT P0, RZ, R7, 0x1f, RZ, 0xc0, !PT ;  /* 0x0000001f07ff7812 */ /* 0x000fda000780c0ff */
[----:B----4-:R-:W3:Y:S01]  /*11e0*/  @!P0 S2R R17, SR_CgaCtaId ;  /* 0x0000000000118919 */ /* 0x010ee20000008800 */
[----:B-1----:R-:W-:Y:S01]  /*11f0*/  FADD R3, R3, R12 ;  /* 0x0000000c03037221 */ /* 0x002fe20000000000 */
[----:B------:R-:W-:-:S04]  /*1200*/  @!P0 MOV R12, 0x400 ;  /* 0x00000400000c8802 */ /* 0x000fc80000000f00 */
[----:B------:R-:W1:Y:S01]  /*1210*/  SHFL.DOWN PT, R14, R3, 0x8, 0x1f ;  /* 0x09001f00030e7f89 */ /* 0x000e6200000e0000 */
[----:B---3--:R-:W-:Y:S01]  /*1220*/  @!P0 LEA R12, R17, R12, 0x18 ;  /* 0x0000000c110c8211 */ /* 0x008fe200078ec0ff */
[----:B-1----:R-:W-:-:S03]  /*1230*/  FADD R14, R3, R14 ;  /* 0x0000000e030e7221 */ /* 0x002fc60000000000 */
[----:B------:R-:W-:Y:S01]  /*1240*/  @!P0 LEA.HI R3, R7, R12, RZ, 0x1d ;  /* 0x0000000c07038211 */ /* 0x000fe200078fe8ff */
[----:B------:R-:W-:Y:S01]  /*1250*/  IMAD.MOV.U32 R12, RZ, RZ, RZ ;  /* 0x000000ffff0c7224 */ /* 0x000fe200078e00ff */
[----:B------:R-:W1:Y:S02]  /*1260*/  SHFL.DOWN PT, R13, R14, 0x4, 0x1f ;  /* 0x08801f000e0d7f89 */ /* 0x000e6400000e0000 */
[----:B-1----:R-:W-:-:S05]  /*1270*/  FADD R13, R14, R13 ;  /* 0x0000000d0e0d7221 */ /* 0x002fca0000000000 */
[----:B------:R-:W1:Y:S02]  /*1280*/  SHFL.DOWN PT, R16, R13, 0x2, 0x1f ;  /* 0x08401f000d107f89 */ /* 0x000e6400000e0000 */
[----:B-1----:R-:W-:-:S05]  /*1290*/  FADD R16, R13, R16 ;  /* 0x000000100d107221 */ /* 0x002fca0000000000 */
[----:B0-----:R-:W0:Y:S02]  /*12a0*/  SHFL.DOWN PT, R15, R16, 0x1, 0x1f ;  /* 0x08201f00100f7f89 */ /* 0x001e2400000e0000 */
[----:B0-----:R-:W-:-:S05]  /*12b0*/  FADD R18, R16, R15 ;  /* 0x0000000f10127221 */ /* 0x001fca0000000000 */
[----:B------:R0:W-:Y:S01]  /*12c0*/  @!P0 STS [R3], R18 ;  /* 0x0000001203008388 */ /* 0x0001e20000000800 */
[----:B------:R-:W-:Y:S01]  /*12d0*/  BAR.SYNC.DEFER_BLOCKING 0x0 ;  /* 0x0000000000007b1d */ /* 0x000fe20000010000 */
[----:B------:R-:W-:-:S13]  /*12e0*/  ISETP.GT.U32.AND P0, PT, R7, 0x1f, PT ;  /* 0x0000001f0700780c */ /* 0x000fda0003f04070 */
[----:B0-----:R-:W-:Y:S05]  /*12f0*/  @P0 BRA `(.L_x_19) ;  /* 0x0000000000540947 */ /* 0x001fea0003800000 */
[----:B------:R-:W-:Y:S01]  /*1300*/  ISETP.GT.U32.AND P0, PT, R7, 0x7, PT ;  /* 0x000000070700780c */ /* 0x000fe20003f04070 */
[----:B------:R-:W-:-:S12]  /*1310*/  UMOV UR4, 0xffffffff ;  /* 0xffffffff00047882 */ /* 0x000fd80000000000 */
[----:B------:R-:W0:Y:S01]  /*1320*/  @!P0 S2R R12, SR_CgaCtaId ;  /* 0x00000000000c8919 */ /* 0x000e220000008800 */
[----:B------:R-:W-:-:S04]  /*1330*/  @!P0 MOV R3, 0x400 ;  /* 0x0000040000038802 */ /* 0x000fc80000000f00 */
[----:B0-----:R-:W-:Y:S01]  /*1340*/  @!P0 LEA R12, R12, R3, 0x18 ;  /* 0x000000030c0c8211 */ /* 0x001fe200078ec0ff */
[----:B------:R-:W-:-:S04]  /*1350*/  IMAD.MOV.U32 R3, RZ, RZ, RZ ;  /* 0x000000ffff037224 */ /* 0x000fc800078e00ff */
[----:B------:R-:W-:-:S05]  /*1360*/  @!P0 IMAD R12, R7, 0x4, R12 ;  /* 0x00000004070c8824 */ /* 0x000fca00078e020c */
[----:B------:R0:W1:Y:S01]  /*1370*/  @!P0 LDS R3, [R12] ;  /* 0x000000000c038984 */ /* 0x0000620000000800 */
[----:B------:R-:W-:Y:S05]  /*1380*/  BRA.DIV UR4, `(.L_x_20) ;  /* 0x0000001204007947 */ /* 0x000fea000b800000 */
[----:B01----:R-:W0:Y:S02]  /*1390*/  SHFL.DOWN PT, R12, R3, 0x10, 0x1f ;  /* 0x0a001f00030c7f89 */ /* 0x003e2400000e0000 */
[----:B0-----:R-:W-:-:S05]  /*13a0*/  FADD R12, R12, R3 ;  /* 0x000000030c0c7221 */ /* 0x001fca0000000000 */
[----:B------:R-:W0:Y:S02]  /*13b0*/  SHFL.DOWN PT, R13, R12, 0x8, 0x1f ;  /* 0x09001f000c0d7f89 */ /* 0x000e2400000e0000 */
[----:B0-----:R-:W-:-:S05]  /*13c0*/  FADD R13, R12, R13 ;  /* 0x0000000d0c0d7221 */ /* 0x001fca0000000000 */
[----:B------:R-:W0:Y:S02]  /*13d0*/  SHFL.DOWN PT, R14, R13, 0x4, 0x1f ;  /* 0x08801f000d0e7f89 */ /* 0x000e2400000e0000 */
[----:B0-----:R-:W-:-:S05]  /*13e0*/  FADD R14, R13, R14 ;  /* 0x0000000e0d0e7221 */ /* 0x001fca0000000000 */
[----:B------:R-:W0:Y:S02]  /*13f0*/  SHFL.DOWN PT, R15, R14, 0x2, 0x1f ;  /* 0x08401f000e0f7f89 */ /* 0x000e2400000e0000 */
[----:B0-----:R-:W-:-:S05]  /*1400*/  FADD R15, R14, R15 ;  /* 0x0000000f0e0f7221 */ /* 0x001fca0000000000 */
[----:B------:R0:W1:Y:S02]  /*1410*/  SHFL.DOWN PT, R16, R15, 0x1, 0x1f ;  /* 0x08201f000f107f89 */ /* 0x00006400000e0000 */
.L_x_51:
[----:B-1----:R-:W-:Y:S01]  /*1420*/  FADD R16, R15, R16 ;  /* 0x000000100f107221 */ /* 0x002fe20000000000 */
[----:B------:R-:W-:-:S04]  /*1430*/  ISETP.NE.AND P0, PT, R7, RZ, PT ;  /* 0x000000ff0700720c */ /* 0x000fc80003f05270 */
[----:B------:R-:W-:-:S09]  /*1440*/  FSEL R12, R16, RZ, !P0 ;  /* 0x000000ff100c7208 */ /* 0x000fd20004000000 */
.L_x_19:
[----:B------:R-:W-:Y:S05]  /*1450*/  WARPSYNC.ALL ;  /* 0x0000000000007948 */ /* 0x000fea0003800000 */
[----:B------:R-:W1:Y:S08]  /*1460*/  S2UR UR5, SR_CgaCtaId ;  /* 0x00000000000579c3 */ /* 0x000e700000008800 */
[----:B------:R-:W-:Y:S01]  /*1470*/  BAR.SYNC.DEFER_BLOCKING 0x0 ;  /* 0x0000000000007b1d */ /* 0x000fe20000010000 */
[----:B------:R-:W-:-:S05]  /*1480*/  ISETP.NE.AND P0, PT, R7, RZ, PT ;  /* 0x000000ff0700720c */ /* 0x000fca0003f05270 */
[----:B------:R-:W-:Y:S01]  /*1490*/  UMOV UR4, 0x400 ;  /* 0x0000040000047882 */ /* 0x000fe20000000000 */
[----:B------:R-:W-:Y:S01]  /*14a0*/  BSSY.RECONVERGENT B0, `(.L_x_21) ;  /* 0x0000043000007945 */ /* 0x000fe20003800200 */
[----:B-1----:R-:W-:-:S09]  /*14b0*/  ULEA UR4, UR5, UR4, 0x18 ;  /* 0x0000000405047291 */ /* 0x002fd2000f8ec0ff */
[----:B------:R1:W-:Y:S01]  /*14c0*/  @!P0 STS [UR4+0x20], R12 ;  /* 0x0000200cff008988 */ /* 0x0003e20008000804 */
[----:B------:R-:W-:Y:S06]  /*14d0*/  BAR.SYNC.DEFER_BLOCKING 0x0 ;  /* 0x0000000000007b1d */ /* 0x000fec0000010000 */
[----:B------:R-:W3:Y:S01]  /*14e0*/  LDS R3, [UR4+0x20] ;  /* 0x00002004ff037984 */ /* 0x000ee20008000800 */
[----:B------:R-:W4:Y:S02]  /*14f0*/  LDCU.64 UR4, c[0x0][0x398] ;  /* 0x00007300ff0477ac */ /* 0x000f240008000a00 */
[----:B----4-:R-:W-:-:S04]  /*1500*/  ISETP.NE.U32.AND P0, PT, RZ, UR4, PT ;  /* 0x00000004ff007c0c */ /* 0x010fc8000bf05070 */
[----:B------:R-:W-:-:S04]  /*1510*/  ISETP.NE.AND.EX P0, PT, RZ, UR5, PT, P0 ;  /* 0x00000005ff007c0c */ /* 0x000fc8000bf05300 */
[----:B------:R-:W-:-:S13]  /*1520*/  ISETP.NE.OR P0, PT, R7, RZ, !P0 ;  /* 0x000000ff0700720c */ /* 0x000fda0004705670 */
[----:B-1-3--:R-:W-:Y:S05]  /*1530*/  @P0 BRA `(.L_x_22) ;  /* 0x0000000000e40947 */ /* 0x00afea0003800000 */
[----:B-----5:R-:W-:-:S04]  /*1540*/  IMAD.WIDE R12, R2, 0x4, R10 ;  /* 0x00000004020c7825 */ /* 0x020fc800078e020a */
[C---:B------:R-:W-:Y:S01]  /*1550*/  FMUL R14, R3.reuse, 8388608 ;  /* 0x4b000000030e7820 */ /* 0x040fe20000400000 */
[----:B------:R-:W-:Y:S01]  /*1560*/  FSETP.GEU.AND P0, PT, R3, 1.175494350822287508e-38, PT ;  /* 0x008000000300780b */ /* 0x000fe20003f0e000 */
[----:B------:R-:W1:Y:S01]  /*1570*/  LDCU UR4, c[0x0][0x3a8] ;  /* 0x00007500ff0477ac */ /* 0x000e620008000800 */
[----:B------:R3:W4:Y:S02]  /*1580*/  LDG.E.CONSTANT R10, desc[UR6][R12.64] ;  /* 0x000000060c0a7981 */ /* 0x000724000c1e9900 */
[----:B------:R-:W-:Y:S01]  /*1590*/  FSEL R11, R14, R3, !P0 ;  /* 0x000000030e0b7208 */ /* 0x000fe20004000000 */
[----:B------:R-:W-:-:S03]  /*15a0*/  IMAD.MOV.U32 R16, RZ, RZ, 0x3e055027 ;  /* 0x3e055027ff107424 */ /* 0x000fc600078e00ff */
[----:B------:R-:W-:-:S04]  /*15b0*/  IADD3 R14, PT, PT, R11, -0x3f2aaaab, RZ ;  /* 0xc0d555550b0e7810 */ /* 0x000fc80007ffe0ff */
[----:B------:R-:W-:Y:S02]  /*15c0*/  LOP3.LUT R14, R14, 0xff800000, RZ, 0xc0, !PT ;  /* 0xff8000000e0e7812 */ /* 0x000fe400078ec0ff */
[----:B---3--:R-:W-:Y:S02]  /*15d0*/  FSEL R12, RZ, -23, P0 ;  /* 0xc1b80000ff0c7808 */ /* 0x008fe40000000000 */
[C---:B------:R-:W-:Y:S01]  /*15e0*/  ISETP.GT.U32.AND P0, PT, R11.reuse, 0x7f7fffff, PT ;  /* 0x7f7fffff0b00780c */ /* 0x040fe20003f04070 */
[----:B0-----:R-:W-:Y:S01]  /*15f0*/  IMAD.IADD R15, R11, 0x1, -R14 ;  /* 0x000000010b0f7824 */ /* 0x001fe200078e0a0e */
[----:B------:R-:W-:Y:S01]  /*1600*/  I2FP.F32.S32 R13, R14 ;  /* 0x0000000e000d7245 */ /* 0x000fe20000201400 */
[----:B------:R-:W-:Y:S01]  /*1610*/  IMAD.MOV.U32 R14, RZ, RZ, 0x7f800000 ;  /* 0x7f800000ff0e7424 */ /* 0x000fe200078e00ff */
[----:B-1----:R-:W-:Y:S01]  /*1620*/  UISETP.NE.AND UP0, UPT, UR4, 0x1, UPT ;  /* 0x000000010400788c */ /* 0x002fe2000bf05270 */
[----:B------:R-:W-:Y:S02]  /*1630*/  FADD R15, R15, -1 ;  /* 0xbf8000000f0f7421 */ /* 0x000fe40000000000 */
[----:B------:R-:W-:-:S02]  /*1640*/  FFMA R12, R13, 1.1920928955078125e-07, R12 ;  /* 0x340000000d0c7823 */ /* 0x000fc4000000000c */
[----:B------:R-:W-:-:S04]  /*1650*/  FFMA R16, R15, -R16, 0.14084610342979431152 ;  /* 0x3e1039f60f107423 */ /* 0x000fc80000000810 */
[----:B------:R-:W-:-:S04]  /*1660*/  FFMA R16, R15, R16, -0.12148627638816833496 ;  /* 0xbdf8cdcc0f107423 */ /* 0x000fc80000000010 */
[----:B------:R-:W-:-:S04]  /*1670*/  FFMA R16, R15, R16, 0.13980610668659210205 ;  /* 0x3e0f29550f107423 */ /* 0x000fc80000000010 */
[----:B------:R-:W-:-:S04]  /*1680*/  FFMA R16, R15, R16, -0.16684235632419586182 ;  /* 0xbe2ad8b90f107423 */ /* 0x000fc80000000010 */
[----:B------:R-:W-:-:S04]  /*1690*/  FFMA R16, R15, R16, 0.20012299716472625732 ;  /* 0x3e4ced0b0f107423 */ /* 0x000fc80000000010 */
[----:B------:R-:W-:-:S04]  /*16a0*/  FFMA R16, R15, R16, -0.24999669194221496582 ;  /* 0xbe7fff220f107423 */ /* 0x000fc80000000010 */
[----:B------:R-:W-:-:S04]  /*16b0*/  FFMA R16, R15, R16, 0.33333182334899902344 ;  /* 0x3eaaaa780f107423 */ /* 0x000fc80000000010 */
[----:B------:R-:W-:-:S04]  /*16c0*/  FFMA R16, R15, R16, -0.5 ;  /* 0xbf0000000f107423 */ /* 0x000fc80000000010 */
[----:B------:R-:W-:-:S04]  /*16d0*/  FMUL R16, R15, R16 ;  /* 0x000000100f107220 */ /* 0x000fc80000400000 */
[----:B------:R-:W-:-:S04]  /*16e0*/  FFMA R15, R15, R16, R15 ;  /* 0x000000100f0f7223 */ /* 0x000fc8000000000f */
[----:B------:R-:W-:Y:S01]  /*16f0*/  FFMA R12, R12, 0.69314718246459960938, R15 ;  /* 0x3f3172180c0c7823 */ /* 0x000fe2000000000f */
[C---:B------:R-:W-:Y:S01]  /*1700*/  @P0 FFMA R12, R11.reuse, R14, +INF ;  /* 0x7f8000000b0c0423 */ /* 0x040fe2000000000e */
[----:B------:R-:W-:-:S04]  /*1710*/  FSETP.NEU.AND P0, PT, R11, RZ, PT ;  /* 0x000000ff0b00720b */ /* 0x000fc80003f0d000 */
[----:B------:R-:W-:-:S05]  /*1720*/  FSEL R11, R12, -INF , P0 ;  /* 0xff8000000c0b7808 */ /* 0x000fca0000000000 */
[----:B--2---:R-:W-:-:S04]  /*1730*/  FADD R11, R11, R8 ;  /* 0x000000080b0b7221 */ /* 0x004fc80000000000 */
[----:B----4-:R-:W-:Y:S01]  /*1740*/  FADD R10, R11, -R10 ;  /* 0x8000000a0b0a7221 */ /* 0x010fe20000000000 */
[----:B------:R-:W-:Y:S06]  /*1750*/  BRA.U !UP0, `(.L_x_23) ;  /* 0x00000001081c7547 */ /* 0x000fec000b800000 */
[----:B------:R-:W-:Y:S01]  /*1760*/  UISETP.NE.AND UP0, UPT, UR4, URZ, UPT ;  /* 0x000000ff0400728c */ /* 0x000fe2000bf05270 */
[----:B------:R-:W-:-:S08]  /*1770*/  IMAD.MOV.U32 R11, RZ, RZ, 0x3f800000 ;  /* 0x3f800000ff0b7424 */ /* 0x000fd000078e00ff */
[----:B------:R-:W-:Y:S05]  /*1780*/  BRA.U UP0, `(.L_x_24) ;  /* 0x0000000100447547 */ /* 0x000fea000b800000 */
[----:B------:R-:W0:Y:S02]  /*1790*/  LDC.64 R12, c[0x0][0x398] ;  /* 0x0000e600ff0c7b82 */ /* 0x000e240000000a00 */
[----:B0-----:R-:W-:-:S05]  /*17a0*/  IMAD.WIDE.U32 R12, R0, 0x4, R12 ;  /* 0x00000004000c7825 */ /* 0x001fca00078e000c */
[----:B------:R1:W-:Y:S01]  /*17b0*/  STG.E desc[UR6][R12.64], R10 ;  /* 0x0000000a0c007986 */ /* 0x0003e2000c101906 */
[----:B------:R-:W-:Y:S05]  /*17c0*/  BRA `(.L_x_22) ;  /* 0x0000000000407947 */ /* 0x000fea0003800000 */
.L_x_23:
[----:B------:R-:W0:Y:S02]  /*17d0*/  LDCU UR4, c[0x0][0x3a0] ;  /* 0x00007400ff0477ac */ /* 0x000e240008000800 */
[----:B0-----:R-:W-:-:S05]  /*17e0*/  I2FP.F32.U32 R0, UR4 ;  /* 0x0000000400007c45 */ /* 0x001fca0008201000 */
[----:B------:R-:W-:-:S05]  /*17f0*/  VIADD R8, R0, 0x1800000 ;  /* 0x0180000000087836 */ /* 0x000fca0000000000 */
[----:B------:R-:W-:-:S04]  /*1800*/  LOP3.LUT R8, R8, 0x7f800000, RZ, 0xc0, !PT ;  /* 0x7f80000008087812 */ /* 0x000fc800078ec0ff */
[----:B------:R-:W-:-:S13]  /*1810*/  ISETP.GT.U32.AND P0, PT, R8, 0x1ffffff, PT ;  /* 0x01ffffff0800780c */ /* 0x000fda0003f04070 */
[----:B------:R-:W-:Y:S05]  /*1820*/  @P0 BRA `(.L_x_25) ;  /* 0x00000000000c0947 */ /* 0x000fea0003800000 */
[----:B------:R-:W-:-:S07]  /*1830*/  MOV R8, 0x1850 ;  /* 0x0000185000087802 */ /* 0x000fce0000000f00 */
[----:B------:R-:W-:Y:S05]  /*1840*/  CALL.REL.NOINC `($__internal_0_$__cuda_sm20_rcp_rn_f32_slowpath) ;  /* 0x0000000c005c7944 */ /* 0x000fea0003c00000 */
[----:B------:R-:W-:Y:S05]  /*1850*/  BRA `(.L_x_24) ;  /* 0x0000000000107947 */ /* 0x000fea0003800000 */
.L_x_25:
[----:B------:R-:W0:Y:S02]  /*1860*/  MUFU.RCP R11, R0 ;  /* 0x00000000000b7308 */ /* 0x000e240000001000 */
[----:B0-----:R-:W-:-:S04]  /*1870*/  FFMA R8, R0, R11, -1 ;  /* 0xbf80000000087423 */ /* 0x001fc8000000000b */
[----:B------:R-:W-:-:S04]  /*1880*/  FADD.FTZ R8, -R8, -RZ ;  /* 0x800000ff08087221 */ /* 0x000fc80000010100 */
[----:B------:R-:W-:-:S07]  /*1890*/  FFMA R11, R11, R8, R11 ;  /* 0x000000080b0b7223 */ /* 0x000fce000000000b */
.L_x_24:
[----:B------:R-:W0:Y:S01]  /*18a0*/  LDC.64 R12, c[0x0][0x398] ;  /* 0x0000e600ff0c7b82 */ /* 0x000e220000000a00 */
[----:B------:R-:W-:-:S05]  /*18b0*/  FMUL R11, R10, R11 ;  /* 0x0000000b0a0b7220 */ /* 0x000fca0000400000 */
[----:B0-----:R3:W-:Y:S02]  /*18c0*/  REDG.E.ADD.F32.FTZ.RN.STRONG.GPU desc[UR6][R12.64], R11 ;  /* 0x0000000b0c0079a6 */ /* 0x0017e4000c12f306 */
.L_x_22:
[----:B------:R-:W-:Y:S05]  /*18d0*/  BSYNC.RECONVERGENT B0 ;  /* 0x0000000000007941 */ /* 0x000fea0003800200 */
.L_x_21:
[----:B------:R-:W4:Y:S02]  /*18e0*/  LDCU UR4, c[0x0][0x3a4] ;  /* 0x00007480ff0477ac */ /* 0x000f240008000800 */
[----:B----4-:R-:W-:-:S13]  /*18f0*/  ISETP.GE.AND P0, PT, R7, UR4, PT ;  /* 0x0000000407007c0c */ /* 0x010fda000bf06270 */
[----:B------:R-:W-:Y:S05]  /*1900*/  @P0 EXIT ;  /* 0x000000000000094d */ /* 0x000fea0003800000 */
[----:B--2---:R-:W-:Y:S01]  /*1910*/  LOP3.LUT R8, RZ, R7, RZ, 0x33, !PT ;  /* 0x00000007ff087212 */ /* 0x004fe200078e33ff */
[----:B------:R-:W-:Y:S03]  /*1920*/  BSSY.RECONVERGENT B0, `(.L_x_26) ;  /* 0x000002a000007945 */ /* 0x000fe60003800200 */
[----:B------:R-:W-:-:S04]  /*1930*/  IADD3 R8, PT, PT, R8, UR4, RZ ;  /* 0x0000000408087c10 */ /* 0x000fc8000fffe0ff */
[----:B------:R-:W-:-:S04]  /*1940*/  LOP3.LUT R0, R8, 0x300, RZ, 0xc0, !PT ;  /* 0x0000030008007812 */ /* 0x000fc800078ec0ff */
[----:B------:R-:W-:-:S13]  /*1950*/  ISETP.NE.AND P0, PT, R0, 0x300, PT ;  /* 0x000003000000780c */ /* 0x000fda0003f05270 */
[----:B------:R-:W-:Y:S05]  /*1960*/  @!P0 BRA `(.L_x_27) ;  /* 0x0000000000948947 */ /* 0x000fea0003800000 */
[----:B------:R-:W2:Y:S01]  /*1970*/  LDCU.64 UR4, c[0x0][0x390] ;  /* 0x00007200ff0477ac */ /* 0x000ea20008000a00 */
[----:B------:R-:W-:Y:S01]  /*1980*/  LEA.HI R0, R8, 0x1, RZ, 0x18 ;  /* 0x0000000108007811 */ /* 0x000fe200078fc0ff */
[----:B------:R-:W-:-:S04]  /*1990*/  IMAD.WIDE.U32 R4, R7, 0x4, R4 ;  /* 0x0000000407047825 */ /* 0x000fc800078e0004 */
[C---:B-1----:R-:W-:Y:S01]  /*19a0*/  IMAD.SHL.U32 R10, R0.reuse, 0x100, RZ ;  /* 0x00000100000a7824 */ /* 0x042fe200078e00ff */
[----:B------:R-:W-:Y:S01]  /*19b0*/  LOP3.LUT R0, R0, 0x3, RZ, 0xc0, !PT ;  /* 0x0000000300007812 */ /* 0x000fe200078ec0ff */
[----:B---3-5:R-:W-:-:S03]  /*19c0*/  IMAD.IADD R12, R7, 0x1, -R2 ;  /* 0x00000001070c7824 */ /* 0x028fc600078e0a02 */
[----:B------:R-:W-:Y:S01]  /*19d0*/  LOP3.LUT R10, R10, 0x300, RZ, 0xc0, !PT ;  /* 0x000003000a0a7812 */ /* 0x000fe200078ec0ff */
[----:B------:R-:W-:-:S04]  /*19e0*/  IMAD.MOV R16, RZ, RZ, -R0 ;  /* 0x000000ffff107224 */ /* 0x000fc800078e0a00 */
[----:B------:R-:W-:Y:S01]  /*19f0*/  IMAD.IADD R7, R7, 0x1, R10 ;  /* 0x0000000107077824 */ /* 0x000fe200078e020a */
[----:B--2---:R-:W-:-:S04]  /*1a00*/  IADD3 R13, P0, PT, R4, UR4, RZ ;  /* 0x00000004040d7c10 */ /* 0x004fc8000ff1e0ff */
[----:B------:R-:W-:-:S09]  /*1a10*/  IADD3.X R14, PT, PT, R5, UR5, RZ, P0, !PT ;  /* 0x00000005050e7c10 */ /* 0x000fd200087fe4ff */
.L_x_30:
[----:B--2---:R-:W-:Y:S01]  /*1a20*/  IMAD.MOV.U32 R4, RZ, RZ, R13 ;  /* 0x000000ffff047224 */ /* 0x004fe200078e000d */
[----:B------:R-:W-:-:S05]  /*1a30*/  MOV R5, R14 ;  /* 0x0000000e00057202 */ /* 0x000fca0000000f00 */
[----:B------:R-:W2:Y:S01]  /*1a40*/  LDG.E R0, desc[UR6][R4.64] ;  /* 0x0000000604007981 */ /* 0x000ea2000c1e1900 */
[----:B------:R-:W1:Y:S01]  /*1a50*/  MUFU.RCP R10, R3 ;  /* 0x00000003000a7308 */ /* 0x000e620000001000 */
[----:B------:R-:W-:Y:S01]  /*1a60*/  BSSY.RECONVERGENT B1, `(.L_x_28) ;  /* 0x000000b000017945 */ /* 0x000fe20003800200 */
[----:B-1----:R-:W-:-:S04]  /*1a70*/  FFMA R11, -R3, R10, 1 ;  /* 0x3f800000030b7423 */ /* 0x002fc8000000010a */
[----:B------:R-:W-:Y:S02]  /*1a80*/  FFMA R11, R10, R11, R10 ;  /* 0x0000000b0a0b7223 */ /* 0x000fe4000000000a */
[----:B--2---:R-:W1:Y:S02]  /*1a90*/  FCHK P0, R0, R3 ;  /* 0x0000000300007302 */ /* 0x004e640000000000 */
[----:B------:R-:W-:-:S04]  /*1aa0*/  FFMA R10, R0, R11, RZ ;  /* 0x0000000b000a7223 */ /* 0x000fc800000000ff */
[----:B------:R-:W-:-:S04]  /*1ab0*/  FFMA R13, -R3, R10, R0 ;  /* 0x0000000a030d7223 */ /* 0x000fc80000000100 */
[----:B------:R-:W-:Y:S01]  /*1ac0*/  FFMA R10, R11, R13, R10 ;  /* 0x0000000d0b0a7223 */ /* 0x000fe2000000000a */
[----:B-1----:R-:W-:Y:S06]  /*1ad0*/  @!P0 BRA `(.L_x_29) ;  /* 0x00000000000c8947 */ /* 0x002fec0003800000 */
[----:B------:R-:W-:-:S07]  /*1ae0*/  MOV R10, 0x1b00 ;  /* 0x00001b00000a7802 */ /* 0x000fce0000000f00 */
[----:B0-----:R-:W-:Y:S05]  /*1af0*/  CALL.REL.NOINC `($__internal_1_$__cuda_sm3x_div_rn_noftz_f32_slowpath) ;  /* 0x0000000c00807944 */ /* 0x001fea0003c00000 */
[----:B------:R-:W-:-:S07]  /*1b00*/  IMAD.MOV.U32 R10, RZ, RZ, R0 ;  /* 0x000000ffff0a7224 */ /* 0x000fce00078e0000 */
.L_x_29:
[----:B------:R-:W-:Y:S05]  /*1b10*/  BSYNC.RECONVERGENT B1 ;  /* 0x0000000000017941 */ /* 0x000fea0003800200 */
.L_x_28:
[----:B------:R-:W-:Y:S01]  /*1b20*/  ISETP.NE.AND P0, PT, R12, RZ, PT ;  /* 0x000000ff0c00720c */ /* 0x000fe20003f05270 */
[----:B------:R-:W-:Y:S01]  /*1b30*/  VIADD R16, R16, 0x1 ;  /* 0x0000000110107836 */ /* 0x000fe20000000000 */
[----:B------:R-:W-:Y:S01]  /*1b40*/  IADD3 R13, P1, PT, R4, 0x400, RZ ;  /* 0x00000400040d7810 */ /* 0x000fe20007f3e0ff */
[----:B------:R-:W-:Y:S01]  /*1b50*/  VIADD R12, R12, 0x100 ;  /* 0x000001000c0c7836 */ /* 0x000fe20000000000 */
[----:B------:R-:W-:Y:S02]  /*1b60*/  FSEL R11, RZ, 1, P0 ;  /* 0x3f800000ff0b7808 */ /* 0x000fe40000000000 */
[----:B------:R-:W-:Y:S01]  /*1b70*/  ISETP.NE.AND P0, PT, R16, RZ, PT ;  /* 0x000000ff1000720c */ /* 0x000fe20003f05270 */
[----:B------:R-:W-:Y:S02]  /*1b80*/  IMAD.X R14, RZ, RZ, R5, P1 ;  /* 0x000000ffff0e7224 */ /* 0x000fe400008e0605 */
[----:B------:R-:W-:-:S05]  /*1b90*/  FADD R11, -R11, R10 ;  /* 0x0000000a0b0b7221 */ /* 0x000fca0000000100 */
[----:B------:R2:W-:Y:S05]  /*1ba0*/  STG.E desc[UR6][R4.64], R11 ;  /* 0x0000000b04007986 */ /* 0x0005ea000c101906 */
[----:B------:R-:W-:Y:S05]  /*1bb0*/  @P0 BRA `(.L_x_30) ;  /* 0xfffffffc00980947 */ /* 0x000fea000383ffff */
.L_x_27:
[----:B------:R-:W-:Y:S05]  /*1bc0*/  BSYNC.RECONVERGENT B0 ;  /* 0x0000000000007941 */ /* 0x000fea0003800200 */
.L_x_26:
[----:B------:R-:W-:-:S13]  /*1bd0*/  ISETP.GE.U32.AND P0, PT, R8, 0x300, PT ;  /* 0x000003000800780c */ /* 0x000fda0003f06070 */
[----:B------:R-:W-:Y:S05]  /*1be0*/  @!P0 EXIT ;  /* 0x000000000000894d */ /* 0x000fea0003800000 */
[----:B--2---:R-:W2:Y:S01]  /*1bf0*/  LDC.64 R4, c[0x0][0x390] ;  /* 0x0000e400ff047b82 */ /* 0x004ea20000000a00 */
[----:B-1-3-5:R-:W-:Y:S01]  /*1c00*/  IMAD.IADD R12, R7, 0x1, -R2 ;  /* 0x00000001070c7824 */ /* 0x02afe200078e0a02 */
[----:B------:R-:W1:Y:S01]  /*1c10*/  LDCU UR4, c[0x0][0x3a4] ;  /* 0x00007480ff0477ac */ /* 0x000e620008000800 */
[----:B--2---:R-:W-:-:S04]  /*1c20*/  LEA R4, P0, R9, R4, 0x2 ;  /* 0x0000000409047211 */ /* 0x004fc800078010ff */
[----:B-1----:R-:W-:-:S09]  /*1c30*/  LEA.HI.X R5, R9, R5, R6, 0x2, P0 ;  /* 0x0000000509057211 */ /* 0x002fd200000f1406 */
.L_x_39:
[----:B-1----:R-:W-:-:S05]  /*1c40*/  IMAD.WIDE.U32 R8, R7, 0x4, R4 ;  /* 0x0000000407087825 */ /* 0x002fca00078e0004 */
        /* <DEDUP_REMOVED lines=10> */
[----:B------:R-:W-:Y:S02]  /*1cf0*/  MOV R0, R10 ;  /* 0x0000000a00007202 */ /* 0x000fe40000000f00 */
[----:B------:R-:W-:-:S07]  /*1d00*/  MOV R10, 0x1d20 ;  /* 0x00001d20000a7802 */ /* 0x000fce0000000f00 */
[----:B0-----:R-:W-:Y:S05]  /*1d10*/  CALL.REL.NOINC `($__internal_1_$__cuda_sm3x_div_rn_noftz_f32_slowpath) ;  /* 0x0000000800f87944 */ /* 0x001fea0003c00000 */
.L_x_32:
[----:B------:R-:W-:Y:S05]  /*1d20*/  BSYNC.RECONVERGENT B0 ;  /* 0x0000000000007941 */ /* 0x000fea0003800200 */
.L_x_31:
[----:B------:R-:W2:Y:S01]  /*1d30*/  LDG.E R10, desc[UR6][R8.64+0x400] ;  /* 0x00040006080a7981 */ /* 0x000ea2000c1e1900 */
[----:B------:R-:W-:Y:S01]  /*1d40*/  ISETP.NE.AND P0, PT, R12, RZ, PT ;  /* 0x000000ff0c00720c */ /* 0x000fe20003f05270 */
[----:B------:R-:W1:Y:S01]  /*1d50*/  MUFU.RCP R6, R3 ;  /* 0x0000000300067308 */ /* 0x000e620000001000 */
[----:B------:R-:W-:Y:S01]  /*1d60*/  BSSY.RECONVERGENT B0, `(.L_x_33) ;  /* 0x000000f000007945 */ /* 0x000fe20003800200 */
[----:B------:R-:W-:Y:S01]  /*1d70*/  VIADD R17, R7, 0x100 ;  /* 0x0000010007117836 */ /* 0x000fe20000000000 */
[----:B------:R-:W-:-:S05]  /*1d80*/  FSEL R11, RZ, 1, P0 ;  /* 0x3f800000ff0b7808 */ /* 0x000fca0000000000 */
[----:B------:R-:W-:-:S05]  /*1d90*/  FADD R11, -R11, R0 ;  /* 0x000000000b0b7221 */ /* 0x000fca0000000100 */
[----:B------:R3:W-:Y:S01]  /*1da0*/  STG.E desc[UR6][R8.64], R11 ;  /* 0x0000000b08007986 */ /* 0x0007e2000c101906 */
[----:B-1----:R-:W-:-:S04]  /*1db0*/  FFMA R13, -R3, R6, 1 ;  /* 0x3f800000030d7423 */ /* 0x002fc80000000106 */
[----:B------:R-:W-:Y:S01]  /*1dc0*/  FFMA R0, R6, R13, R6 ;  /* 0x0000000d06007223 */ /* 0x000fe20000000006 */
[----:B--2---:R-:W1:Y:S03]  /*1dd0*/  FCHK P0, R10, R3 ;  /* 0x000000030a007302 */ /* 0x004e660000000000 */
[----:B------:R-:W-:-:S04]  /*1de0*/  FFMA R6, R0, R10, RZ ;  /* 0x0000000a00067223 */ /* 0x000fc800000000ff */
[----:B------:R-:W-:-:S04]  /*1df0*/  FFMA R13, -R3, R6, R10 ;  /* 0x00000006030d7223 */ /* 0x000fc8000000010a */
[----:B------:R-:W-:Y:S01]  /*1e00*/  FFMA R0, R0, R13, R6 ;  /* 0x0000000d00007223 */ /* 0x000fe20000000006 */
[----:B-1-3--:R-:W-:Y:S06]  /*1e10*/  @!P0 BRA `(.L_x_34) ;  /* 0x00000000000c8947 */ /* 0x00afec0003800000 */
[----:B------:R-:W-:Y:S01]  /*1e20*/  IMAD.MOV.U32 R0, RZ, RZ, R10 ;  /* 0x000000ffff007224 */ /* 0x000fe200078e000a */
[----:B------:R-:W-:-:S07]  /*1e30*/  MOV R10, 0x1e50 ;  /* 0x00001e50000a7802 */ /* 0x000fce0000000f00 */
[----:B0-----:R-:W-:Y:S05]  /*1e40*/  CALL.REL.NOINC `($__internal_1_$__cuda_sm3x_div_rn_noftz_f32_slowpath) ;  /* 0x0000000800ac7944 */ /* 0x001fea0003c00000 */
.L_x_34:
[----:B------:R-:W-:Y:S05]  /*1e50*/  BSYNC.RECONVERGENT B0 ;  /* 0x0000000000007941 */ /* 0x000fea0003800200 */
.L_x_33:
[----:B------:R-:W2:Y:S01]  /*1e60*/  LDG.E R10, desc[UR6][R8.64+0x800] ;  /* 0x00080006080a7981 */ /* 0x000ea2000c1e1900 */
[----:B------:R-:W-:Y:S01]  /*1e70*/  ISETP.NE.AND P0, PT, R17, R2, PT ;  /* 0x000000021100720c */ /* 0x000fe20003f05270 */
        /* <DEDUP_REMOVED lines=16> */
.L_x_36:
[----:B------:R-:W-:Y:S05]  /*1f80*/  BSYNC.RECONVERGENT B0 ;  /* 0x0000000000007941 */ /* 0x000fea0003800200 */
.L_x_35:
        /* <DEDUP_REMOVED lines=15> */
[----:B------:R-:W-:Y:S02]  /*2080*/  MOV R0, R10 ;  /* 0x0000000a00007202 */ /* 0x000fe40000000f00 */
[----:B------:R-:W-:-:S07]  /*2090*/  MOV R10, 0x20b0 ;  /* 0x000020b0000a7802 */ /* 0x000fce0000000f00 */
[----:B0-----:R-:W-:Y:S05]  /*20a0*/  CALL.REL.NOINC `($__internal_1_$__cuda_sm3x_div_rn_noftz_f32_slowpath) ;  /* 0x0000000800147944 */ /* 0x001fea0003c00000 */
.L_x_38:
[----:B------:R-:W-:Y:S05]  /*20b0*/  BSYNC.RECONVERGENT B0 ;  /* 0x0000000000007941 */ /* 0x000fea0003800200 */
.L_x_37:
[----:B------:R-:W-:Y:S01]  /*20c0*/  ISETP.NE.AND P0, PT, R17, R2, PT ;  /* 0x000000021100720c */ /* 0x000fe20003f05270 */
[----:B------:R-:W-:Y:S02]  /*20d0*/  VIADD R7, R7, 0x400 ;  /* 0x0000040007077836 */ /* 0x000fe40000000000 */
[----:B------:R-:W-:Y:S01]  /*20e0*/  VIADD R12, R12, 0x400 ;  /* 0x000004000c0c7836 */ /* 0x000fe20000000000 */
[----:B------:R-:W-:Y:S02]  /*20f0*/  FSEL R11, RZ, 1, P0 ;  /* 0x3f800000ff0b7808 */ /* 0x000fe40000000000 */
[----:B------:R-:W-:-:S03]  /*2100*/  ISETP.GE.AND P0, PT, R7, UR4, PT ;  /* 0x0000000407007c0c */ /* 0x000fc6000bf06270 */
[----:B------:R-:W-:-:S05]  /*2110*/  FADD R11, -R11, R0 ;  /* 0x000000000b0b7221 */ /* 0x000fca0000000100 */
[----:B------:R1:W-:Y:S05]  /*2120*/  STG.E desc[UR6][R8.64+0xc00], R11 ;  /* 0x000c000b08007986 */ /* 0x0003ea000c101906 */
[----:B------:R-:W-:Y:S05]  /*2130*/  @!P0 BRA `(.L_x_39) ;  /* 0xfffffff800c08947 */ /* 0x000fea000383ffff */
[----:B------:R-:W-:Y:S05]  /*2140*/  EXIT ;  /* 0x000000000000794d */ /* 0x000fea0003800000 */
.L_x_12:
[----:B------:R-:W-:Y:S02]  /*2150*/  IMAD.MOV.U32 R18, RZ, RZ, 0x10 ;  /* 0x00000010ff127424 */ /* 0x000fe400078e00ff */
[----:B------:R-:W-:Y:S02]  /*2160*/  IMAD.MOV.U32 R20, RZ, RZ, 0x1f ;  /* 0x0000001fff147424 */ /* 0x000fe400078e00ff */
[----:B------:R-:W-:-:S07]  /*2170*/  IMAD.MOV.U32 R17, RZ, RZ, -0x1 ;  /* 0xffffffffff117424 */ /* 0x000fce00078e00ff */
[----:B01---5:R-:W-:Y:S05]  /*2180*/  WARPSYNC.COLLECTIVE R17, `(.L_x_40) ;  /* 0x0000000011087348 */ /* 0x023fea0003c00000 */
[----:B-1----:R1:W2:Y:S02]  /*2190*/  SHFL.DOWN P0, R16, R3, R18, R20 ;  /* 0x0800001203107389 */ /* 0x0022a40000000014 */
[----:B012--5:R-:W-:Y:S05]  /*21a0*/  ENDCOLLECTIVE ;  /* 0x000000000000791b */ /* 0x027fea0003800000 */
.L_x_40:
[----:B------:R-:W-:Y:S01]  /*21b0*/  IMAD.MOV.U32 R18, RZ, RZ, 0x8 ;  /* 0x00000008ff127424 */ /* 0x000fe200078e00ff */
[----:B------:R-:W-:-:S04]  /*21c0*/  MOV R8, R16 ;  /* 0x0000001000087202 */ /* 0x000fc80000000f00 */
[----:B------:R-:W-:-:S05]  /*21d0*/  FMNMX R8, R8, R3, !PT ;  /* 0x0000000308087209 */ /* 0x000fca0007800000 */
[----:B------:R-:W-:-:S07]  /*21e0*/  IMAD.MOV.U32 R3, RZ, RZ, R8 ;  /* 0x000000ffff037224 */ /* 0x000fce00078e0008 */
[----:B------:R-:W-:Y:S05]  /*21f0*/  WARPSYNC.COLLECTIVE R17, `(.L_x_41) ;  /* 0x0000000011087348 */ /* 0x000fea0003c00000 */
[----:B------:R0:W1:Y:S02]  /*2200*/  SHFL.DOWN P0, R16, R3, R18, R20 ;  /* 0x0800001203107389 */ /* 0x0000640000000014 */
[----:B01----:R-:W-:Y:S05]  /*2210*/  ENDCOLLECTIVE ;  /* 0x000000000000791b */ /* 0x003fea0003800000 */
.L_x_41:
[----:B------:R-:W-:Y:S02]  /*2220*/  IMAD.MOV.U32 R18, RZ, RZ, 0x4 ;  /* 0x00000004ff127424 */ /* 0x000fe400078e00ff */
[----:B------:R-:W-:-:S05]  /*2230*/  IMAD.MOV.U32 R13, RZ, RZ, R16 ;  /* 0x000000ffff0d7224 */ /* 0x000fca00078e0010 */
[----:B------:R-:W-:-:S05]  /*2240*/  FMNMX R13, R8, R13, !PT ;  /* 0x0000000d080d7209 */ /* 0x000fca0007800000 */
[----:B------:R-:W-:-:S07]  /*2250*/  IMAD.MOV.U32 R3, RZ, RZ, R13 ;  /* 0x000000ffff037224 */ /* 0x000fce00078e000d */
[----:B------:R-:W-:Y:S05]  /*2260*/  WARPSYNC.COLLECTIVE R17, `(.L_x_42) ;  /* 0x0000000011087348 */ /* 0x000fea0003c00000 */
[----:B------:R0:W1:Y:S02]  /*2270*/  SHFL.DOWN P0, R16, R3, R18, R20 ;  /* 0x0800001203107389 */ /* 0x0000640000000014 */
[----:B01----:R-:W-:Y:S05]  /*2280*/  ENDCOLLECTIVE ;  /* 0x000000000000791b */ /* 0x003fea0003800000 */
.L_x_42:
[----:B------:R-:W-:Y:S01]  /*2290*/  IMAD.MOV.U32 R18, RZ, RZ, 0x2 ;  /* 0x00000002ff127424 */ /* 0x000fe200078e00ff */
[----:B------:R-:W-:-:S04]  /*22a0*/  MOV R12, R16 ;  /* 0x00000010000c7202 */ /* 0x000fc80000000f00 */
[----:B------:R-:W-:-:S05]  /*22b0*/  FMNMX R12, R13, R12, !PT ;  /* 0x0000000c0d0c7209 */ /* 0x000fca0007800000 */
[----:B------:R-:W-:-:S07]  /*22c0*/  IMAD.MOV.U32 R3, RZ, RZ, R12 ;  /* 0x000000ffff037224 */ /* 0x000fce00078e000c */
[----:B------:R-:W-:Y:S05]  /*22d0*/  WARPSYNC.COLLECTIVE R17, `(.L_x_43) ;  /* 0x0000000011087348 */ /* 0x000fea0003c00000 */
[----:B------:R0:W1:Y:S02]  /*22e0*/  SHFL.DOWN P0, R16, R3, R18, R20 ;  /* 0x0800001203107389 */ /* 0x0000640000000014 */
[----:B01----:R-:W-:Y:S05]  /*22f0*/  ENDCOLLECTIVE ;  /* 0x000000000000791b */ /* 0x003fea0003800000 */
.L_x_43:
[----:B------:R-:W-:Y:S02]  /*2300*/  IMAD.MOV.U32 R18, RZ, RZ, 0x1 ;  /* 0x00000001ff127424 */ /* 0x000fe400078e00ff */
[----:B------:R-:W-:-:S05]  /*2310*/  IMAD.MOV.U32 R15, RZ, RZ, R16 ;  /* 0x000000ffff0f7224 */ /* 0x000fca00078e0010 */
[----:B------:R-:W-:-:S05]  /*2320*/  FMNMX R15, R12, R15, !PT ;  /* 0x0000000f0c0f7209 */ /* 0x000fca0007800000 */
[----:B------:R-:W-:-:S07]  /*2330*/  IMAD.MOV.U32 R3, RZ, RZ, R15 ;  /* 0x000000ffff037224 */ /* 0x000fce00078e000f */
[----:B------:R-:W-:Y:S05]  /*2340*/  WARPSYNC.COLLECTIVE R17, `(.L_x_44) ;  /* 0x0000000011087348 */ /* 0x000fea0003c00000 */
[----:B------:R0:W1:Y:S02]  /*2350*/  SHFL.DOWN P0, R16, R3, R18, R20 ;  /* 0x0800001203107389 */ /* 0x0000640000000014 */
[----:B01----:R-:W-:Y:S05]  /*2360*/  ENDCOLLECTIVE ;  /* 0x000000000000791b */ /* 0x003fea0003800000 */
.L_x_44:
[----:B------:R-:W-:Y:S01]  /*2370*/  MOV R14, R16 ;  /* 0x00000010000e7202 */ /* 0x000fe20000000f00 */
[----:B------:R-:W-:Y:S06]  /*2380*/  BRA `(.L_x_45) ;  /* 0xffffffe400b87947 */ /* 0x000fec000383ffff */
.L_x_20:
[----:B------:R-:W-:Y:S02]  /*2390*/  IMAD.MOV.U32 R18, RZ, RZ, 0x10 ;  /* 0x00000010ff127424 */ /* 0x000fe400078e00ff */
[----:B------:R-:W-:Y:S02]  /*23a0*/  IMAD.MOV.U32 R20, RZ, RZ, 0x1f ;  /* 0x0000001fff147424 */ /* 0x000fe400078e00ff */
[----:B------:R-:W-:-:S07]  /*23b0*/  IMAD.MOV.U32 R17, RZ, RZ, -0x1 ;  /* 0xffffffffff117424 */ /* 0x000fce00078e00ff */
[----:B012--5:R-:W-:Y:S05]  /*23c0*/  WARPSYNC.COLLECTIVE R17, `(.L_x_46) ;  /* 0x0000000011087348 */ /* 0x027fea0003c00000 */
[----:B-1----:R1:W3:Y:S02]  /*23d0*/  SHFL.DOWN P0, R16, R3, R18, R20 ;  /* 0x0800001203107389 */ /* 0x0022e40000000014 */
[----:B0123-5:R-:W-:Y:S05]  /*23e0*/  ENDCOLLECTIVE ;  /* 0x000000000000791b */ /* 0x02ffea0003800000 */
.L_x_46:
[----:B------:R-:W-:Y:S02]  /*23f0*/  HFMA2 R18, -RZ, RZ, 0, 4.76837158203125e-07 ;  /* 0x00000008ff127431 */ /* 0x000fe400000001ff */
[----:B------:R-:W-:-:S04]  /*2400*/  IMAD.MOV.U32 R12, RZ, RZ, R16 ;  /* 0x000000ffff0c7224 */ /* 0x000fc800078e0010 */
[----:B------:R-:W-:-:S04]  /*2410*/  FADD R12, R12, R3 ;  /* 0x000000030c0c7221 */ /* 0x000fc80000000000 */
[----:B------:R-:W-:-:S07]  /*2420*/  IMAD.MOV.U32 R3, RZ, RZ, R12 ;  /* 0x000000ffff037224 */ /* 0x000fce00078e000c */
[----:B------:R-:W-:Y:S05]  /*2430*/  WARPSYNC.COLLECTIVE R17, `(.L_x_47) ;  /* 0x0000000011087348 */ /* 0x000fea0003c00000 */
[----:B------:R0:W1:Y:S02]  /*2440*/  SHFL.DOWN P0, R16, R3, R18, R20 ;  /* 0x0800001203107389 */ /* 0x0000640000000014 */
[----:B01----:R-:W-:Y:S05]  /*2450*/  ENDCOLLECTIVE ;  /* 0x000000000000791b */ /* 0x003fea0003800000 */
.L_x_47:
[----:B------:R-:W-:Y:S02]  /*2460*/  IMAD.MOV.U32 R18, RZ, RZ, 0x4 ;  /* 0x00000004ff127424 */ /* 0x000fe400078e00ff */
[----:B------:R-:W-:-:S04]  /*2470*/  IMAD.MOV.U32 R13, RZ, RZ, R16 ;  /* 0x000000ffff0d7224 */ /* 0x000fc800078e0010 */
[----:B------:R-:W-:-:S04]  /*2480*/  FADD R13, R12, R13 ;  /* 0x0000000d0c0d7221 */ /* 0x000fc80000000000 */
[----:B------:R-:W-:-:S07]  /*2490*/  IMAD.MOV.U32 R3, RZ, RZ, R13 ;  /* 0x000000ffff037224 */ /* 0x000fce00078e000d */
[----:B------:R-:W-:Y:S05]  /*24a0*/  WARPSYNC.COLLECTIVE R17, `(.L_x_48) ;  /* 0x0000000011087348 */ /* 0x000fea0003c00000 */
[----:B------:R0:W1:Y:S02]  /*24b0*/  SHFL.DOWN P0, R16, R3, R18, R20 ;  /* 0x0800001203107389 */ /* 0x0000640000000014 */
[----:B01----:R-:W-:Y:S05]  /*24c0*/  ENDCOLLECTIVE ;  /* 0x000000000000791b */ /* 0x003fea0003800000 */
.L_x_48:
[----:B------:R-:W-:Y:S01]  /*24d0*/  MOV R18, 0x2 ;  /* 0x0000000200127802 */ /* 0x000fe20000000f00 */
[----:B------:R-:W-:-:S04]  /*24e0*/  IMAD.MOV.U32 R14, RZ, RZ, R16 ;  /* 0x000000ffff0e7224 */ /* 0x000fc800078e0010 */
[----:B------:R-:W-:-:S04]  /*24f0*/  FADD R14, R13, R14 ;  /* 0x0000000e0d0e7221 */ /* 0x000fc80000000000 */
[----:B------:R-:W-:-:S07]  /*2500*/  IMAD.MOV.U32 R3, RZ, RZ, R14 ;  /* 0x000000ffff037224 */ /* 0x000fce00078e000e */
[----:B------:R-:W-:Y:S05]  /*2510*/  WARPSYNC.COLLECTIVE R17, `(.L_x_49) ;  /* 0x0000000011087348 */ /* 0x000fea0003c00000 */
[----:B------:R0:W1:Y:S02]  /*2520*/  SHFL.DOWN P0, R16, R3, R18, R20 ;  /* 0x0800001203107389 */ /* 0x0000640000000014 */
[----:B01----:R-:W-:Y:S05]  /*2530*/  ENDCOLLECTIVE ;  /* 0x000000000000791b */ /* 0x003fea0003800000 */
.L_x_49:
[----:B------:R-:W-:Y:S02]  /*2540*/  IMAD.MOV.U32 R18, RZ, RZ, 0x1 ;  /* 0x00000001ff127424 */ /* 0x000fe400078e00ff */
[----:B------:R-:W-:-:S04]  /*2550*/  IMAD.MOV.U32 R15, RZ, RZ, R16 ;  /* 0x000000ffff0f7224 */ /* 0x000fc800078e0010 */
[----:B------:R-:W-:-:S04]  /*2560*/  FADD R15, R14, R15 ;  /* 0x0000000f0e0f7221 */ /* 0x000fc80000000000 */
[----:B------:R-:W-:-:S07]  /*2570*/  IMAD.MOV.U32 R3, RZ, RZ, R15 ;  /* 0x000000ffff037224 */ /* 0x000fce00078e000f */
[----:B------:R-:W-:Y:S05]  /*2580*/  WARPSYNC.COLLECTIVE R17, `(.L_x_50) ;  /* 0x0000000011087348 */ /* 0x000fea0003c00000 */
[----:B------:R0:W1:Y:S02]  /*2590*/  SHFL.DOWN P0, R16, R3, R18, R20 ;  /* 0x0800001203107389 */ /* 0x0000640000000014 */
[----:B01----:R-:W-:Y:S05]  /*25a0*/  ENDCOLLECTIVE ;  /* 0x000000000000791b */ /* 0x003fea0003800000 */
.L_x_50:
[----:B------:R-:W-:Y:S05]  /*25b0*/  BRA `(.L_x_51) ;  /* 0xffffffec00987947 */ /* 0x000fea000383ffff */
        .weak           $__internal_0_$__cuda_sm20_rcp_rn_f32_slowpath
        .type           $__internal_0_$__cuda_sm20_rcp_rn_f32_slowpath,@function
        .size           $__internal_0_$__cuda_sm20_rcp_rn_f32_slowpath,($__internal_1_$__cuda_sm3x_div_rn_noftz_f32_slowpath - $__internal_0_$__cuda_sm20_rcp_rn_f32_slowpath)
$__internal_0_$__cuda_sm20_rcp_rn_f32_slowpath:
[----:B------:R-:W-:-:S05]  /*25c0*/  IMAD.SHL.U32 R11, R0, 0x2, RZ ;  /* 0x00000002000b7824 */ /* 0x000fca00078e00ff */
[----:B------:R-:W-:-:S04]  /*25d0*/  SHF.R.U32.HI R11, RZ, 0x18, R11 ;  /* 0x00000018ff0b7819 */ /* 0x000fc8000001160b */
[----:B------:R-:W-:-:S13]  /*25e0*/  ISETP.NE.U32.AND P0, PT, R11, RZ, PT ;  /* 0x000000ff0b00720c */ /* 0x000fda0003f05070 */
[----:B------:R-:W-:Y:S05]  /*25f0*/  @P0 BRA `(.L_x_52) ;  /* 0x00000000002c0947 */ /* 0x000fea0003800000 */
[----:B------:R-:W-:-:S05]  /*2600*/  IMAD.SHL.U32 R11, R0, 0x2, RZ ;  /* 0x00000002000b7824 */ /* 0x000fca00078e00ff */
[----:B------:R-:W-:-:S13]  /*2610*/  ISETP.NE.AND P0, PT, R11, RZ, PT ;  /* 0x000000ff0b00720c */ /* 0x000fda0003f05270 */
[----:B------:R2:W3:Y:S01]  /*2620*/  @!P0 MUFU.RCP R11, R0 ;  /* 0x00000000000b8308 */ /* 0x0004e20000001000 */
[----:B------:R-:W-:Y:S05]  /*2630*/  @!P0 BRA `(.L_x_53) ;  /* 0x0000000000a48947 */ /* 0x000fea0003800000 */
[----:B------:R-:W-:-:S04]  /*2640*/  FFMA R12, R0, 1.84467440737095516160e+19, RZ ;  /* 0x5f800000000c7823 */ /* 0x000fc800000000ff */
[----:B---3--:R-:W2:Y:S02]  /*2650*/  MUFU.RCP R11, R12 ;  /* 0x0000000c000b7308 */ /* 0x008ea40000001000 */
[----:B--2---:R-:W-:-:S04]  /*2660*/  FFMA R0, R12, R11, -1 ;  /* 0xbf8000000c007423 */ /* 0x004fc8000000000b */
[----:B------:R-:W-:-:S04]  /*2670*/  FADD.FTZ R0, -R0, -RZ ;  /* 0x800000ff00007221 */ /* 0x000fc80000010100 */
[----:B------:R-:W-:-:S04]  /*2680*/  FFMA R0, R11, R0, R11 ;  /* 0x000000000b007223 */ /* 0x000fc8000000000b */
[----:B------:R-:W-:Y:S01]  /*2690*/  FFMA R11, R0, 1.84467440737095516160e+19, RZ ;  /* 0x5f800000000b7823 */ /* 0x000fe200000000ff */
[----:B------:R-:W-:Y:S06]  /*26a0*/  BRA `(.L_x_53) ;  /* 0x0000000000887947 */ /* 0x000fec0003800000 */
.L_x_52:
[----:B------:R-:W-:-:S04]  /*26b0*/  IADD3 R12, PT, PT, R11, -0xfd, RZ ;  /* 0xffffff030b0c7810 */ /* 0x000fc80007ffe0ff */
[----:B------:R-:W-:-:S13]  /*26c0*/  ISETP.GT.U32.AND P0, PT, R12, 0x1, PT ;  /* 0x000000010c00780c */ /* 0x000fda0003f04070 */
[----:B------:R-:W-:Y:S05]  /*26d0*/  @P0 BRA `(.L_x_54) ;  /* 0x0000000000780947 */ /* 0x000fea0003800000 */
[----:B------:R-:W-:Y:S01]  /*26e0*/  LOP3.LUT R13, R0, 0x7fffff, RZ, 0xc0, !PT ;  /* 0x007fffff000d7812 */ /* 0x000fe200078ec0ff */
[----:B------:R-:W-:-:S03]  /*26f0*/  IMAD.MOV.U32 R17, RZ, RZ, 0x3 ;  /* 0x00000003ff117424 */ /* 0x000fc600078e00ff */
[----:B------:R-:W-:Y:S02]  /*2700*/  LOP3.LUT R13, R13, 0x3f800000, RZ, 0xfc, !PT ;  /* 0x3f8000000d0d7812 */ /* 0x000fe400078efcff */
[----:B------:R-:W-:Y:S02]  /*2710*/  SHF.L.U32 R18, R17, R12, RZ ;  /* 0x0000000c11127219 */ /* 0x000fe400000006ff */
[----:B------:R-:W0:Y:S02]  /*2720*/  MUFU.RCP R14, R13 ;  /* 0x0000000d000e7308 */ /* 0x000e240000001000 */
[----:B0-----:R-:W-:-:S04]  /*2730*/  FFMA R15, R13, R14, -1 ;  /* 0xbf8000000d0f7423 */ /* 0x001fc8000000000e */
[----:B------:R-:W-:-:S04]  /*2740*/  FADD.FTZ R15, -R15, -RZ ;  /* 0x800000ff0f0f7221 */ /* 0x000fc80000010100 */
[CCC-:B------:R-:W-:Y:S01]  /*2750*/  FFMA.RM R16, R14.reuse, R15.reuse, R14.reuse ;  /* 0x0000000f0e107223 */ /* 0x1c0fe2000000400e */
[----:B------:R-:W-:-:S04]  /*2760*/  FFMA.RP R15, R14, R15, R14 ;  /* 0x0000000f0e0f7223 */ /* 0x000fc8000000800e */
[C---:B------:R-:W-:Y:S02]  /*2770*/  LOP3.LUT R14, R16.reuse, 0x7fffff, RZ, 0xc0, !PT ;  /* 0x007fffff100e7812 */ /* 0x040fe400078ec0ff */
[----:B------:R-:W-:Y:S02]  /*2780*/  FSETP.NEU.FTZ.AND P0, PT, R16, R15, PT ;  /* 0x0000000f1000720b */ /* 0x000fe40003f1d000 */
[----:B------:R-:W-:Y:S02]  /*2790*/  LOP3.LUT R15, R14, 0x800000, RZ, 0xfc, !PT ;  /* 0x008000000e0f7812 */ /* 0x000fe400078efcff */
[----:B------:R-:W-:Y:S02]  /*27a0*/  SEL R14, RZ, 0xffffffff, !P0 ;  /* 0xffffffffff0e7807 */ /* 0x000fe40004000000 */
[----:B------:R-:W-:-:S03]  /*27b0*/  LOP3.LUT R13, R18, R15, RZ, 0xc0, !PT ;  /* 0x0000000f120d7212 */ /* 0x000fc600078ec0ff */
[----:B------:R-:W-:Y:S01]  /*27c0*/  IMAD.MOV R14, RZ, RZ, -R14 ;  /* 0x000000ffff0e7224 */ /* 0x000fe200078e0a0e */
[----:B------:R-:W-:-:S04]  /*27d0*/  SHF.R.U32.HI R13, RZ, R12, R13 ;  /* 0x0000000cff0d7219 */ /* 0x000fc8000001160d */
[----:B------:R-:W-:Y:S02]  /*27e0*/  LOP3.LUT P1, RZ, R14, R12, R15, 0xf8, !PT ;  /* 0x0000000c0eff7212 */ /* 0x000fe4000782f80f */
[C---:B------:R-:W-:Y:S02]  /*27f0*/  LOP3.LUT P0, RZ, R13.reuse, 0x1, RZ, 0xc0, !PT ;  /* 0x000000010dff7812 */ /* 0x040fe4000780c0ff */
[----:B------:R-:W-:-:S04]  /*2800*/  LOP3.LUT P2, RZ, R13, 0x2, RZ, 0xc0, !PT ;  /* 0x000000020dff7812 */ /* 0x000fc8000784c0ff */
[----:B------:R-:W-:Y:S02]  /*2810*/  PLOP3.LUT P0, PT, P0, P1, P2, 0xe0, 0x0 ;  /* 0x000000000000781c */ /* 0x000fe40000703c20 */
[----:B------:R-:W-:Y:S02]  /*2820*/  LOP3.LUT P1, RZ, R0, 0x7fffff, RZ, 0xc0, !PT ;  /* 0x007fffff00ff7812 */ /* 0x000fe4000782c0ff */
[----:B------:R-:W-:-:S05]  /*2830*/  SEL R12, RZ, 0x1, !P0 ;  /* 0x00000001ff0c7807 */ /* 0x000fca0004000000 */
[----:B------:R-:W-:-:S05]  /*2840*/  IMAD.MOV R12, RZ, RZ, -R12 ;  /* 0x000000ffff0c7224 */ /* 0x000fca00078e0a0c */
[----:B------:R-:W-:Y:S01]  /*2850*/  ISETP.GE.AND P0, PT, R12, RZ, PT ;  /* 0x000000ff0c00720c */ /* 0x000fe20003f06270 */
[----:B------:R-:W-:-:S05]  /*2860*/  VIADD R12, R11, 0xffffff04 ;  /* 0xffffff040b0c7836 */ /* 0x000fca0000000000 */
[----:B------:R-:W-:-:S07]  /*2870*/  SHF.R.U32.HI R11, RZ, R12, R15 ;  /* 0x0000000cff0b7219 */ /* 0x000fce000001160f */
[----:B------:R-:W-:-:S05]  /*2880*/  @!P0 VIADD R11, R11, 0x1 ;  /* 0x000000010b0b8836 */ /* 0x000fca0000000000 */
[----:B------:R-:W-:-:S04]  /*2890*/  @!P1 SHF.L.U32 R11, R11, 0x1, RZ ;  /* 0x000000010b0b9819 */ /* 0x000fc800000006ff */
[----:B------:R-:W-:Y:S01]  /*28a0*/  LOP3.LUT R11, R11, 0x80000000, R0, 0xf8, !PT ;  /* 0x800000000b0b7812 */ /* 0x000fe200078ef800 */
[----:B------:R-:W-:Y:S06]  /*28b0*/  BRA `(.L_x_53) ;  /* 0x0000000000047947 */ /* 0x000fec0003800000 */
.L_x_54:
[----:B------:R0:W1:Y:S02]  /*28c0*/  MUFU.RCP R11, R0 ;  /* 0x00000000000b7308 */ /* 0x0000640000001000 */
.L_x_53:
[----:B------:R-:W-:Y:S02]  /*28d0*/  IMAD.MOV.U32 R12, RZ, RZ, R8 ;  /* 0x000000ffff0c7224 */ /* 0x000fe400078e0008 */
[----:B------:R-:W-:-:S04]  /*28e0*/  IMAD.MOV.U32 R13, RZ, RZ, 0x0 ;  /* 0x00000000ff0d7424 */ /* 0x000fc800078e00ff */
[----:B0123--:R-:W-:Y:S05]  /*28f0*/  RET.REL.NODEC R12 `(_ZN36_GLOBAL__N__8813fdb2_4_k_cu_25f9cda731softmax_ce_fused_fwd_bwd_kernelILi256EEEvPKfPKiPfS5_iiii) ;  /* 0xffffffd40cc07950 */ /* 0x00ffea0003c3ffff */
        .weak           $__internal_1_$__cuda_sm3x_div_rn_noftz_f32_slowpath
        .type           $__internal_1_$__cuda_sm3x_div_rn_noftz_f32_slowpath,@function
        .size           $__internal_1_$__cuda_sm3x_div_rn_noftz_f32_slowpath,(.L_x_267 - $__internal_1_$__cuda_sm3x_div_rn_noftz_f32_slowpath)
$__internal_1_$__cuda_sm3x_div_rn_noftz_f32_slowpath:
[--C-:B------:R-:W-:Y:S01]  /*2900*/  SHF.R.U32.HI R11, RZ, 0x17, R3.reuse ;  /* 0x00000017ff0b7819 */ /* 0x100fe20000011603 */
[----:B------:R-:W-:Y:S01]  /*2910*/  BSSY.RECONVERGENT B2, `(.L_x_55) ;  /* 0x0000063000027945 */ /* 0x000fe20003800200 */
[----:B------:R-:W-:Y:S01]  /*2920*/  SHF.R.U32.HI R14, RZ, 0x17, R0 ;  /* 0x00000017ff0e7819 */ /* 0x000fe20000011600 */
[----:B------:R-:W-:Y:S01]  /*2930*/  IMAD.MOV.U32 R15, RZ, RZ, R3 ;  /* 0x000000ffff0f7224 */ /* 0x000fe200078e0003 */
[----:B------:R-:W-:Y:S02]  /*2940*/  LOP3.LUT R11, R11, 0xff, RZ, 0xc0, !PT ;  /* 0x000000ff0b0b7812 */ /* 0x000fe400078ec0ff */
[----:B------:R-:W-:-:S03]  /*2950*/  LOP3.LUT R14, R14, 0xff, RZ, 0xc0, !PT ;  /* 0x000000ff0e0e7812 */ /* 0x000fc600078ec0ff */
[----:B------:R-:W-:Y:S02]  /*2960*/  VIADD R19, R11, 0xffffffff ;  /* 0xffffffff0b137836 */ /* 0x000fe40000000000 */
[----:B------:R-:W-:-:S03]  /*2970*/  VIADD R18, R14, 0xffffffff ;  /* 0xffffffff0e127836 */ /* 0x000fc60000000000 */
[----:B------:R-:W-:-:S04]  /*2980*/  ISETP.GT.U32.AND P0, PT, R19, 0xfd, PT ;  /* 0x000000fd1300780c */ /* 0x000fc80003f04070 */
[----:B------:R-:W-:-:S13]  /*2990*/  ISETP.GT.U32.OR P0, PT, R18, 0xfd, P0 ;  /* 0x000000fd1200780c */ /* 0x000fda0000704470 */
[----:B------:R-:W-:Y:S01]  /*29a0*/  @!P0 MOV R13, RZ ;  /* 0x000000ff000d8202 */ /* 0x000fe20000000f00 */
[----:B------:R-:W-:Y:S06]  /*29b0*/  @!P0 BRA `(.L_x_56) ;  /* 0x00000000005c8947 */ /* 0x000fec0003800000 */
[----:B------:R-:W-:Y:S02]  /*29c0*/  FSETP.GTU.FTZ.AND P0, PT, |R0|, +INF , PT ;  /* 0x7f8000000000780b */ /* 0x000fe40003f1c200 */
[----:B------:R-:W-:-:S04]  /*29d0*/  FSETP.GTU.FTZ.AND P1, PT, |R3|, +INF , PT ;  /* 0x7f8000000300780b */ /* 0x000fc80003f3c200 */
[----:B------:R-:W-:-:S13]  /*29e0*/  PLOP3.LUT P0, PT, P0, P1, PT, 0xf8, 0x8f ;  /* 0x00000000008f781c */ /* 0x000fda0000703f70 */
[----:B------:R-:W-:Y:S05]  /*29f0*/  @P0 BRA `(.L_x_57) ;  /* 0x00000004004c0947 */ /* 0x000fea0003800000 */
[----:B------:R-:W-:-:S13]  /*2a00*/  LOP3.LUT P0, RZ, R15, 0x7fffffff, R0, 0xc8, !PT ;  /* 0x7fffffff0fff7812 */ /* 0x000fda000780c800 */
[----:B------:R-:W-:Y:S05]  /*2a10*/  @!P0 BRA `(.L_x_58) ;  /* 0x00000004003c8947 */ /* 0x000fea0003800000 */
[C---:B------:R-:W-:Y:S02]  /*2a20*/  FSETP.NEU.FTZ.AND P1, PT, |R0|.reuse, +INF , PT ;  /* 0x7f8000000000780b */ /* 0x040fe40003f3d200 */
[----:B------:R-:W-:Y:S02]  /*2a30*/  FSETP.NEU.FTZ.AND P2, PT, |R3|, +INF , PT ;  /* 0x7f8000000300780b */ /* 0x000fe40003f5d200 */
[----:B------:R-:W-:-:S11]  /*2a40*/  FSETP.NEU.FTZ.AND P0, PT, |R0|, +INF , PT ;  /* 0x7f8000000000780b */ /* 0x000fd60003f1d200 */
[----:B------:R-:W-:Y:S05]  /*2a50*/  @!P2 BRA !P1, `(.L_x_58) ;  /* 0x00000004002ca947 */ /* 0x000fea0004800000 */
[----:B------:R-:W-:-:S04]  /*2a60*/  LOP3.LUT P1, RZ, R0, 0x7fffffff, RZ, 0xc0, !PT ;  /* 0x7fffffff00ff7812 */ /* 0x000fc8000782c0ff */
[----:B------:R-:W-:-:S13]  /*2a70*/  PLOP3.LUT P1, PT, P2, P1, PT, 0x2f, 0xf2 ;  /* 0x0000000000f2781c */ /* 0x000fda0001722577 */
[----:B------:R-:W-:Y:S05]  /*2a80*/  @P1 BRA `(.L_x_59) ;  /* 0x0000000400181947 */ /* 0x000fea0003800000 */
[----:B------:R-:W-:-:S04]  /*2a90*/  LOP3.LUT P1, RZ, R15, 0x7fffffff, RZ, 0xc0, !PT ;  /* 0x7fffffff0fff7812 */ /* 0x000fc8000782c0ff */
[----:B------:R-:W-:-:S13]  /*2aa0*/  PLOP3.LUT P0, PT, P0, P1, PT, 0x2f, 0xf2 ;  /* 0x0000000000f2781c */ /* 0x000fda0000702577 */
[----:B------:R-:W-:Y:S05]  /*2ab0*/  @P0 BRA `(.L_x_60) ;  /* 0x0000000400000947 */ /* 0x000fea0003800000 */
[----:B------:R-:W-:Y:S02]  /*2ac0*/  ISETP.GE.AND P0, PT, R18, RZ, PT ;  /* 0x000000ff1200720c */ /* 0x000fe40003f06270 */
[----:B------:R-:W-:-:S11]  /*2ad0*/  ISETP.GE.AND P1, PT, R19, RZ, PT ;  /* 0x000000ff1300720c */ /* 0x000fd60003f26270 */
[----:B------:R-:W-:Y:S02]  /*2ae0*/  @P0 IMAD.MOV.U32 R13, RZ, RZ, RZ ;  /* 0x000000ffff0d0224 */ /* 0x000fe400078e00ff */
[----:B------:R-:W-:Y:S01]  /*2af0*/  @!P0 FFMA R0, R0, 1.84467440737095516160e+19, RZ ;  /* 0x5f80000000008823 */ /* 0x000fe200000000ff */
[----:B------:R-:W-:Y:S02]  /*2b00*/  @!P0 IMAD.MOV.U32 R13, RZ, RZ, -0x40 ;  /* 0xffffffc0ff0d8424 */ /* 0x000fe400078e00ff */
[----:B------:R-:W-:Y:S02]  /*2b10*/  @!P1 FFMA R15, R3, 1.84467440737095516160e+19, RZ ;  /* 0x5f800000030f9823 */ /* 0x000fe400000000ff */
[----:B------:R-:W-:-:S07]  /*2b20*/  @!P1 VIADD R13, R13, 0x40 ;  /* 0x000000400d0d9836 */ /* 0x000fce0000000000 */
.L_x_56:
[----:B------:R-:W-:Y:S01]  /*2b30*/  LEA R18, R11, 0xc0800000, 0x17 ;  /* 0xc08000000b127811 */ /* 0x000fe200078eb8ff */
[----:B------:R-:W-:Y:S04]  /*2b40*/  BSSY.RECONVERGENT B3, `(.L_x_61) ;  /* 0x0000036000037945 */ /* 0x000fe80003800200 */
[----:B------:R-:W-:Y:S01]  /*2b50*/  IMAD.IADD R20, R15, 0x1, -R18 ;  /* 0x000000010f147824 */ /* 0x000fe200078e0a12 */
[----:B------:R-:W-:-:S03]  /*2b60*/  IADD3 R18, PT, PT, R14, -0x7f, RZ ;  /* 0xffffff810e127810 */ /* 0x000fc60007ffe0ff */
[----:B------:R-:W0:Y:S01]  /*2b70*/  MUFU.RCP R22, R20 ;  /* 0x0000001400167308 */ /* 0x000e220000001000 */
[----:B------:R-:W-:Y:S01]  /*2b80*/  FADD.FTZ R19, -R20, -RZ ;  /* 0x800000ff14137221 */ /* 0x000fe20000010100 */
[C---:B------:R-:W-:Y:S01]  /*2b90*/  IMAD R0, R18.reuse, -0x800000, R0 ;  /* 0xff80000012007824 */ /* 0x040fe200078e0200 */
[----:B------:R-:W-:-:S05]  /*2ba0*/  IADD3 R18, PT, PT, R18, 0x7f, -R11 ;  /* 0x0000007f12127810 */ /* 0x000fca0007ffe80b */
[----:B------:R-:W-:Y:S02]  /*2bb0*/  IMAD.IADD R18, R18, 0x1, R13 ;  /* 0x0000000112127824 */ /* 0x000fe400078e020d */
[----:B0-----:R-:W-:-:S04]  /*2bc0*/  FFMA R15, R22, R19, 1 ;  /* 0x3f800000160f7423 */ /* 0x001fc80000000013 */
[----:B------:R-:W-:-:S04]  /*2bd0*/  FFMA R15, R22, R15, R22 ;  /* 0x0000000f160f7223 */ /* 0x000fc80000000016 */
[----:B------:R-:W-:-:S04]  /*2be0*/  FFMA R14, R0, R15, RZ ;  /* 0x0000000f000e7223 */ /* 0x000fc800000000ff */
[----:B------:R-:W-:-:S04]  /*2bf0*/  FFMA R21, R19, R14, R0 ;  /* 0x0000000e13157223 */ /* 0x000fc80000000000 */
[----:B------:R-:W-:-:S04]  /*2c00*/  FFMA R14, R15, R21, R14 ;  /* 0x000000150f0e7223 */ /* 0x000fc8000000000e */
[----:B------:R-:W-:-:S04]  /*2c10*/  FFMA R19, R19, R14, R0 ;  /* 0x0000000e13137223 */ /* 0x000fc80000000000 */
[----:B------:R-:W-:-:S05]  /*2c20*/  FFMA R0, R15, R19, R14 ;  /* 0x000000130f007223 */ /* 0x000fca000000000e */
[----:B------:R-:W-:-:S04]  /*2c30*/  SHF.R.U32.HI R11, RZ, 0x17, R0 ;  /* 0x00000017ff0b7819 */ /* 0x000fc80000011600 */
[----:B------:R-:W-:-:S05]  /*2c40*/  LOP3.LUT R11, R11, 0xff, RZ, 0xc0, !PT ;  /* 0x000000ff0b0b7812 */ /* 0x000fca00078ec0ff */
[----:B------:R-:W-:-:S04]  /*2c50*/  IMAD.IADD R11, R11, 0x1, R18 ;  /* 0x000000010b0b7824 */ /* 0x000fc800078e0212 */
[----:B------:R-:W-:-:S05]  /*2c60*/  VIADD R13, R11, 0xffffffff ;  /* 0xffffffff0b0d7836 */ /* 0x000fca0000000000 */
[----:B------:R-:W-:-:S13]  /*2c70*/  ISETP.GE.U32.AND P0, PT, R13, 0xfe, PT ;  /* 0x000000fe0d00780c */ /* 0x000fda0003f06070 */
[----:B------:R-:W-:Y:S05]  /*2c80*/  @!P0 BRA `(.L_x_62) ;  /* 0x0000000000808947 */ /* 0x000fea0003800000 */
[----:B------:R-:W-:-:S13]  /*2c90*/  ISETP.GT.AND P0, PT, R11, 0xfe, PT ;  /* 0x000000fe0b00780c */ /* 0x000fda0003f04270 */
[----:B------:R-:W-:Y:S05]  /*2ca0*/  @P0 BRA `(.L_x_63) ;  /* 0x00000000006c0947 */ /* 0x000fea0003800000 */
[----:B------:R-:W-:-:S13]  /*2cb0*/  ISETP.GE.AND P0, PT, R11, 0x1, PT ;  /* 0x000000010b00780c */ /* 0x000fda0003f06270 */
[----:B------:R-:W-:Y:S05]  /*2cc0*/  @P0 BRA `(.L_x_64) ;  /* 0x0000000000740947 */ /* 0x000fea0003800000 */
[----:B------:R-:W-:Y:S02]  /*2cd0*/  ISETP.GE.AND P0, PT, R11, -0x18, PT ;  /* 0xffffffe80b00780c */ /* 0x000fe40003f06270 */
[----:B------:R-:W-:-:S11]  /*2ce0*/  LOP3.LUT R0, R0, 0x80000000, RZ, 0xc0, !PT ;  /* 0x8000000000007812 */ /* 0x000fd600078ec0ff */
[----:B------:R-:W-:Y:S05]  /*2cf0*/  @!P0 BRA `(.L_x_64) ;  /* 0x0000000000688947 */ /* 0x000fea0003800000 */
[-CC-:B------:R-:W-:Y:S01]  /*2d00*/  FFMA.RZ R13, R15, R19.reuse, R14.reuse ;  /* 0x000000130f0d7223 */ /* 0x180fe2000000c00e */
[C---:B------:R-:W-:Y:S02]  /*2d10*/  ISETP.NE.AND P2, PT, R11.reuse, RZ, PT ;  /* 0x000000ff0b00720c */ /* 0x040fe40003f45270 */
[----:B------:R-:W-:Y:S02]  /*2d20*/  ISETP.NE.AND P1, PT, R11, RZ, PT ;  /* 0x000000ff0b00720c */ /* 0x000fe40003f25270 */
[----:B------:R-:W-:Y:S01]  /*2d30*/  LOP3.LUT R18, R13, 0x7fffff, RZ, 0xc0, !PT ;  /* 0x007fffff0d127812 */ /* 0x000fe200078ec0ff */
[CCC-:B------:R-:W-:Y:S01]  /*2d40*/  FFMA.RP R13, R15.reuse, R19.reuse, R14.reuse ;  /* 0x000000130f0d7223 */ /* 0x1c0fe2000000800e */
[----:B------:R-:W-:Y:S01]  /*2d50*/  FFMA.RM R14, R15, R19, R14 ;  /* 0x000000130f0e7223 */ /* 0x000fe2000000400e */
[C---:B------:R-:W-:Y:S01]  /*2d60*/  VIADD R15, R11.reuse, 0x20 ;  /* 0x000000200b0f7836 */ /* 0x040fe20000000000 */
[----:B------:R-:W-:Y:S02]  /*2d70*/  LOP3.LUT R18, R18, 0x800000, RZ, 0xfc, !PT ;  /* 0x0080000012127812 */ /* 0x000fe400078efcff */
[----:B------:R-:W-:-:S02]  /*2d80*/  IADD3 R11, PT, PT, -R11, RZ, RZ ;  /* 0x000000ff0b0b7210 */ /* 0x000fc40007ffe1ff */
[----:B------:R-:W-:Y:S02]  /*2d90*/  SHF.L.U32 R15, R18, R15, RZ ;  /* 0x0000000f120f7219 */ /* 0x000fe400000006ff */
[----:B------:R-:W-:Y:S02]  /*2da0*/  FSETP.NEU.FTZ.AND P0, PT, R13, R14, PT ;  /* 0x0000000e0d00720b */ /* 0x000fe40003f1d000 */
[----:B------:R-:W-:Y:S02]  /*2db0*/  SEL R11, R11, RZ, P2 ;  /* 0x000000ff0b0b7207 */ /* 0x000fe40001000000 */
[----:B------:R-:W-:Y:S02]  /*2dc0*/  ISETP.NE.AND P1, PT, R15, RZ, P1 ;  /* 0x000000ff0f00720c */ /* 0x000fe40000f25270 */
[----:B------:R-:W-:Y:S02]  /*2dd0*/  SHF.R.U32.HI R11, RZ, R11, R18 ;  /* 0x0000000bff0b7219 */ /* 0x000fe40000011612 */
[----:B------:R-:W-:-:S02]  /*2de0*/  PLOP3.LUT P0, PT, P0, P1, PT, 0xf8, 0x8f ;  /* 0x00000000008f781c */ /* 0x000fc40000703f70 */
[----:B------:R-:W-:Y:S02]  /*2df0*/  SHF.R.U32.HI R14, RZ, 0x1, R11 ;  /* 0x00000001ff0e7819 */ /* 0x000fe4000001160b */
[----:B------:R-:W-:-:S04]  /*2e00*/  SEL R13, RZ, 0x1, !P0 ;  /* 0x00000001ff0d7807 */ /* 0x000fc80004000000 */
[----:B------:R-:W-:-:S04]  /*2e10*/  LOP3.LUT R18, R13, 0x1, R14, 0xf8, !PT ;  /* 0x000000010d127812 */ /* 0x000fc800078ef80e */
[----:B------:R-:W-:-:S05]  /*2e20*/  LOP3.LUT R11, R18, R11, RZ, 0xc0, !PT ;  /* 0x0000000b120b7212 */ /* 0x000fca00078ec0ff */
[----:B------:R-:W-:-:S05]  /*2e30*/  IMAD.IADD R11, R14, 0x1, R11 ;  /* 0x000000010e0b7824 */ /* 0x000fca00078e020b */
[----:B------:R-:W-:Y:S01]  /*2e40*/  LOP3.LUT R0, R11, R0, RZ, 0xfc, !PT ;  /* 0x000000000b007212 */ /* 0x000fe200078efcff */
[----:B------:R-:W-:Y:S06]  /*2e50*/  BRA `(.L_x_64) ;  /* 0x0000000000107947 */ /* 0x000fec0003800000 */
.L_x_63:
[----:B------:R-:W-:-:S04]  /*2e60*/  LOP3.LUT R0, R0, 0x80000000, RZ, 0xc0, !PT ;  /* 0x8000000000007812 */ /* 0x000fc800078ec0ff */
[----:B------:R-:W-:Y:S01]  /*2e70*/  LOP3.LUT R0, R0, 0x7f800000, RZ, 0xfc, !PT ;  /* 0x7f80000000007812 */ /* 0x000fe200078efcff */
[----:B------:R-:W-:Y:S06]  /*2e80*/  BRA `(.L_x_64) ;  /* 0x0000000000047947 */ /* 0x000fec0003800000 */
.L_x_62:
[----:B------:R-:W-:-:S07]  /*2e90*/  IMAD R0, R18, 0x800000, R0 ;  /* 0x0080000012007824 */ /* 0x000fce00078e0200 */
.L_x_64:
[----:B------:R-:W-:Y:S05]  /*2ea0*/  BSYNC.RECONVERGENT B3 ;  /* 0x0000000000037941 */ /* 0x000fea0003800200 */
.L_x_61:
[----:B------:R-:W-:Y:S05]  /*2eb0*/  BRA `(.L_x_65) ;  /* 0x0000000000207947 */ /* 0x000fea0003800000 */
.L_x_60:
[----:B------:R-:W-:-:S04]  /*2ec0*/  LOP3.LUT R0, R15, 0x80000000, R0, 0x48, !PT ;  /* 0x800000000f007812 */ /* 0x000fc800078e4800 */
[----:B------:R-:W-:Y:S01]  /*2ed0*/  LOP3.LUT R0, R0, 0x7f800000, RZ, 0xfc, !PT ;  /* 0x7f80000000007812 */ /* 0x000fe200078efcff */
[----:B------:R-:W-:Y:S06]  /*2ee0*/  BRA `(.L_x_65) ;  /* 0x0000000000147947 */ /* 0x000fec0003800000 */
.L_x_59:
[----:B------:R-:W-:Y:S01]  /*2ef0*/  LOP3.LUT R0, R15, 0x80000000, R0, 0x48, !PT ;  /* 0x800000000f007812 */ /* 0x000fe200078e4800 */
[----:B------:R-:W-:Y:S06]  /*2f00*/  BRA `(.L_x_65) ;  /* 0x00000000000c7947 */ /* 0x000fec0003800000 */
.L_x_58:
[----:B------:R-:W0:Y:S01]  /*2f10*/  MUFU.RSQ R0, -QNAN ;  /* 0xffc0000000007908 */ /* 0x000e220000001400 */
[----:B------:R-:W-:Y:S05]  /*2f20*/  BRA `(.L_x_65) ;  /* 0x0000000000047947 */ /* 0x000fea0003800000 */
.L_x_57:
[----:B------:R-:W-:-:S07]  /*2f30*/  FADD.FTZ R0, R0, R3 ;  /* 0x0000000300007221 */ /* 0x000fce0000010000 */
.L_x_65:
[----:B------:R-:W-:Y:S05]  /*2f40*/  BSYNC.RECONVERGENT B2 ;  /* 0x0000000000027941 */ /* 0x000fea0003800200 */
.L_x_55:
[----:B------:R-:W-:-:S04]  /*2f50*/  IMAD.MOV.U32 R11, RZ, RZ, 0x0 ;  /* 0x00000000ff0b7424 */ /* 0x000fc800078e00ff */
[----:B0-----:R-:W-:Y:S05]  /*2f60*/  RET.REL.NODEC R10 `(_ZN36_GLOBAL__N__8813fdb2_4_k_cu_25f9cda731softmax_ce_fused_fwd_bwd_kernelILi256EEEvPKfPKiPfS5_iiii) ;  /* 0xffffffd00a247950 */ /* 0x001fea0003c3ffff */
.L_x_66:
[----:B------:R-:W-:-:S00]  /*2f70*/  BRA `(.L_x_66) ;  /* 0xfffffffc00fc7947 */ /* 0x000fc0000383ffff */
[----:B------:R-:W-:-:S00]  /*2f80*/  NOP ;  /* 0x0000000000007918 */ /* 0x000fc00000000000 */
[----:B------:R-:W-:-:S00]  /*2f90*/  NOP ;  /* 0x0000000000007918 */ /* 0x000fc00000000000 */
[----:B------:R-:W-:-:S00]  /*2fa0*/  NOP ;  /* 0x0000000000007918 */ /* 0x000fc00000000000 */
[----:B------:R-:W-:-:S00]  /*2fb0*/  NOP ;  /* 0x0000000000007918 */ /* 0x000fc00000000000 */
[----:B------:R-:W-:-:S00]  /*2fc0*/  NOP ;  /* 0x0000000000007918 */ /* 0x000fc00000000000 */
[----:B------:R-:W-:-:S00]  /*2fd0*/  NOP ;  /* 0x0000000000007918 */ /* 0x000fc00000000000 */
[----:B------:R-:W-:-:S00]  /*2fe0*/  NOP ;  /* 0x0000000000007918 */ /* 0x000fc00000000000 */
[----:B------:R-:W-:-:S00]  /*2ff0*/  NOP ;  /* 0x0000000000007918 */ /* 0x000fc00000000000 */
.L_x_267:


//--------------------- .text._ZN36_GLOBAL__N__8813fdb2_4_k_cu_25f9cda719ce_bwd_probs_kernelILi256EEEvPKfPKiPfiififf --------------------------
	.section	.text._ZN36_GLOBAL__N__8813fdb2_4_k_cu_25f9cda719ce_bwd_probs_kernelILi256EEEvPKfPKiPfiififf,"ax",@progbits
	.align	128
.text._ZN36_GLOBAL__N__8813fdb2_4_k_cu_25f9cda719ce_bwd_probs_kernelILi256EEEvPKfPKiPfiififf:
        .type           _ZN36_GLOBAL__N__8813fdb2_4_k_cu_25f9cda719ce_bwd_probs_kernelILi256EEEvPKfPKiPfiififf,@function
        .size           _ZN36_GLOBAL__N__8813fdb2_4_k_cu_25f9cda719ce_bwd_probs_kernelILi256EEEvPKfPKiPfiififf,(.L_x_270 - _ZN36_GLOBAL__N__8813fdb2_4_k_cu_25f9cda719ce_bwd_probs_kernelILi256EEEvPKfPKiPfiififf)
        .other          _ZN36_GLOBAL__N__8813fdb2_4_k_cu_25f9cda719ce_bwd_probs_kernelILi256EEEvPKfPKiPfiififf,@"STO_CUDA_ENTRY STV_DEFAULT"
_ZN36_GLOBAL__N__8813fdb2_4_k_cu_25f9cda719ce_bwd_probs_kernelILi256EEEvPKfPKiPfiififf:
        /* <DEDUP_REMOVED lines=10> */
[----:B0-----:R-:W-:-:S05]  /*00a0*/  IMAD.WIDE.U32 R2, R11, 0x4, R2 ;  /* 0x000000040b027825 */ /* 0x001fca00078e0002 */
[----:B-1----:R-:W2:Y:S01]  /*00b0*/  LDG.E.CONSTANT R7, desc[UR4][R2.64] ;  /* 0x0000000402077981 */ /* 0x002ea2000c1e9900 */
[----:B---3--:R-:W-:-:S04]  /*00c0*/  IMAD R11, R11, UR6, RZ ;  /* 0x000000060b0b7c24 */ /* 0x008fc8000f8e02ff */
[----:B------:R-:W-:-:S03]  /*00d0*/  IMAD.WIDE R22, R11, 0x4, RZ ;  /* 0x000000040b167825 */ /* 0x000fc600078e02ff */
[----:B----4-:R-:W-:-:S04]  /*00e0*/  IADD3 R12, P1, PT, R22, UR8, RZ ;  /* 0x00000008160c7c10 */ /* 0x010fc8000ff3e0ff */
[----:B------:R-:W-:Y:S02]  /*00f0*/  IADD3.X R13, PT, PT, R23, UR9, RZ, P1, !PT ;  /* 0x00000009170d7c10 */ /* 0x000fe40008ffe4ff */
[----:B--2---:R-:W-:-:S13]  /*0100*/  ISETP.NE.AND P0, PT, R7, UR7, PT ;  /* 0x0000000707007c0c */ /* 0x004fda000bf05270 */
[----:B------:R-:W-:Y:S05]  /*0110*/  @P0 BRA `(.L_x_67) ;  /* 0x0000000400480947 */ /* 0x000fea0003800000 */
[----:B------:R-:W0:Y:S02]  /*0120*/  S2R R5, SR_TID.X ;  /* 0x0000000000057919 */ /* 0x000e240000002100 */
[----:B0-----:R-:W-:-:S13]  /*0130*/  ISETP.GE.AND P0, PT, R5, UR6, PT ;  /* 0x0000000605007c0c */ /* 0x001fda000bf06270 */
[----:B------:R-:W-:Y:S05]  /*0140*/  @P0 EXIT ;  /* 0x000000000000094d */ /* 0x000fea0003800000 */
[----:B------:R-:W-:Y:S01]  /*0150*/  LOP3.LUT R0, RZ, R5, RZ, 0x33, !PT ;  /* 0x00000005ff007212 */ /* 0x000fe200078e33ff */
[----:B------:R-:W-:Y:S04]  /*0160*/  BSSY.RECONVERGENT B0, `(.L_x_68) ;  /* 0x0000025000007945 */ /* 0x000fe80003800200 */
[----:B------:R-:W-:-:S05]  /*0170*/  VIADD R0, R0, UR6 ;  /* 0x0000000600007c36 */ /* 0x000fca0008000000 */
[C---:B------:R-:W-:Y:S02]  /*0180*/  ISETP.GE.U32.AND P1, PT, R0.reuse, 0xf00, PT ;  /* 0x00000f000000780c */ /* 0x040fe40003f26070 */
[----:B------:R-:W-:-:S04]  /*0190*/  LEA.HI R6, R0, 0x1, RZ, 0x18 ;  /* 0x0000000100067811 */ /* 0x000fc800078fc0ff */
[----:B------:R-:W-:-:S04]  /*01a0*/  LOP3.LUT R8, R6, 0xf, RZ, 0xc0, !PT ;  /* 0x0000000f06087812 */ /* 0x000fc800078ec0ff */
[----:B------:R-:W-:-:S03]  /*01b0*/  ISETP.NE.AND P0, PT, R8, RZ, PT ;  /* 0x000000ff0800720c */ /* 0x000fc60003f05270 */
[----:B------:R-:W-:Y:S10]  /*01c0*/  @!P1 BRA `(.L_x_69) ;  /* 0x0000000000789947 */ /* 0x000ff40003800000 */
[----:B------:R-:W-:Y:S01]  /*01d0*/  IMAD.WIDE.U32 R2, R5, 0x4, R22 ;  /* 0x0000000405027825 */ /* 0x000fe200078e0016 */
[----:B------:R-:W-:Y:S02]  /*01e0*/  LOP3.LUT R0, R6, 0x1fffff0, RZ, 0xc0, !PT ;  /* 0x01fffff006007812 */ /* 0x000fe400078ec0ff */
[----:B------:R-:W-:-:S03]  /*01f0*/  IADD3 R4, P1, PT, R2, UR8, RZ ;  /* 0x0000000802047c10 */ /* 0x000fc6000ff3e0ff */
[----:B------:R-:W-:Y:S01]  /*0200*/  IMAD.MOV R0, RZ, RZ, -R0 ;  /* 0x000000ffff007224 */ /* 0x000fe200078e0a00 */
[----:B------:R-:W-:-:S04]  /*0210*/  IADD3 R4, P2, PT, R4, 0x2000, RZ ;  /* 0x0000200004047810 */ /* 0x000fc80007f5e0ff */
[----:B------:R-:W-:-:S09]  /*0220*/  IADD3.X R7, PT, PT, RZ, UR9, R3, P2, P1 ;  /* 0x00000009ff077c10 */ /* 0x000fd200097e2403 */
.L_x_70:
[----:B0-----:R-:W-:Y:S01]  /*0230*/  IMAD.MOV.U32 R2, RZ, RZ, R4 ;  /* 0x000000ffff027224 */ /* 0x001fe200078e0004 */
[----:B------:R-:W-:Y:S01]  /*0240*/  IADD3 R0, PT, PT, R0, 0x10, RZ ;  /* 0x0000001000007810 */ /* 0x000fe20007ffe0ff */
[----:B------:R-:W-:Y:S02]  /*0250*/  IMAD.MOV.U32 R3, RZ, RZ, R7 ;  /* 0x000000ffff037224 */ /* 0x000fe400078e0007 */
[----:B------:R-:W-:Y:S01]  /*0260*/  VIADD R5, R5, 0x1000 ;  /* 0x0000100005057836 */ /* 0x000fe20000000000 */
[----:B------:R-:W-:Y:S02]  /*0270*/  ISETP.NE.AND P1, PT, R0, RZ, PT ;  /* 0x000000ff0000720c */ /* 0x000fe40003f25270 */
[----:B------:R0:W-:Y:S01]  /*0280*/  STG.E desc[UR4][R2.64+-0x2000], RZ ;  /* 0xffe000ff02007986 */ /* 0x0001e2000c101904 */
[----:B------:R-:W-:-:S03]  /*0290*/  IADD3 R4, P2, PT, R2, 0x4000, RZ ;  /* 0x0000400002047810 */ /* 0x000fc60007f5e0ff */
[----:B------:R0:W-:Y:S02]  /*02a0*/  STG.E desc[UR4][R2.64+-0x1c00], RZ ;  /* 0xffe400ff02007986 */ /* 0x0001e4000c101904 */
[----:B------:R-:W-:Y:S02]  /*02b0*/  IMAD.X R7, RZ, RZ, R3, P2 ;  /* 0x000000ffff077224 */ /* 0x000fe400010e0603 */
[----:B------:R0:W-:Y:S04]  /*02c0*/  STG.E desc[UR4][R2.64+-0x1800], RZ ;  /* 0xffe800ff02007986 */ /* 0x0001e8000c101904 */
        /* <DEDUP_REMOVED lines=12> */
[----:B------:R0:W-:Y:S01]  /*0390*/  STG.E desc[UR4][R2.64+0x1c00], RZ ;  /* 0x001c00ff02007986 */ /* 0x0001e2000c101904 */
[----:B------:R-:W-:Y:S05]  /*03a0*/  @P1 BRA `(.L_x_70) ;  /* 0xfffffffc00a01947 */ /* 0x000fea000383ffff */
.L_x_69:
[----:B------:R-:W-:Y:S05]  /*03b0*/  BSYNC.RECONVERGENT B0 ;  /* 0x0000000000007941 */ /* 0x000fea0003800200 */
.L_x_68:
[----:B------:R-:W-:Y:S05]  /*03c0*/  @!P0 EXIT ;  /* 0x000000000000894d */ /* 0x000fea0003800000 */
[----:B------:R-:W-:Y:S01]  /*03d0*/  ISETP.GE.U32.AND P0, PT, R8, 0x8, PT ;  /* 0x000000080800780c */ /* 0x000fe20003f06070 */
[----:B------:R-:W-:Y:S01]  /*03e0*/  BSSY.RECONVERGENT B0, `(.L_x_71) ;  /* 0x000000e000007945 */ /* 0x000fe20003800200 */
[----:B------:R-:W-:-:S04]  /*03f0*/  LOP3.LUT R0, R6, 0x7, RZ, 0xc0, !PT ;  /* 0x0000000706007812 */ /* 0x000fc800078ec0ff */
[----:B------:R-:W-:-:S07]  /*0400*/  ISETP.NE.AND P1, PT, R0, RZ, PT ;  /* 0x000000ff0000720c */ /* 0x000fce0003f25270 */
[----:B------:R-:W-:Y:S06]  /*0410*/  @!P0 BRA `(.L_x_72) ;  /* 0x0000000000288947 */ /* 0x000fec0003800000 */
[----:B0-----:R-:W-:-:S04]  /*0420*/  IMAD.WIDE.U32 R2, R5, 0x4, R12 ;  /* 0x0000000405027825 */ /* 0x001fc800078e000c */
[----:B------:R-:W-:Y:S01]  /*0430*/  VIADD R5, R5, 0x800 ;  /* 0x0000080005057836 */ /* 0x000fe20000000000 */
[----:B------:R1:W-:Y:S04]  /*0440*/  STG.E desc[UR4][R2.64], RZ ;  /* 0x000000ff02007986 */ /* 0x0003e8000c101904 */
[----:B------:R1:W-:Y:S04]  /*0450*/  STG.E desc[UR4][R2.64+0x400], RZ ;  /* 0x000400ff02007986 */ /* 0x0003e8000c101904 */
[----:B------:R1:W-:Y:S04]  /*0460*/  STG.E desc[UR4][R2.64+0x800], RZ ;  /* 0x000800ff02007986 */ /* 0x0003e8000c101904 */
[----:B------:R1:W-:Y:S04]  /*0470*/  STG.E desc[UR4][R2.64+0xc00], RZ ;  /* 0x000c00ff02007986 */ /* 0x0003e8000c101904 */
[----:B------:R1:W-:Y:S04]  /*0480*/  STG.E desc[UR4][R2.64+0x1000], RZ ;  /* 0x001000ff02007986 */ /* 0x0003e8000c101904 */
[----:B------:R1:W-:Y:S04]  /*0490*/  STG.E desc[UR4][R2.64+0x1400], RZ ;  /* 0x001400ff02007986 */ /* 0x0003e8000c101904 */
[----:B------:R1:W-:Y:S04]  /*04a0*/  STG.E desc[UR4][R2.64+0x1800], RZ ;  /* 0x001800ff02007986 */ /* 0x0003e8000c101904 */
[----:B------:R1:W-:Y:S02]  /*04b0*/  STG.E desc[UR4][R2.64+0x1c00], RZ ;  /* 0x001c00ff02007986 */ /* 0x0003e4000c101904 */
.L_x_72:
[----:B------:R-:W-:Y:S05]  /*04c0*/  BSYNC.RECONVERGENT B0 ;  /* 0x0000000000007941 */ /* 0x000fea0003800200 */
.L_x_71:
[----:B------:R-:W-:Y:S05]  /*04d0*/  @!P1 EXIT ;  /* 0x000000000000994d */ /* 0x000fea0003800000 */
[----:B------:R-:W-:Y:S02]  /*04e0*/  ISETP.GE.U32.AND P0, PT, R0, 0x4, PT ;  /* 0x000000040000780c */ /* 0x000fe40003f06070 */
[----:B------:R-:W-:-:S04]  /*04f0*/  LOP3.LUT R0, R6, 0x3, RZ, 0xc0, !PT ;  /* 0x0000000306007812 */ /* 0x000fc800078ec0ff */
[----:B------:R-:W-:-:S07]  /*0500*/  ISETP.NE.AND P1, PT, R0, RZ, PT ;  /* 0x000000ff0000720c */ /* 0x000fce0003f25270 */
[----:B------:R-:W-:-:S05]  /*0510*/  @P0 IMAD.WIDE.U32 R12, R5, 0x4, R12 ;  /* 0x00000004050c0825 */ /* 0x000fca00078e000c */
[----:B------:R2:W-:Y:S04]  /*0520*/  @P0 STG.E desc[UR4][R12.64], RZ ;  /* 0x000000ff0c000986 */ /* 0x0005e8000c101904 */
[----:B------:R2:W-:Y:S04]  /*0530*/  @P0 STG.E desc[UR4][R12.64+0x400], RZ ;  /* 0x000400ff0c000986 */ /* 0x0005e8000c101904 */
[----:B------:R2:W-:Y:S04]  /*0540*/  @P0 STG.E desc[UR4][R12.64+0x800], RZ ;  /* 0x000800ff0c000986 */ /* 0x0005e8000c101904 */
[----:B------:R2:W-:Y:S01]  /*0550*/  @P0 STG.E desc[UR4][R12.64+0xc00], RZ ;  /* 0x000c00ff0c000986 */ /* 0x0005e2000c101904 */
[----:B------:R-:W-:Y:S05]  /*0560*/  @!P1 EXIT ;  /* 0x000000000000994d */ /* 0x000fea0003800000 */
[----:B------:R-:W0:Y:S01]  /*0570*/  LDCU.64 UR6, c[0x0][0x390] ;  /* 0x00007200ff0677ac */ /* 0x000e220008000a00 */
[----:B------:R-:W-:Y:S01]  /*0580*/  @P0 VIADD R5, R5, 0x400 ;  /* 0x0000040005050836 */ /* 0x000fe20000000000 */
[----:B------:R-:W-:-:S03]  /*0590*/  IADD3 R0, PT, PT, -R0, RZ, RZ ;  /* 0x000000ff00007210 */ /* 0x000fc60007ffe1ff */
[----:B------:R-:W-:-:S03]  /*05a0*/  IMAD.WIDE.U32 R22, R5, 0x4, R22 ;  /* 0x0000000405167825 */ /* 0x000fc600078e0016 */
[----:B01----:R-:W-:-:S04]  /*05b0*/  IADD3 R2, P0, PT, R22, UR6, RZ ;  /* 0x0000000616027c10 */ /* 0x003fc8000ff1e0ff */
[----:B------:R-:W-:-:S09]  /*05c0*/  IADD3.X R3, PT, PT, R23, UR7, RZ, P0, !PT ;  /* 0x0000000717037c10 */ /* 0x000fd200087fe4ff */
.L_x_73:
[----:B------:R-:W-:Y:S01]  /*05d0*/  VIADD R0, R0, 0x1 ;  /* 0x0000000100007836 */ /* 0x000fe20000000000 */
[----:B------:R0:W-:Y:S04]  /*05e0*/  STG.E desc[UR4][R2.64], RZ ;  /* 0x000000ff02007986 */ /* 0x0001e8000c101904 */
[----:B------:R-:W-:Y:S02]  /*05f0*/  ISETP.NE.AND P0, PT, R0, RZ, PT ;  /* 0x000000ff0000720c */ /* 0x000fe40003f05270 */
[----:B0-----:R-:W-:-:S05]  /*0600*/  IADD3 R2, P1, PT, R2, 0x400, RZ ;  /* 0x0000040002027810 */ /* 0x001fca0007f3e0ff */
[----:B------:R-:W-:-:S06]  /*0610*/  IMAD.X R3, RZ, RZ, R3, P1 ;  /* 0x000000ffff037224 */ /* 0x000fcc00008e0603 */
[----:B------:R-:W-:Y:S05]  /*0620*/  @P0 BRA `(.L_x_73) ;  /* 0xfffffffc00e80947 */ /* 0x000fea000383ffff */
[----:B------:R-:W-:Y:S05]  /*0630*/  EXIT ;  /* 0x000000000000794d */ /* 0x000fea0003800000 */
.L_x_67:
[----:B------:R-:W-:Y:S01]  /*0640*/  I2FP.F32.S32 R3, UR6 ;  /* 0x0000000600037c45 */ /* 0x000fe20008201400 */
[----:B------:R-:W0:Y:S03]  /*0650*/  LDCU UR6, c[0x0][0x3ac] ;  /* 0x00007580ff0677ac */ /* 0x000e260008000800 */
[----:B------:R-:W1:Y:S01]  /*0660*/  MUFU.RCP R0, R3 ;  /* 0x0000000300007308 */ /* 0x000e620000001000 */
[----:B0-----:R-:W-:Y:S02]  /*0670*/  IMAD.U32 R2, RZ, RZ, UR6 ;  /* 0x00000006ff027e24 */ /* 0x001fe4000f8e00ff */
[----:B-1----:R-:W-:-:S05]  /*0680*/  FFMA R5, -R3, R0, 1 ;  /* 0x3f80000003057423 */ /* 0x002fca0000000100 */
[----:B------:R-:W0:Y:S01]  /*0690*/  FCHK P0, R2, R3 ;  /* 0x0000000302007302 */ /* 0x000e220000000000 */
[----:B------:R-:W-:-:S04]  /*06a0*/  FFMA R5, R0, R5, R0 ;  /* 0x0000000500057223 */ /* 0x000fc80000000000 */
[----:B------:R-:W-:-:S04]  /*06b0*/  FFMA R0, R5, UR6, RZ ;  /* 0x0000000605007c23 */ /* 0x000fc800080000ff */
[----:B------:R-:W-:-:S04]  /*06c0*/  FFMA R9, -R3, R0, UR6 ;  /* 0x0000000603097e23 */ /* 0x000fc80008000100 */
[----:B------:R-:W-:Y:S01]  /*06d0*/  FFMA R5, R5, R9, R0 ;  /* 0x0000000905057223 */ /* 0x000fe20000000000 */
[----:B0-----:R-:W-:Y:S06]  /*06e0*/  @!P0 BRA `(.L_x_74) ;  /* 0x0000000000148947 */ /* 0x001fec0003800000 */
[----:B------:R-:W0:Y:S01]  /*06f0*/  LDCU UR6, c[0x0][0x3ac] ;  /* 0x00007580ff0677ac */ /* 0x000e220008000800 */
[----:B------:R-:W-:Y:S01]  /*0700*/  MOV R6, 0x730 ;  /* 0x0000073000067802 */ /* 0x000fe20000000f00 */
[----:B0-----:R-:W-:-:S07]  /*0710*/  IMAD.U32 R0, RZ, RZ, UR6 ;  /* 0x00000006ff007e24 */ /* 0x001fce000f8e00ff */
[----:B------:R-:W-:Y:S05]  /*0720*/  CALL.REL.NOINC `($__internal_2_$__cuda_sm3x_div_rn_noftz_f32_slowpath) ;  /* 0x0000000800987944 */ /* 0x000fea0003c00000 */
[----:B------:R-:W-:-:S07]  /*0730*/  MOV R5, R3 ;  /* 0x0000000300057202 */ /* 0x000fce0000000f00 */
.L_x_74:
[----:B------:R-:W0:Y:S01]  /*0740*/  S2R R4, SR_TID.X ;  /* 0x0000000000047919 */ /* 0x000e220000002100 */
[----:B------:R-:W0:Y:S02]  /*0750*/  LDCU UR7, c[0x0][0x39c] ;  /* 0x00007380ff0777ac */ /* 0x000e240008000800 */
[----:B0-----:R-:W-:-:S13]  /*0760*/  ISETP.GE.AND P0, PT, R4, UR7, PT ;  /* 0x0000000704007c0c */ /* 0x001fda000bf06270 */
[----:B------:R-:W-:Y:S05]  /*0770*/  @P0 EXIT ;  /* 0x000000000000094d */ /* 0x000fea0003800000 */
[----:B------:R-:W-:Y:S01]  /*0780*/  LOP3.LUT R16, RZ, R4, RZ, 0x33, !PT ;  /* 0x00000004ff107212 */ /* 0x000fe200078e33ff */
[----:B------:R-:W0:Y:S01]  /*0790*/  LDC R2, c[0x0][0x3ac] ;  /* 0x0000eb00ff027b82 */ /* 0x000e220000000800 */
[----:B------:R-:W1:Y:S01]  /*07a0*/  LDCU UR6, c[0x0][0x3a8] ;  /* 0x00007500ff0677ac */ /* 0x000e620008000800 */
[----:B------:R-:W-:Y:S02]  /*07b0*/  BSSY.RECONVERGENT B0, `(.L_x_75) ;  /* 0x0000033000007945 */ /* 0x000fe40003800200 */
[----:B------:R-:W-:Y:S01]  /*07c0*/  VIADD R16, R16, UR7 ;  /* 0x0000000710107c36 */ /* 0x000fe20008000000 */
[----:B------:R-:W2:Y:S04]  /*07d0*/  LDCU UR7, c[0x0][0x3a0] ;  /* 0x00007400ff0777ac */ /* 0x000ea80008000800 */
[----:B------:R-:W-:-:S04]  /*07e0*/  LOP3.LUT R0, R16, 0x300, RZ, 0xc0, !PT ;  /* 0x0000030010007812 */ /* 0x000fc800078ec0ff */
[----:B------:R-:W-:Y:S01]  /*07f0*/  ISETP.NE.AND P0, PT, R0, 0x300, PT ;  /* 0x000003000000780c */ /* 0x000fe20003f05270 */
[----:B0-----:R-:W-:-:S12]  /*0800*/  FADD R2, -R2, 1 ;  /* 0x3f80000002027421 */ /* 0x001fd80000000100 */
[----:B-12---:R-:W-:Y:S05]  /*0810*/  @!P0 BRA `(.L_x_76) ;  /* 0x0000000000b08947 */ /* 0x006fea0003800000 */
[----:B------:R-:W0:Y:S01]  /*0820*/  LDCU.64 UR8, c[0x0][0x390] ;  /* 0x00007200ff0877ac */ /* 0x000e220008000a00 */
[----:B------:R-:W1:Y:S01]  /*0830*/  LDC.64 R14, c[0x0][0x380] ;  /* 0x0000e000ff0e7b82 */ /* 0x000e620000000a00 */
[----:B------:R-:W-:Y:S01]  /*0840*/  LEA.HI R0, R16, 0x1, RZ, 0x18 ;  /* 0x0000000110007811 */ /* 0x000fe200078fc0ff */
[----:B------:R-:W-:-:S04]  /*0850*/  IMAD.WIDE.U32 R22, R4, 0x4, R22 ;  /* 0x0000000404167825 */ /* 0x000fc800078e0016 */
[C---:B------:R-:W-:Y:S01]  /*0860*/  IMAD.SHL.U32 R3, R0.reuse, 0x100, RZ ;  /* 0x0000010000037824 */ /* 0x040fe200078e00ff */
[----:B------:R-:W-:-:S04]  /*0870*/  LOP3.LUT R0, R0, 0x3, RZ, 0xc0, !PT ;  /* 0x0000000300007812 */ /* 0x000fc800078ec0ff */
[----:B------:R-:W-:Y:S01]  /*0880*/  LOP3.LUT R3, R3, 0x300, RZ, 0xc0, !PT ;  /* 0x0000030003037812 */ /* 0x000fe200078ec0ff */
[----:B------:R-:W-:Y:S01]  /*0890*/  IMAD.MOV R24, RZ, RZ, -R0 ;  /* 0x000000ffff187224 */ /* 0x000fe200078e0a00 */
[----:B0-----:R-:W-:Y:S01]  /*08a0*/  IADD3 R20, P0, PT, R22, UR8, RZ ;  /* 0x0000000816147c10 */ /* 0x001fe2000ff1e0ff */
[----:B------:R-:W-:-:S03]  /*08b0*/  IMAD.IADD R22, R4, 0x1, -R7 ;  /* 0x0000000104167824 */ /* 0x000fc600078e0a07 */
[----:B------:R-:W-:Y:S01]  /*08c0*/  IADD3.X R17, PT, PT, R23, UR9, RZ, P0, !PT ;  /* 0x0000000917117c10 */ /* 0x000fe200087fe4ff */
[----:B------:R-:W-:Y:S01]  /*08d0*/  IMAD.IADD R23, R11, 0x1, R4 ;  /* 0x000000010b177824 */ /* 0x000fe200078e0204 */
[----:B------:R-:W-:-:S07]  /*08e0*/  IADD3 R4, PT, PT, R4, R3, RZ ;  /* 0x0000000304047210 */ /* 0x000fce0007ffe0ff */
.L_x_79:
[----:B01----:R-:W-:-:S06]  /*08f0*/  IMAD.WIDE R8, R23, 0x4, R14 ;  /* 0x0000000417087825 */ /* 0x003fcc00078e020e */
[----:B------:R-:W2:Y:S01]  /*0900*/  LDG.E.CONSTANT R8, desc[UR4][R8.64] ;  /* 0x0000000408087981 */ /* 0x000ea2000c1e9900 */
[----:B------:R-:W-:Y:S01]  /*0910*/  ISETP.NE.AND P0, PT, R22, RZ, PT ;  /* 0x000000ff1600720c */ /* 0x000fe20003f05270 */
[----:B------:R-:W-:Y:S03]  /*0920*/  BSSY.RECONVERGENT B1, `(.L_x_77) ;  /* 0x0000010000017945 */ /* 0x000fe60003800200 */
[----:B------:R-:W-:-:S05]  /*0930*/  FSEL R0, RZ, 1, P0 ;  /* 0x3f800000ff007808 */ /* 0x000fca0000000000 */
[----:B------:R-:W-:Y:S01]  /*0940*/  FFMA R0, R2, R0, R5 ;  /* 0x0000000002007223 */ /* 0x000fe20000000005 */
[----:B--2---:R-:W-:-:S04]  /*0950*/  FMNMX R19, R8, UR6, !PT ;  /* 0x0000000608137c09 */ /* 0x004fc8000f800000 */
[----:B------:R-:W0:Y:S08]  /*0960*/  MUFU.RCP R3, R19 ;  /* 0x0000001300037308 */ /* 0x000e300000001000 */
[----:B------:R-:W1:Y:S01]  /*0970*/  FCHK P0, -R0, R19 ;  /* 0x0000001300007302 */ /* 0x000e620000000100 */
[----:B0-----:R-:W-:-:S04]  /*0980*/  FFMA R6, -R19, R3, 1 ;  /* 0x3f80000013067423 */ /* 0x001fc80000000103 */
[----:B------:R-:W-:-:S04]  /*0990*/  FFMA R3, R3, R6, R3 ;  /* 0x0000000603037223 */ /* 0x000fc80000000003 */
[----:B------:R-:W-:-:S04]  /*09a0*/  FFMA R6, -R0, R3, RZ ;  /* 0x0000000300067223 */ /* 0x000fc800000001ff */
[----:B------:R-:W-:-:S04]  /*09b0*/  FFMA R10, -R19, R6, -R0 ;  /* 0x00000006130a7223 */ /* 0x000fc80000000900 */
[----:B------:R-:W-:Y:S01]  /*09c0*/  FFMA R3, R3, R10, R6 ;  /* 0x0000000a03037223 */ /* 0x000fe20000000006 */
[----:B-1----:R-:W-:Y:S06]  /*09d0*/  @!P0 BRA `(.L_x_78) ;  /* 0x0000000000108947 */ /* 0x002fec0003800000 */
[----:B------:R-:W-:Y:S01]  /*09e0*/  FADD R0, -R0, -RZ ;  /* 0x800000ff00007221 */ /* 0x000fe20000000100 */
[----:B------:R-:W-:Y:S01]  /*09f0*/  IMAD.MOV.U32 R3, RZ, RZ, R19 ;  /* 0x000000ffff037224 */ /* 0x000fe200078e0013 */
[----:B------:R-:W-:-:S07]  /*0a00*/  MOV R6, 0xa20 ;  /* 0x00000a2000067802 */ /* 0x000fce0000000f00 */
[----:B------:R-:W-:Y:S05]  /*0a10*/  CALL.REL.NOINC `($__internal_2_$__cuda_sm3x_div_rn_noftz_f32_slowpath) ;  /* 0x0000000400dc7944 */ /* 0x000fea0003c00000 */
.L_x_78:
[----:B------:R-:W-:Y:S05]  /*0a20*/  BSYNC.RECONVERGENT B1 ;  /* 0x0000000000017941 */ /* 0x000fea0003800200 */
.L_x_77:
[----:B------:R-:W-:Y:S01]  /*0a30*/  FMUL R3, R3, UR7 ;  /* 0x0000000703037c20 */ /* 0x000fe20008400000 */
[----:B------:R-:W-:Y:S01]  /*0a40*/  IMAD.MOV.U32 R8, RZ, RZ, R20 ;  /* 0x000000ffff087224 */ /* 0x000fe200078e0014 */
[----:B------:R-:W-:Y:S01]  /*0a50*/  IADD3 R24, PT, PT, R24, 0x1, RZ ;  /* 0x0000000118187810 */ /* 0x000fe20007ffe0ff */
[--C-:B------:R-:W-:Y:S01]  /*0a60*/  IMAD.MOV.U32 R9, RZ, RZ, R17.reuse ;  /* 0x000000ffff097224 */ /* 0x100fe200078e0011 */
[----:B------:R-:W-:Y:S01]  /*0a70*/  IADD3 R20, P1, PT, R20, 0x400, RZ ;  /* 0x0000040014147810 */ /* 0x000fe20007f3e0ff */
[----:B------:R-:W-:Y:S01]  /*0a80*/  VIADD R22, R22, 0x100 ;  /* 0x0000010016167836 */ /* 0x000fe20000000000 */
[----:B------:R-:W-:Y:S01]  /*0a90*/  ISETP.NE.AND P0, PT, R24, RZ, PT ;  /* 0x000000ff1800720c */ /* 0x000fe20003f05270 */
[----:B------:R-:W-:Y:S01]  /*0aa0*/  VIADD R23, R23, 0x100 ;  /* 0x0000010017177836 */ /* 0x000fe20000000000 */
[----:B------:R0:W-:Y:S01]  /*0ab0*/  STG.E desc[UR4][R8.64], R3 ;  /* 0x0000000308007986 */ /* 0x0001e2000c101904 */
[----:B------:R-:W-:-:S10]  /*0ac0*/  IMAD.X R17, RZ, RZ, R17, P1 ;  /* 0x000000ffff117224 */ /* 0x000fd400008e0611 */
[----:B------:R-:W-:Y:S05]  /*0ad0*/  @P0 BRA `(.L_x_79) ;  /* 0xfffffffc00840947 */ /* 0x000fea000383ffff */
.L_x_76:
[----:B------:R-:W-:Y:S05]  /*0ae0*/  BSYNC.RECONVERGENT B0 ;  /* 0x0000000000007941 */ /* 0x000fea0003800200 */
.L_x_75:
[----:B------:R-:W-:-:S13]  /*0af0*/  ISETP.GE.U32.AND P0, PT, R16, 0x300, PT ;  /* 0x000003001000780c */ /* 0x000fda0003f06070 */
[----:B------:R-:W-:Y:S05]  /*0b00*/  @!P0 EXIT ;  /* 0x000000000000894d */ /* 0x000fea0003800000 */
[----:B------:R-:W1:Y:S01]  /*0b10*/  LDC.64 R14, c[0x0][0x380] ;  /* 0x0000e000ff0e7b82 */ /* 0x000e620000000a00 */
[----:B------:R-:W-:Y:S01]  /*0b20*/  IADD3 R11, PT, PT, R11, R4, RZ ;  /* 0x000000040b0b7210 */ /* 0x000fe20007ffe0ff */
[----:B------:R-:W-:Y:S01]  /*0b30*/  IMAD.IADD R20, R4, 0x1, -R7 ;  /* 0x0000000104147824 */ /* 0x000fe200078e0a07 */
[----:B------:R-:W2:Y:S01]  /*0b40*/  LDCU UR6, c[0x0][0x3a8] ;  /* 0x00007500ff0677ac */ /* 0x000ea20008000800 */
[----:B------:R-:W3:Y:S01]  /*0b50*/  LDCU UR7, c[0x0][0x3a0] ;  /* 0x00007400ff0777ac */ /* 0x000ee20008000800 */
[----:B------:R-:W4:Y:S04]  /*0b60*/  LDCU UR8, c[0x0][0x39c] ;  /* 0x00007380ff0877ac */ /* 0x000f280008000800 */
.L_x_88:
[----:B-1----:R-:W-:-:S05]  /*0b70*/  IMAD.WIDE R22, R11, 0x4, R14 ;  /* 0x000000040b167825 */ /* 0x002fca00078e020e */
[----:B------:R-:W0:Y:S01]  /*0b80*/  LDG.E.CONSTANT R0, desc[UR4][R22.64] ;  /* 0x0000000416007981 */ /* 0x000e22000c1e9900 */
[----:B------:R-:W-:Y:S01]  /*0b90*/  ISETP.NE.AND P0, PT, R20, RZ, PT ;  /* 0x000000ff1400720c */ /* 0x000fe20003f05270 */
[----:B------:R-:W-:Y:S01]  /*0ba0*/  BSSY.RECONVERGENT B0, `(.L_x_80) ;  /* 0x0000010000007945 */ /* 0x000fe20003800200 */
[----:B0-2---:R-:W-:Y:S02]  /*0bb0*/  FMNMX R9, R0, UR6, !PT ;  /* 0x0000000600097c09 */ /* 0x005fe4000f800000 */
[----:B------:R-:W-:Y:S02]  /*0bc0*/  FSEL R0, RZ, 1, P0 ;  /* 0x3f800000ff007808 */ /* 0x000fe40000000000 */
[----:B------:R-:W0:Y:S03]  /*0bd0*/  MUFU.RCP R3, R9 ;  /* 0x0000000900037308 */ /* 0x000e260000001000 */
[----:B------:R-:W-:-:S05]  /*0be0*/  FFMA R0, R2, R0, R5 ;  /* 0x0000000002007223 */ /* 0x000fca0000000005 */
        /* <DEDUP_REMOVED lines=10> */
[----:B---34-:R-:W-:Y:S05]  /*0c90*/  CALL.REL.NOINC `($__internal_2_$__cuda_sm3x_div_rn_noftz_f32_slowpath) ;  /* 0x00000004003c7944 */ /* 0x018fea0003c00000 */
.L_x_81:
[----:B---34-:R-:W-:Y:S05]  /*0ca0*/  BSYNC.RECONVERGENT B0 ;  /* 0x0000000000007941 */ /* 0x018fea0003800200 */
.L_x_80:
[----:B------:R-:W2:Y:S01]  /*0cb0*/  LDG.E.CONSTANT R0, desc[UR4][R22.64+0x400] ;  /* 0x0004000416007981 */ /* 0x000ea2000c1e9900 */
[----:B------:R-:W-:Y:S01]  /*0cc0*/  FMUL R3, R3, UR7 ;  /* 0x0000000703037c20 */ /* 0x000fe20008400000 */
[----:B------:R-:W-:Y:S01]  /*0cd0*/  IMAD.WIDE.U32 R16, R4, 0x4, R12 ;  /* 0x0000000404107825 */ /* 0x000fe200078e000c */
[----:B------:R-:W-:Y:S04]  /*0ce0*/  BSSY.RECONVERGENT B0, `(.L_x_82) ;  /* 0x0000014000007945 */ /* 0x000fe80003800200 */
[----:B------:R0:W-:Y:S01]  /*0cf0*/  STG.E desc[UR4][R16.64], R3 ;  /* 0x0000000310007986 */ /* 0x0001e2000c101904 */
[----:B--2---:R-:W-:Y:S01]  /*0d00*/  FMNMX R19, R0, UR6, !PT ;  /* 0x0000000600137c09 */ /* 0x004fe2000f800000 */
[----:B------:R-:W-:-:S03]  /*0d10*/  VIADD R0, R4, 0x100 ;  /* 0x0000010004007836 */ /* 0x000fc60000000000 */
[----:B------:R-:W1:Y:S02]  /*0d20*/  MUFU.RCP R6, R19 ;  /* 0x0000001300067308 */ /* 0x000e640000001000 */
[----:B------:R-:W-:-:S04]  /*0d30*/  ISETP.NE.AND P0, PT, R0, R7, PT ;  /* 0x000000070000720c */ /* 0x000fc80003f05270 */
[----:B------:R-:W-:-:S05]  /*0d40*/  FSEL R0, RZ, 1, P0 ;  /* 0x3f800000ff007808 */ /* 0x000fca0000000000 */
[----:B------:R-:W-:-:S04]  /*0d50*/  FFMA R0, R2, R0, R5 ;  /* 0x0000000002007223 */ /* 0x000fc80000000005 */
[----:B------:R-:W2:Y:S01]  /*0d60*/  FCHK P0, -R0, R19 ;  /* 0x0000001300007302 */ /* 0x000ea20000000100 */
[----:B-1----:R-:W-:-:S04]  /*0d70*/  FFMA R9, -R19, R6, 1 ;  /* 0x3f80000013097423 */ /* 0x002fc80000000106 */
[----:B------:R-:W-:-:S04]  /*0d80*/  FFMA R9, R6, R9, R6 ;  /* 0x0000000906097223 */ /* 0x000fc80000000006 */
[----:B------:R-:W-:-:S04]  /*0d90*/  FFMA R6, -R0, R9, RZ ;  /* 0x0000000900067223 */ /* 0x000fc800000001ff */
[----:B------:R-:W-:-:S04]  /*0da0*/  FFMA R8, -R19, R6, -R0 ;  /* 0x0000000613087223 */ /* 0x000fc80000000900 */
[----:B------:R-:W-:Y:S01]  /*0db0*/  FFMA R6, R9, R8, R6 ;  /* 0x0000000809067223 */ /* 0x000fe20000000006 */
[----:B0-2---:R-:W-:Y:S06]  /*0dc0*/  @!P0 BRA `(.L_x_83) ;  /* 0x0000000000148947 */ /* 0x005fec0003800000 */
[----:B------:R-:W-:Y:S01]  /*0dd0*/  FADD R0, -R0, -RZ ;  /* 0x800000ff00007221 */ /* 0x000fe20000000100 */
[----:B------:R-:W-:Y:S02]  /*0de0*/  MOV R3, R19 ;  /* 0x0000001300037202 */ /* 0x000fe40000000f00 */
[----:B------:R-:W-:-:S07]  /*0df0*/  MOV R6, 0xe10 ;  /* 0x00000e1000067802 */ /* 0x000fce0000000f00 */
[----:B------:R-:W-:Y:S05]  /*0e00*/  CALL.REL.NOINC `($__internal_2_$__cuda_sm3x_div_rn_noftz_f32_slowpath) ;  /* 0x0000000000e07944 */ /* 0x000fea0003c00000 */
[----:B------:R-:W-:-:S07]  /*0e10*/  IMAD.MOV.U32 R6, RZ, RZ, R3 ;  /* 0x000000ffff067224 */ /* 0x000fce00078e0003 */
.L_x_83:
[----:B------:R-:W-:Y:S05]  /*0e20*/  BSYNC.RECONVERGENT B0 ;  /* 0x0000000000007941 */ /* 0x000fea0003800200 */
.L_x_82:
[----:B------:R-:W2:Y:S01]  /*0e30*/  LDG.E.CONSTANT R0, desc[UR4][R22.64+0x800] ;  /* 0x0008000416007981 */ /* 0x000ea2000c1e9900 */
[----:B------:R-:W-:Y:S01]  /*0e40*/  FMUL R3, R6, UR7 ;  /* 0x0000000706037c20 */ /* 0x000fe20008400000 */
        /* <DEDUP_REMOVED lines=16> */
[----:B------:R-:W-:Y:S01]  /*0f50*/  IMAD.MOV.U32 R3, RZ, RZ, R19 ;  /* 0x000000ffff037224 */ /* 0x000fe200078e0013 */
[----:B------:R-:W-:-:S07]  /*0f60*/  MOV R6, 0xf80 ;  /* 0x00000f8000067802 */ /* 0x000fce0000000f00 */
[----:B------:R-:W-:Y:S05]  /*0f70*/  CALL.REL.NOINC `($__internal_2_$__cuda_sm3x_div_rn_noftz_f32_slowpath) ;  /* 0x0000000000847944 */ /* 0x000fea0003c00000 */
[----:B------:R-:W-:-:S07]  /*0f80*/  MOV R6, R3 ;  /* 0x0000000300067202 */ /* 0x000fce0000000f00 */
.L_x_85:
[----:B------:R-:W-:Y:S05]  /*0f90*/  BSYNC.RECONVERGENT B0 ;  /* 0x0000000000007941 */ /* 0x000fea0003800200 */
.L_x_84:
[----:B------:R-:W2:Y:S01]  /*0fa0*/  LDG.E.CONSTANT R22, desc[UR4][R22.64+0xc00] ;  /* 0x000c000416167981 */ /* 0x000ea2000c1e9900 */
[----:B------:R-:W-:Y:S02]  /*0fb0*/  VIADD R0, R4, 0x300 ;  /* 0x0000030004007836 */ /* 0x000fe40000000000 */
[----:B------:R-:W-:Y:S01]  /*0fc0*/  FMUL R3, R6, UR7 ;  /* 0x0000000706037c20 */ /* 0x000fe20008400000 */
[----:B------:R-:W-:Y:S02]  /*0fd0*/  BSSY.RECONVERGENT B0, `(.L_x_86) ;  /* 0x0000013000007945 */ /* 0x000fe40003800200 */
[----:B------:R-:W-:Y:S02]  /*0fe0*/  ISETP.NE.AND P0, PT, R0, R7, PT ;  /* 0x000000070000720c */ /* 0x000fe40003f05270 */
[----:B------:R0:W-:Y:S02]  /*0ff0*/  STG.E desc[UR4][R16.64+0x800], R3 ;  /* 0x0008000310007986 */ /* 0x0001e4000c101904 */
[----:B------:R-:W-:-:S05]  /*1000*/  FSEL R0, RZ, 1, P0 ;  /* 0x3f800000ff007808 */ /* 0x000fca0000000000 */
[----:B------:R-:W-:Y:S01]  /*1010*/  FFMA R0, R2, R0, R5 ;  /* 0x0000000002007223 */ /* 0x000fe20000000005 */
[----:B--2---:R-:W-:-:S04]  /*1020*/  FMNMX R19, R22, UR6, !PT ;  /* 0x0000000616137c09 */ /* 0x004fc8000f800000 */
[----:B------:R-:W1:Y:S08]  /*1030*/  MUFU.RCP R8, R19 ;  /* 0x0000001300087308 */ /* 0x000e700000001000 */
        /* <DEDUP_REMOVED lines=11> */
[----:B------:R-:W-:-:S07]  /*10f0*/  IMAD.MOV.U32 R6, RZ, RZ, R3 ;  /* 0x000000ffff067224 */ /* 0x000fce00078e0003 */
.L_x_87:
[----:B------:R-:W-:Y:S05]  /*1100*/  BSYNC.RECONVERGENT B0 ;  /* 0x0000000000007941 */ /* 0x000fea0003800200 */
.L_x_86:
[----:B------:R-:W-:Y:S01]  /*1110*/  FMUL R3, R6, UR7 ;  /* 0x0000000706037c20 */ /* 0x000fe20008400000 */
[----:B------:R-:W-:Y:S01]  /*1120*/  IADD3 R4, PT, PT, R4, 0x400, RZ ;  /* 0x0000040004047810 */ /* 0x000fe20007ffe0ff */
[----:B------:R-:W-:Y:S02]  /*1130*/  VIADD R20, R20, 0x400 ;  /* 0x0000040014147836 */ /* 0x000fe40000000000 */
[----:B------:R-:W-:Y:S01]  /*1140*/  VIADD R11, R11, 0x400 ;  /* 0x000004000b0b7836 */ /* 0x000fe20000000000 */
[----:B------:R0:W-:Y:S01]  /*1150*/  STG.E desc[UR4][R16.64+0xc00], R3 ;  /* 0x000c000310007986 */ /* 0x0001e2000c101904 */
[----:B------:R-:W-:-:S13]  /*1160*/  ISETP.GE.AND P0, PT, R4, UR8, PT ;  /* 0x0000000804007c0c */ /* 0x000fda000bf06270 */
[----:B0-----:R-:W-:Y:S05]  /*1170*/  @!P0 BRA `(.L_x_88) ;  /* 0xfffffff8007c8947 */ /* 0x001fea000383ffff */
[----:B------:R-:W-:Y:S05]  /*1180*/  EXIT ;  /* 0x000000000000794d */ /* 0x000fea0003800000 */
        .weak           $__internal_2_$__cuda_sm3x_div_rn_noftz_f32_slowpath
        .type           $__internal_2_$__cuda_sm3x_div_rn_noftz_f32_slowpath,@function
        .size           $__internal_2_$__cuda_sm3x_div_rn_noftz_f32_slowpath,(.L_x_270 - $__internal_2_$__cuda_sm3x_div_rn_noftz_f32_slowpath)
$__internal_2_$__cuda_sm3x_div_rn_noftz_f32_slowpath:
[----:B------:R-:W-:Y:S01]  /*1190*/  SHF.R.U32.HI R8, RZ, 0x17, R3 ;  /* 0x00000017ff087819 */ /* 0x000fe20000011603 */
[----:B------:R-:W-:Y:S01]  /*11a0*/  BSSY.RECONVERGENT B2, `(.L_x_89) ;  /* 0x0000064000027945 */ /* 0x000fe20003800200 */
[----:B------:R-:W-:Y:S02]  /*11b0*/  SHF.R.U32.HI R10, RZ, 0x17, R0 ;  /* 0x00000017ff0a7819 */ /* 0x000fe40000011600 */
[----:B------:R-:W-:Y:S02]  /*11c0*/  LOP3.LUT R8, R8, 0xff, RZ, 0xc0, !PT ;  /* 0x000000ff08087812 */ /* 0x000fe400078ec0ff */
[----:B------:R-:W-:-:S03]  /*11d0*/  LOP3.LUT R10, R10, 0xff, RZ, 0xc0, !PT ;  /* 0x000000ff0a0a7812 */ /* 0x000fc600078ec0ff */
[----:B------:R-:W-:Y:S01]  /*11e0*/  VIADD R9, R8, 0xffffffff ;  /* 0xffffffff08097836 */ /* 0x000fe20000000000 */
[----:B------:R-:W-:-:S04]  /*11f0*/  IADD3 R18, PT, PT, R10, -0x1, RZ ;  /* 0xffffffff0a127810 */ /* 0x000fc80007ffe0ff */
[----:B------:R-:W-:-:S04]  /*1200*/  ISETP.GT.U32.AND P0, PT, R9, 0xfd, PT ;  /* 0x000000fd0900780c */ /* 0x000fc80003f04070 */
[----:B------:R-:W-:-:S13]  /*1210*/  ISETP.GT.U32.OR P0, PT, R18, 0xfd, P0 ;  /* 0x000000fd1200780c */ /* 0x000fda0000704470 */
[----:B------:R-:W-:Y:S01]  /*1220*/  @!P0 IMAD.MOV.U32 R9, RZ, RZ, RZ ;  /* 0x000000ffff098224 */ /* 0x000fe200078e00ff */
        /* <DEDUP_REMOVED lines=17> */
[----:B------:R-:W-:-:S05]  /*1340*/  VIADD R9, R10, 0xffffffff ;  /* 0xffffffff0a097836 */ /* 0x000fca0000000000 */
[----:B------:R-:W-:Y:S01]  /*1350*/  ISETP.GE.AND P0, PT, R9, RZ, PT ;  /* 0x000000ff0900720c */ /* 0x000fe20003f06270 */
[----:B------:R-:W-:-:S05]  /*1360*/  VIADD R9, R8, 0xffffffff ;  /* 0xffffffff08097836 */ /* 0x000fca0000000000 */
[----:B------:R-:W-:-:S07]  /*1370*/  ISETP.GE.AND P1, PT, R9, RZ, PT ;  /* 0x000000ff0900720c */ /* 0x000fce0003f26270 */
[----:B------:R-:W-:Y:S01]  /*1380*/  @P0 MOV R9, RZ ;  /* 0x000000ff00090202 */ /* 0x000fe20000000f00 */
[----:B------:R-:W-:Y:S02]  /*1390*/  @!P0 IMAD.MOV.U32 R9, RZ, RZ, -0x40 ;  /* 0xffffffc0ff098424 */ /* 0x000fe400078e00ff */
[----:B------:R-:W-:-:S03]  /*13a0*/  @!P0 FFMA R0, R0, 1.84467440737095516160e+19, RZ ;  /* 0x5f80000000008823 */ /* 0x000fc600000000ff */
[----:B------:R-:W-:Y:S01]  /*13b0*/  @!P1 FFMA R3, R3, 1.84467440737095516160e+19, RZ ;  /* 0x5f80000003039823 */ /* 0x000fe200000000ff */
[----:B------:R-:W-:-:S07]  /*13c0*/  @!P1 VIADD R9, R9, 0x40 ;  /* 0x0000004009099836 */ /* 0x000fce0000000000 */
.L_x_90:
[----:B------:R-:W-:Y:S01]  /*13d0*/  LEA R18, R8, 0xc0800000, 0x17 ;  /* 0xc080000008127811 */ /* 0x000fe200078eb8ff */
[----:B------:R-:W-:Y:S01]  /*13e0*/  BSSY.RECONVERGENT B3, `(.L_x_95) ;  /* 0x0000036000037945 */ /* 0x000fe20003800200 */
[----:B------:R-:W-:-:S03]  /*13f0*/  IADD3 R19, PT, PT, R10, -0x7f, RZ ;  /* 0xffffff810a137810 */ /* 0x000fc60007ffe0ff */
[----:B------:R-:W-:Y:S02]  /*1400*/  IMAD.IADD R25, R3, 0x1, -R18 ;  /* 0x0000000103197824 */ /* 0x000fe400078e0a12 */
[----:B------:R-:W-:Y:S02]  /*1410*/  IMAD R0, R19, -0x800000, R0 ;  /* 0xff80000013007824 */ /* 0x000fe400078e0200 */
[----:B------:R-:W0:Y:S01]  /*1420*/  MUFU.RCP R18, R25 ;  /* 0x0000001900127308 */ /* 0x000e220000001000 */
[----:B------:R-:W-:-:S04]  /*1430*/  FADD.FTZ R3, -R25, -RZ ;  /* 0x800000ff19037221 */ /* 0x000fc80000010100 */
[----:B0-----:R-:W-:-:S04]  /*1440*/  FFMA R21, R18, R3, 1 ;  /* 0x3f80000012157423 */ /* 0x001fc80000000003 */
[----:B------:R-:W-:-:S04]  /*1450*/  FFMA R21, R18, R21, R18 ;  /* 0x0000001512157223 */ /* 0x000fc80000000012 */
[----:B------:R-:W-:-:S04]  /*1460*/  FFMA R10, R0, R21, RZ ;  /* 0x00000015000a7223 */ /* 0x000fc800000000ff */
[----:B------:R-:W-:-:S04]  /*1470*/  FFMA R18, R3, R10, R0 ;  /* 0x0000000a03127223 */ /* 0x000fc80000000000 */
[----:B------:R-:W-:Y:S01]  /*1480*/  FFMA R18, R21, R18, R10 ;  /* 0x0000001215127223 */ /* 0x000fe2000000000a */
[----:B------:R-:W-:-:S03]  /*1490*/  IADD3 R10, PT, PT, R19, 0x7f, -R8 ;  /* 0x0000007f130a7810 */ /* 0x000fc60007ffe808 */
[----:B------:R-:W-:Y:S02]  /*14a0*/  FFMA R3, R3, R18, R0 ;  /* 0x0000001203037223 */ /* 0x000fe40000000000 */
[----:B------:R-:W-:Y:S02]  /*14b0*/  IMAD.IADD R9, R10, 0x1, R9 ;  /* 0x000000010a097824 */ /* 0x000fe400078e0209 */
        /* <DEDUP_REMOVED lines=14> */
[CCC-:B------:R-:W-:Y:S01]  /*15a0*/  FFMA.RZ R9, R21.reuse, R3.reuse, R18.reuse ;  /* 0x0000000315097223 */ /* 0x1c0fe2000000c012 */
[CCC-:B------:R-:W-:Y:S01]  /*15b0*/  FFMA.RP R10, R21.reuse, R3.reuse, R18.reuse ;  /* 0x00000003150a7223 */ /* 0x1c0fe20000008012 */
[----:B------:R-:W-:Y:S01]  /*15c0*/  FFMA.RM R21, R21, R3, R18 ;  /* 0x0000000315157223 */ /* 0x000fe20000004012 */
[C---:B------:R-:W-:Y:S02]  /*15d0*/  IADD3 R3, PT, PT, R8.reuse, 0x20, RZ ;  /* 0x0000002008037810 */ /* 0x040fe40007ffe0ff */
[----:B------:R-:W-:Y:S02]  /*15e0*/  LOP3.LUT R9, R9, 0x7fffff, RZ, 0xc0, !PT ;  /* 0x007fffff09097812 */ /* 0x000fe400078ec0ff */
[C---:B------:R-:W-:Y:S02]  /*15f0*/  ISETP.NE.AND P2, PT, R8.reuse, RZ, PT ;  /* 0x000000ff0800720c */ /* 0x040fe40003f45270 */
[----:B------:R-:W-:Y:S02]  /*1600*/  LOP3.LUT R18, R9, 0x800000, RZ, 0xfc, !PT ;  /* 0x0080000009127812 */ /* 0x000fe400078efcff */
[----:B------:R-:W-:Y:S01]  /*1610*/  ISETP.NE.AND P1, PT, R8, RZ, PT ;  /* 0x000000ff0800720c */ /* 0x000fe20003f25270 */
[----:B------:R-:W-:Y:S01]  /*1620*/  IMAD.MOV R8, RZ, RZ, -R8 ;  /* 0x000000ffff087224 */ /* 0x000fe200078e0a08 */
[----:B------:R-:W-:-:S02]  /*1630*/  SHF.L.U32 R3, R18, R3, RZ ;  /* 0x0000000312037219 */ /* 0x000fc400000006ff */
[----:B------:R-:W-:Y:S02]  /*1640*/  FSETP.NEU.FTZ.AND P0, PT, R10, R21, PT ;  /* 0x000000150a00720b */ /* 0x000fe40003f1d000 */
[----:B------:R-:W-:Y:S02]  /*1650*/  SEL R9, R8, RZ, P2 ;  /* 0x000000ff08097207 */ /* 0x000fe40001000000 */
[----:B------:R-:W-:Y:S02]  /*1660*/  ISETP.NE.AND P1, PT, R3, RZ, P1 ;  /* 0x000000ff0300720c */ /* 0x000fe40000f25270 */
[----:B------:R-:W-:Y:S02]  /*1670*/  SHF.R.U32.HI R9, RZ, R9, R18 ;  /* 0x00000009ff097219 */ /* 0x000fe40000011612 */
[----:B------:R-:W-:Y:S02]  /*1680*/  PLOP3.LUT P0, PT, P0, P1, PT, 0xf8, 0x8f ;  /* 0x00000000008f781c */ /* 0x000fe40000703f70 */
[----:B------:R-:W-:-:S02]  /*1690*/  SHF.R.U32.HI R3, RZ, 0x1, R9 ;  /* 0x00000001ff037819 */ /* 0x000fc40000011609 */
[----:B------:R-:W-:-:S04]  /*16a0*/  SEL R8, RZ, 0x1, !P0 ;  /* 0x00000001ff087807 */ /* 0x000fc80004000000 */
[----:B------:R-:W-:-:S04]  /*16b0*/  LOP3.LUT R8, R8, 0x1, R3, 0xf8, !PT ;  /* 0x0000000108087812 */ /* 0x000fc800078ef803 */
[----:B------:R-:W-:-:S05]  /*16c0*/  LOP3.LUT R8, R8, R9, RZ, 0xc0, !PT ;  /* 0x0000000908087212 */ /* 0x000fca00078ec0ff */
[----:B------:R-:W-:-:S05]  /*16d0*/  IMAD.IADD R3, R3, 0x1, R8 ;  /* 0x0000000103037824 */ /* 0x000fca00078e0208 */
[----:B------:R-:W-:Y:S01]  /*16e0*/  LOP3.LUT R0, R3, R0, RZ, 0xfc, !PT ;  /* 0x0000000003007212 */ /* 0x000fe200078efcff */
[----:B------:R-:W-:Y:S06]  /*16f0*/  BRA `(.L_x_98) ;  /* 0x0000000000107947 */ /* 0x000fec0003800000 */
.L_x_97:
[----:B------:R-:W-:-:S04]  /*1700*/  LOP3.LUT R0, R0, 0x80000000, RZ, 0xc0, !PT ;  /* 0x8000000000007812 */ /* 0x000fc800078ec0ff */
[----:B------:R-:W-:Y:S01]  /*1710*/  LOP3.LUT R0, R0, 0x7f800000, RZ, 0xfc, !PT ;  /* 0x7f80000000007812 */ /* 0x000fe200078efcff */
[----:B------:R-:W-:Y:S06]  /*1720*/  BRA `(.L_x_98) ;  /* 0x0000000000047947 */ /* 0x000fec0003800000 */
.L_x_96:
[----:B------:R-:W-:-:S07]  /*1730*/  IMAD R0, R9, 0x800000, R0 ;  /* 0x0080000009007824 */ /* 0x000fce00078e0200 */
.L_x_98:
[----:B------:R-:W-:Y:S05]  /*1740*/  BSYNC.RECONVERGENT B3 ;  /* 0x0000000000037941 */ /* 0x000fea0003800200 */
.L_x_95:
[----:B------:R-:W-:Y:S05]  /*1750*/  BRA `(.L_x_99) ;  /* 0x0000000000207947 */ /* 0x000fea0003800000 */
.L_x_94:
[----:B------:R-:W-:-:S04]  /*1760*/  LOP3.LUT R0, R3, 0x80000000, R0, 0x48, !PT ;  /* 0x8000000003007812 */ /* 0x000fc800078e4800 */
[----:B------:R-:W-:Y:S01]  /*1770*/  LOP3.LUT R0, R0, 0x7f800000, RZ, 0xfc, !PT ;  /* 0x7f80000000007812 */ /* 0x000fe200078efcff */
[----:B------:R-:W-:Y:S06]  /*1780*/  BRA `(.L_x_99) ;  /* 0x0000000000147947 */ /* 0x000fec0003800000 */
.L_x_93:
[----:B------:R-:W-:Y:S01]  /*1790*/  LOP3.LUT R0, R3, 0x80000000, R0, 0x48, !PT ;  /* 0x8000000003007812 */ /* 0x000fe200078e4800 */
[----:B------:R-:W-:Y:S06]  /*17a0*/  BRA `(.L_x_99) ;  /* 0x00000000000c7947 */ /* 0x000fec0003800000 */
.L_x_92:
[----:B------:R-:W0:Y:S01]  /*17b0*/  MUFU.RSQ R0, -QNAN ;  /* 0xffc0000000007908 */ /* 0x000e220000001400 */
[----:B------:R-:W-:Y:S05]  /*17c0*/  BRA `(.L_x_99) ;  /* 0x0000000000047947 */ /* 0x000fea0003800000 */
.L_x_91:
[----:B------:R-:W-:-:S07]  /*17d0*/  FADD.FTZ R0, R0, R3 ;  /* 0x0000000300007221 */ /* 0x000fce0000010000 */
.L_x_99:
[----:B------:R-:W-:Y:S05]  /*17e0*/  BSYNC.RECONVERGENT B2 ;  /* 0x0000000000027941 */ /* 0x000fea0003800200 */
.L_x_89:
[----:B------:R-:W-:Y:S01]  /*17f0*/  IMAD.MOV.U32 R8, RZ, RZ, R6 ;  /* 0x000000ffff087224 */ /* 0x000fe200078e0006 */
[----:B0-----:R-:W-:Y:S01]  /*1800*/  MOV R3, R0 ;  /* 0x0000000000037202 */ /* 0x001fe20000000f00 */
[----:B------:R-:W-:-:S04]  /*1810*/  IMAD.MOV.U32 R9, RZ, RZ, 0x0 ;  /* 0x00000000ff097424 */ /* 0x000fc800078e00ff */
[----:B------:R-:W-:Y:S05]  /*1820*/  RET.REL.NODEC R8 `(_ZN36_GLOBAL__N__8813fdb2_4_k_cu_25f9cda719ce_bwd_probs_kernelILi256EEEvPKfPKiPfiififf) ;  /* 0xffffffe408f47950 */ /* 0x000fea0003c3ffff */
.L_x_100:
        /* <DEDUP_REMOVED lines=13> */
.L_x_270:


//--------------------- .text._ZN36_GLOBAL__N__8813fdb2_4_k_cu_25f9cda719ce_fwd_probs_kernelILi256EEEvPKfPKiPfiiiffi --------------------------
	.section	.text._ZN36_GLOBAL__N__8813fdb2_4_k_cu_25f9cda719ce_fwd_probs_kernelILi256EEEvPKfPKiPfiiiffi,"ax",@progbits
	.align	128
.text._ZN36_GLOBAL__N__8813fdb2_4_k_cu_25f9cda719ce_fwd_probs_kernelILi256EEEvPKfPKiPfiiiffi:
        .type           _ZN36_GLOBAL__N__8813fdb2_4_k_cu_25f9cda719ce_fwd_probs_kernelILi256EEEvPKfPKiPfiiiffi,@function
        .size           _ZN36_GLOBAL__N__8813fdb2_4_k_cu_25f9cda719ce_fwd_probs_kernelILi256EEEvPKfPKiPfiiiffi,(.L_x_272 - _ZN36_GLOBAL__N__8813fdb2_4_k_cu_25f9cda719ce_fwd_probs_kernelILi256EEEvPKfPKiPfiiiffi)
        .other          _ZN36_GLOBAL__N__8813fdb2_4_k_cu_25f9cda719ce_fwd_probs_kernelILi256EEEvPKfPKiPfiiiffi,@"STO_CUDA_ENTRY STV_DEFAULT"
_ZN36_GLOBAL__N__8813fdb2_4_k_cu_25f9cda719ce_fwd_probs_kernelILi256EEEvPKfPKiPfiiiffi:
        /* <DEDUP_REMOVED lines=8> */
[----:B0-----:R-:W-:-:S05]  /*0080*/  IMAD.WIDE.U32 R2, R5, 0x4, R2 ;  /* 0x0000000405027825 */ /* 0x001fca00078e0002 */
[----:B-1----:R-:W2:Y:S02]  /*0090*/  LDG.E.CONSTANT R0, desc[UR6][R2.64] ;  /* 0x0000000602007981 */ /* 0x002ea4000c1e9900 */
[----:B--2---:R-:W-:-:S13]  /*00a0*/  ISETP.NE.AND P0, PT, R0, UR4, PT ;  /* 0x0000000400007c0c */ /* 0x004fda000bf05270 */
[----:B------:R-:W-:Y:S05]  /*00b0*/  @P0 BRA `(.L_x_101) ;  /* 0x0000000000200947 */ /* 0x000fea0003800000 */
[----:B------:R-:W0:Y:S01]  /*00c0*/  S2R R0, SR_TID.X ;  /* 0x0000000000007919 */ /* 0x000e220000002100 */
[----:B------:R-:W0:Y:S02]  /*00d0*/  LDCU UR4, c[0x0][0x3ac] ;  /* 0x00007580ff0477ac */ /* 0x000e240008000800 */
[----:B0-----:R-:W-:-:S13]  /*00e0*/  LOP3.LUT P0, RZ, R0, UR4, RZ, 0xfc, !PT ;  /* 0x0000000400ff7c12 */ /* 0x001fda000f80fcff */
[----:B------:R-:W-:Y:S05]  /*00f0*/  @P0 EXIT ;  /* 0x000000000000094d */ /* 0x000fea0003800000 */
[----:B------:R-:W0:Y:S02]  /*0100*/  LDC.64 R2, c[0x0][0x390] ;  /* 0x0000e400ff027b82 */ /* 0x000e240000000a00 */
[----:B0-----:R-:W-:-:S05]  /*0110*/  IMAD.WIDE.U32 R2, R5, 0x4, R2 ;  /* 0x0000000405027825 */ /* 0x001fca00078e0002 */
[----:B------:R-:W-:Y:S01]  /*0120*/  STG.E desc[UR6][R2.64], RZ ;  /* 0x000000ff02007986 */ /* 0x000fe2000c101906 */
[----:B------:R-:W-:Y:S05]  /*0130*/  EXIT ;  /* 0x000000000000794d */ /* 0x000fea0003800000 */
.L_x_101:
[----:B------:R-:W0:Y:S01]  /*0140*/  S2R R4, SR_TID.X ;  /* 0x0000000000047919 */ /* 0x000e220000002100 */
[----:B------:R-:W0:Y:S01]  /*0150*/  LDCU UR4, c[0x0][0x39c] ;  /* 0x00007380ff0477ac */ /* 0x000e220008000800 */
[----:B------:R-:W-:Y:S01]  /*0160*/  BSSY.RECONVERGENT B0, `(.L_x_102) ;  /* 0x00000f2000007945 */ /* 0x000fe20003800200 */
[----:B------:R-:W-:Y:S01]  /*0170*/  HFMA2 R14, -RZ, RZ, 0, 0 ;  /* 0x00000000ff0e7431 */ /* 0x000fe200000001ff */
[----:B------:R-:W1:Y:S01]  /*0180*/  LDCU UR5, c[0x0][0x3a4] ;  /* 0x00007480ff0577ac */ /* 0x000e620008000800 */
[----:B0-----:R-:W-:-:S13]  /*0190*/  ISETP.GE.AND P0, PT, R4, UR4, PT ;  /* 0x0000000404007c0c */ /* 0x001fda000bf06270 */
[----:B-1----:R-:W-:Y:S05]  /*01a0*/  @P0 BRA `(.L_x_103) ;  /* 0x0000000c00b40947 */ /* 0x002fea0003800000 */
[----:B------:R-:W-:Y:S01]  /*01b0*/  LOP3.LUT R6, RZ, R4, RZ, 0x33, !PT ;  /* 0x00000004ff067212 */ /* 0x000fe200078e33ff */
[----:B------:R-:W-:Y:S01]  /*01c0*/  BSSY.RECONVERGENT B1, `(.L_x_104) ;  /* 0x0000084000017945 */ /* 0x000fe20003800200 */
[----:B------:R-:W-:Y:S01]  /*01d0*/  MOV R14, RZ ;  /* 0x000000ff000e7202 */ /* 0x000fe20000000f00 */
[----:B------:R-:W-:Y:S02]  /*01e0*/  IMAD.MOV.U32 R10, RZ, RZ, R4 ;  /* 0x000000ffff0a7224 */ /* 0x000fe400078e0004 */
[----:B------:R-:W-:-:S05]  /*01f0*/  VIADD R6, R6, UR4 ;  /* 0x0000000406067c36 */ /* 0x000fca0008000000 */
[C---:B------:R-:W-:Y:S02]  /*0200*/  ISETP.GE.U32.AND P1, PT, R6.reuse, 0x300, PT ;  /* 0x000003000600780c */ /* 0x040fe40003f26070 */
[----:B------:R-:W-:-:S04]  /*0210*/  LEA.HI R3, R6, 0x1, RZ, 0x18 ;  /* 0x0000000106037811 */ /* 0x000fc800078fc0ff */
[----:B------:R-:W-:-:S07]  /*0220*/  LOP3.LUT P0, R22, R3, 0x3, RZ, 0xc0, !PT ;  /* 0x0000000303167812 */ /* 0x000fce000780c0ff */
[----:B------:R-:W-:Y:S06]  /*0230*/  @!P1 BRA `(.L_x_105) ;  /* 0x0000000400f09947 */ /* 0x000fec0003800000 */
[----:B------:R-:W0:Y:S01]  /*0240*/  LDC.64 R10, c[0x0][0x380] ;  /* 0x0000e000ff0a7b82 */ /* 0x000e220000000a00 */
[----:B------:R-:W-:Y:S01]  /*0250*/  LOP3.LUT R9, R3, 0x1fffffc, RZ, 0xc0, !PT ;  /* 0x01fffffc03097812 */ /* 0x000fe200078ec0ff */
[----:B------:R-:W-:Y:S02]  /*0260*/  IMAD R7, R5, UR4, R4 ;  /* 0x0000000405077c24 */ /* 0x000fe4000f8e0204 */
[----:B------:R-:W-:Y:S02]  /*0270*/  IMAD.MOV.U32 R14, RZ, RZ, RZ ;  /* 0x000000ffff0e7224 */ /* 0x000fe400078e00ff */
[----:B------:R-:W-:Y:S01]  /*0280*/  IMAD.MOV R9, RZ, RZ, -R9 ;  /* 0x000000ffff097224 */ /* 0x000fe200078e0a09 */
[----:B0-----:R-:W-:Y:S02]  /*0290*/  IADD3 R2, P1, PT, R10, 0x800, RZ ;  /* 0x000008000a027810 */ /* 0x001fe40007f3e0ff */
[----:B------:R-:W-:Y:S02]  /*02a0*/  MOV R10, R4 ;  /* 0x00000004000a7202 */ /* 0x000fe40000000f00 */
[----:B------:R-:W-:-:S09]  /*02b0*/  IADD3.X R3, PT, PT, RZ, R11, RZ, P1, !PT ;  /* 0x0000000bff037210 */ /* 0x000fd20000ffe4ff */
.L_x_106:
[----:B------:R-:W-:-:S05]  /*02c0*/  IMAD.WIDE R20, R7, 0x4, R2 ;  /* 0x0000000407147825 */ /* 0x000fca00078e0202 */
[----:B------:R-:W2:Y:S04]  /*02d0*/  LDG.E.CONSTANT R18, desc[UR6][R20.64+-0x800] ;  /* 0xfff8000614127981 */ /* 0x000ea8000c1e9900 */
[----:B------:R-:W3:Y:S04]  /*02e0*/  LDG.E.CONSTANT R8, desc[UR6][R20.64+-0x400] ;  /* 0xfffc000614087981 */ /* 0x000ee8000c1e9900 */
[----:B------:R-:W4:Y:S04]  /*02f0*/  LDG.E.CONSTANT R11, desc[UR6][R20.64] ;  /* 0x00000006140b7981 */ /* 0x000f28000c1e9900 */
[----:B------:R-:W5:Y:S01]  /*0300*/  LDG.E.CONSTANT R12, desc[UR6][R20.64+0x400] ;  /* 0x00040006140c7981 */ /* 0x000f62000c1e9900 */
[----:B------:R-:W-:Y:S01]  /*0310*/  HFMA2 R16, -RZ, RZ, 1.5048828125, 33.21875 ;  /* 0x3e055027ff107431 */ /* 0x000fe200000001ff */
[----:B------:R-:W-:Y:S01]  /*0320*/  IADD3 R9, PT, PT, R9, 0x4, RZ ;  /* 0x0000000409097810 */ /* 0x000fe20007ffe0ff */
[----:B------:R-:W-:Y:S01]  /*0330*/  VIADD R10, R10, 0x400 ;  /* 0x000004000a0a7836 */ /* 0x000fe20000000000 */
[----:B------:R-:W-:-:S02]  /*0340*/  IADD3 R7, PT, PT, R7, 0x400, RZ ;  /* 0x0000040007077810 */ /* 0x000fc40007ffe0ff */
[----:B--2---:R-:W-:-:S04]  /*0350*/  FMNMX R18, R18, UR5, !PT ;  /* 0x0000000512127c09 */ /* 0x004fc8000f800000 */
[----:B------:R-:W-:Y:S02]  /*0360*/  FSETP.GEU.AND P4, PT, R18, 1.175494350822287508e-38, PT ;  /* 0x008000001200780b */ /* 0x000fe40003f8e000 */
[----:B---3--:R-:W-:Y:S02]  /*0370*/  FMNMX R8, R8, UR5, !PT ;  /* 0x0000000508087c09 */ /* 0x008fe4000f800000 */
[----:B----4-:R-:W-:Y:S02]  /*0380*/  FMNMX R11, R11, UR5, !PT ;  /* 0x000000050b0b7c09 */ /* 0x010fe4000f800000 */
[----:B------:R-:W-:Y:S02]  /*0390*/  FSETP.GEU.AND P2, PT, R8, 1.175494350822287508e-38, PT ;  /* 0x008000000800780b */ /* 0x000fe40003f4e000 */
[----:B-----5:R-:W-:Y:S02]  /*03a0*/  FMNMX R12, R12, UR5, !PT ;  /* 0x000000050c0c7c09 */ /* 0x020fe4000f800000 */
[----:B------:R-:W-:-:S02]  /*03b0*/  FSETP.GEU.AND P3, PT, R11, 1.175494350822287508e-38, PT ;  /* 0x008000000b00780b */ /* 0x000fc40003f6e000 */
[----:B------:R-:W-:Y:S01]  /*03c0*/  FSETP.GEU.AND P1, PT, R12, 1.175494350822287508e-38, PT ;  /* 0x008000000c00780b */ /* 0x000fe20003f2e000 */
[----:B------:R-:W-:Y:S01]  /*03d0*/  @!P4 FMUL R18, R18, 8388608 ;  /* 0x4b0000001212c820 */ /* 0x000fe20000400000 */
[----:B------:R-:W-:Y:S02]  /*03e0*/  FSEL R19, RZ, -23, P4 ;  /* 0xc1b80000ff137808 */ /* 0x000fe40002000000 */
[----:B------:R-:W-:Y:S02]  /*03f0*/  FSEL R25, RZ, -23, P3 ;  /* 0xc1b80000ff197808 */ /* 0x000fe40001800000 */
[----:B------:R-:W-:Y:S01]  /*0400*/  IADD3 R17, PT, PT, R18, -0x3f2aaaab, RZ ;  /* 0xc0d5555512117810 */ /* 0x000fe20007ffe0ff */
[----:B------:R-:W-:Y:S01]  /*0410*/  @!P2 FMUL R8, R8, 8388608 ;  /* 0x4b0000000808a820 */ /* 0x000fe20000400000 */
[----:B------:R-:W-:Y:S02]  /*0420*/  ISETP.GT.U32.AND P4, PT, R18, 0x7f7fffff, PT ;  /* 0x7f7fffff1200780c */ /* 0x000fe40003f84070 */
[----:B------:R-:W-:Y:S01]  /*0430*/  LOP3.LUT R17, R17, 0xff800000, RZ, 0xc0, !PT ;  /* 0xff80000011117812 */ /* 0x000fe200078ec0ff */
[----:B------:R-:W-:-:S02]  /*0440*/  VIADD R15, R8, 0xc0d55555 ;  /* 0xc0d55555080f7836 */ /* 0x000fc40000000000 */
[----:B------:R-:W-:Y:S01]  /*0450*/  @!P3 FMUL R11, R11, 8388608 ;  /* 0x4b0000000b0bb820 */ /* 0x000fe20000400000 */
[----:B------:R-:W-:Y:S01]  /*0460*/  @!P1 FMUL R12, R12, 8388608 ;  /* 0x4b0000000c0c9820 */ /* 0x000fe20000400000 */
[----:B------:R-:W-:Y:S01]  /*0470*/  ISETP.GT.U32.AND P3, PT, R8, 0x7f7fffff, PT ;  /* 0x7f7fffff0800780c */ /* 0x000fe20003f64070 */
[----:B------:R-:W-:Y:S01]  /*0480*/  IMAD.IADD R13, R18, 0x1, -R17 ;  /* 0x00000001120d7824 */ /* 0x000fe200078e0a11 */
[----:B------:R-:W-:-:S03]  /*0490*/  LOP3.LUT R15, R15, 0xff800000, RZ, 0xc0, !PT ;  /* 0xff8000000f0f7812 */ /* 0x000fc600078ec0ff */
[----:B------:R-:W-:Y:S01]  /*04a0*/  FADD R13, R13, -1 ;  /* 0xbf8000000d0d7421 */ /* 0x000fe20000000000 */
[-C--:B------:R-:W-:Y:S02]  /*04b0*/  IADD3 R21, PT, PT, R8, -R15.reuse, RZ ;  /* 0x8000000f08157210 */ /* 0x080fe40007ffe0ff */
[----:B------:R-:W-:Y:S01]  /*04c0*/  I2FP.F32.S32 R15, R15 ;  /* 0x0000000f000f7245 */ /* 0x000fe20000201400 */
[----:B------:R-:W-:-:S04]  /*04d0*/  FFMA R20, R13, -R16, 0.14084610342979431152 ;  /* 0x3e1039f60d147423 */ /* 0x000fc80000000810 */
[----:B------:R-:W-:-:S04]  /*04e0*/  FFMA R20, R13, R20, -0.12148627638816833496 ;  /* 0xbdf8cdcc0d147423 */ /* 0x000fc80000000014 */
[----:B------:R-:W-:-:S04]  /*04f0*/  FFMA R20, R13, R20, 0.13980610668659210205 ;  /* 0x3e0f29550d147423 */ /* 0x000fc80000000014 */
[----:B------:R-:W-:-:S04]  /*0500*/  FFMA R20, R13, R20, -0.16684235632419586182 ;  /* 0xbe2ad8b90d147423 */ /* 0x000fc80000000014 */
[----:B------:R-:W-:-:S04]  /*0510*/  FFMA R20, R13, R20, 0.20012299716472625732 ;  /* 0x3e4ced0b0d147423 */ /* 0x000fc80000000014 */
[----:B------:R-:W-:-:S04]  /*0520*/  FFMA R20, R13, R20, -0.24999669194221496582 ;  /* 0xbe7fff220d147423 */ /* 0x000fc80000000014 */
[----:B------:R-:W-:Y:S01]  /*0530*/  FFMA R24, R13, R20, 0.33333182334899902344 ;  /* 0x3eaaaa780d187423 */ /* 0x000fe20000000014 */
[----:B------:R-:W-:Y:S01]  /*0540*/  I2FP.F32.S32 R20, R17 ;  /* 0x0000001100147245 */ /* 0x000fe20000201400 */
[----:B------:R-:W-:Y:S02]  /*0550*/  FADD R17, R21, -1 ;  /* 0xbf80000015117421 */ /* 0x000fe40000000000 */
[----:B------:R-:W-:Y:S02]  /*0560*/  FFMA R24, R13, R24, -0.5 ;  /* 0xbf0000000d187423 */ /* 0x000fe40000000018 */
[----:B------:R-:W-:Y:S01]  /*0570*/  FFMA R19, R20, 1.1920928955078125e-07, R19 ;  /* 0x3400000014137823 */ /* 0x000fe20000000013 */
[----:B------:R-:W-:Y:S01]  /*0580*/  IADD3 R20, PT, PT, R11, -0x3f2aaaab, RZ ;  /* 0xc0d555550b147810 */ /* 0x000fe20007ffe0ff */
[----:B------:R-:W-:Y:S01]  /*0590*/  FMUL R24, R13, R24 ;  /* 0x000000180d187220 */ /* 0x000fe20000400000 */
[----:B------:R-:W-:Y:S02]  /*05a0*/  FFMA R26, R17, -R16, 0.14084610342979431152 ;  /* 0x3e1039f6111a7423 */ /* 0x000fe40000000810 */
[----:B------:R-:W-:Y:S01]  /*05b0*/  LOP3.LUT R20, R20, 0xff800000, RZ, 0xc0, !PT ;  /* 0xff80000014147812 */ /* 0x000fe200078ec0ff */
[----:B------:R-:W-:Y:S01]  /*05c0*/  FFMA R24, R13, R24, R13 ;  /* 0x000000180d187223 */ /* 0x000fe2000000000d */
[----:B------:R-:W-:-:S02]  /*05d0*/  IMAD.MOV.U32 R13, RZ, RZ, 0x7f800000 ;  /* 0x7f800000ff0d7424 */ /* 0x000fc400078e00ff */
[----:B------:R-:W-:Y:S01]  /*05e0*/  FFMA R26, R17, R26, -0.12148627638816833496 ;  /* 0xbdf8cdcc111a7423 */ /* 0x000fe2000000001a */
[----:B------:R-:W-:Y:S01]  /*05f0*/  IADD3 R21, PT, PT, R11, -R20, RZ ;  /* 0x800000140b157210 */ /* 0x000fe20007ffe0ff */
[----:B------:R-:W-:Y:S01]  /*0600*/  FFMA R24, R19, 0.69314718246459960938, R24 ;  /* 0x3f31721813187823 */ /* 0x000fe20000000018 */
[----:B------:R-:W-:Y:S02]  /*0610*/  VIADD R19, R12, 0xc0d55555 ;  /* 0xc0d555550c137836 */ /* 0x000fe40000000000 */
[C---:B------:R-:W-:Y:S01]  /*0620*/  @P4 FFMA R24, R18.reuse, R13, +INF ;  /* 0x7f80000012184423 */ /* 0x040fe2000000000d */
[----:B------:R-:W-:Y:S01]  /*0630*/  FSETP.NEU.AND P4, PT, R18, RZ, PT ;  /* 0x000000ff1200720b */ /* 0x000fe20003f8d000 */
[----:B------:R-:W-:Y:S01]  /*0640*/  FADD R21, R21, -1 ;  /* 0xbf80000015157421 */ /* 0x000fe20000000000 */
[----:B------:R-:W-:Y:S01]  /*0650*/  FFMA R26, R17, R26, 0.13980610668659210205 ;  /* 0x3e0f2955111a7423 */ /* 0x000fe2000000001a */
[----:B------:R-:W-:Y:S02]  /*0660*/  LOP3.LUT R19, R19, 0xff800000, RZ, 0xc0, !PT ;  /* 0xff80000013137812 */ /* 0x000fe400078ec0ff */
[----:B------:R-:W-:Y:S01]  /*0670*/  FSEL R23, R24, -INF , P4 ;  /* 0xff80000018177808 */ /* 0x000fe20002000000 */
[----:B------:R-:W-:Y:S01]  /*0680*/  FFMA R26, R17, R26, -0.16684235632419586182 ;  /* 0xbe2ad8b9111a7423 */ /* 0x000fe2000000001a */
[----:B------:R-:W-:Y:S01]  /*0690*/  I2FP.F32.S32 R20, R20 ;  /* 0x0000001400147245 */ /* 0x000fe20000201400 */
[----:B------:R-:W-:Y:S01]  /*06a0*/  IMAD.IADD R18, R12, 0x1, -R19 ;  /* 0x000000010c127824 */ /* 0x000fe200078e0a13 */
[----:B------:R-:W-:Y:S01]  /*06b0*/  FSETP.NEU.AND P4, PT, R8, RZ, PT ;  /* 0x000000ff0800720b */ /* 0x000fe20003f8d000 */
[----:B------:R-:W-:Y:S01]  /*06c0*/  FADD R14, R23, R14 ;  /* 0x0000000e170e7221 */ /* 0x000fe20000000000 */
[----:B------:R-:W-:Y:S01]  /*06d0*/  FFMA R26, R17, R26, 0.20012299716472625732 ;  /* 0x3e4ced0b111a7423 */ /* 0x000fe2000000001a */
[----:B------:R-:W-:Y:S01]  /*06e0*/  FADD R23, R18, -1 ;  /* 0xbf80000012177421 */ /* 0x000fe20000000000 */
[----:B------:R-:W-:Y:S01]  /*06f0*/  FFMA R18, R21, -R16, 0.14084610342979431152 ;  /* 0x3e1039f615127423 */ /* 0x000fe20000000810 */
[----:B------:R-:W-:Y:S01]  /*0700*/  FFMA R20, R20, 1.1920928955078125e-07, R25 ;  /* 0x3400000014147823 */ /* 0x000fe20000000019 */
[----:B------:R-:W-:Y:S01]  /*0710*/  FFMA R26, R17, R26, -0.24999669194221496582 ;  /* 0xbe7fff22111a7423 */ /* 0x000fe2000000001a */
[----:B------:R-:W-:Y:S01]  /*0720*/  FFMA R16, R23, -R16, 0.14084610342979431152 ;  /* 0x3e1039f617107423 */ /* 0x000fe20000000810 */
[----:B------:R-:W-:-:S02]  /*0730*/  FFMA R18, R21, R18, -0.12148627638816833496 ;  /* 0xbdf8cdcc15127423 */ /* 0x000fc40000000012 */
[----:B------:R-:W-:Y:S01]  /*0740*/  FFMA R26, R17, R26, 0.33333182334899902344 ;  /* 0x3eaaaa78111a7423 */ /* 0x000fe2000000001a */
[----:B------:R-:W-:Y:S01]  /*0750*/  FFMA R16, R23, R16, -0.12148627638816833496 ;  /* 0xbdf8cdcc17107423 */ /* 0x000fe20000000010 */
[----:B------:R-:W-:Y:S02]  /*0760*/  FFMA R18, R21, R18, 0.13980610668659210205 ;  /* 0x3e0f295515127423 */ /* 0x000fe40000000012 */
[----:B------:R-:W-:Y:S01]  /*0770*/  FFMA R26, R17, R26, -0.5 ;  /* 0xbf000000111a7423 */ /* 0x000fe2000000001a */
[----:B------:R-:W-:Y:S01]  /*0780*/  FFMA R24, R23, R16, 0.13980610668659210205 ;  /* 0x3e0f295517187423 */ /* 0x000fe20000000010 */
[----:B------:R-:W-:Y:S01]  /*0790*/  FFMA R18, R21, R18, -0.16684235632419586182 ;  /* 0xbe2ad8b915127423 */ /* 0x000fe20000000012 */
[----:B------:R-:W-:Y:S01]  /*07a0*/  FSEL R16, RZ, -23, P2 ;  /* 0xc1b80000ff107808 */ /* 0x000fe20001000000 */
[----:B------:R-:W-:Y:S01]  /*07b0*/  FMUL R26, R17, R26 ;  /* 0x0000001a111a7220 */ /* 0x000fe20000400000 */
[----:B------:R-:W-:Y:S01]  /*07c0*/  FFMA R24, R23, R24, -0.16684235632419586182 ;  /* 0xbe2ad8b917187423 */ /* 0x000fe20000000018 */
[----:B------:R-:W-:Y:S01]  /*07d0*/  FFMA R18, R21, R18, 0.20012299716472625732 ;  /* 0x3e4ced0b15127423 */ /* 0x000fe20000000012 */
[----:B------:R-:W-:Y:S01]  /*07e0*/  ISETP.GT.U32.AND P2, PT, R11, 0x7f7fffff, PT ;  /* 0x7f7fffff0b00780c */ /* 0x000fe20003f44070 */
[----:B------:R-:W-:Y:S01]  /*07f0*/  FFMA R16, R15, 1.1920928955078125e-07, R16 ;  /* 0x340000000f107823 */ /* 0x000fe20000000010 */
[----:B------:R-:W-:Y:S01]  /*0800*/  FFMA R24, R23, R24, 0.20012299716472625732 ;  /* 0x3e4ced0b17187423 */ /* 0x000fe20000000018 */
[----:B------:R-:W-:Y:S01]  /*0810*/  FFMA R18, R21, R18, -0.24999669194221496582 ;  /* 0xbe7fff2215127423 */ /* 0x000fe20000000012 */
[----:B------:R-:W-:Y:S01]  /*0820*/  FFMA R17, R17, R26, R17 ;  /* 0x0000001a11117223 */ /* 0x000fe20000000011 */
[----:B------:R-:W-:Y:S01]  /*0830*/  FSEL R15, RZ, -23, P1 ;  /* 0xc1b80000ff0f7808 */ /* 0x000fe20000800000 */
[----:B------:R-:W-:Y:S01]  /*0840*/  FFMA R24, R23, R24, -0.24999669194221496582 ;  /* 0xbe7fff2217187423 */ /* 0x000fe20000000018 */
[----:B------:R-:W-:Y:S01]  /*0850*/  FFMA R18, R21, R18, 0.33333182334899902344 ;  /* 0x3eaaaa7815127423 */ /* 0x000fe20000000012 */
[----:B------:R-:W-:Y:S01]  /*0860*/  ISETP.GT.U32.AND P1, PT, R12, 0x7f7fffff, PT ;  /* 0x7f7fffff0c00780c */ /* 0x000fe20003f24070 */
[----:B------:R-:W-:Y:S01]  /*0870*/  FFMA R16, R16, 0.69314718246459960938, R17 ;  /* 0x3f31721810107823 */ /* 0x000fe20000000011 */
[----:B------:R-:W-:Y:S01]  /*0880*/  FFMA R24, R23, R24, 0.33333182334899902344 ;  /* 0x3eaaaa7817187423 */ /* 0x000fe20000000018 */
[----:B------:R-:W-:Y:S01]  /*0890*/  FFMA R18, R21, R18, -0.5 ;  /* 0xbf00000015127423 */ /* 0x000fe20000000012 */
[----:B------:R-:W-:Y:S01]  /*08a0*/  @P3 FFMA R16, R8, R13, +INF ;  /* 0x7f80000008103423 */ /* 0x000fe2000000000d */
[----:B------:R-:W-:Y:S01]  /*08b0*/  FSETP.NEU.AND P3, PT, R11, RZ, PT ;  /* 0x000000ff0b00720b */ /* 0x000fe20003f6d000 */
[----:B------:R-:W-:Y:S01]  /*08c0*/  FFMA R26, R23, R24, -0.5 ;  /* 0xbf000000171a7423 */ /* 0x000fe20000000018 */
[----:B------:R-:W-:Y:S01]  /*08d0*/  I2FP.F32.S32 R24, R19 ;  /* 0x0000001300187245 */ /* 0x000fe20000201400 */
[----:B------:R-:W-:-:S02]  /*08e0*/  FMUL R18, R21, R18 ;  /* 0x0000001215127220 */ /* 0x000fc40000400000 */
[----:B------:R-:W-:Y:S02]  /*08f0*/  FMUL R26, R23, R26 ;  /* 0x0000001a171a7220 */ /* 0x000fe40000400000 */
[----:B------:R-:W-:Y:S01]  /*0900*/  FFMA R15, R24, 1.1920928955078125e-07, R15 ;  /* 0x34000000180f7823 */ /* 0x000fe2000000000f */
[----:B------:R-:W-:Y:S01]  /*0910*/  FFMA R21, R21, R18, R21 ;  /* 0x0000001215157223 */ /* 0x000fe20000000015 */
[----:B------:R-:W-:-:S03]  /*0920*/  FFMA R26, R23, R26, R23 ;  /* 0x0000001a171a7223 */ /* 0x000fc60000000017 */
[----:B------:R-:W-:Y:S01]  /*0930*/  FFMA R20, R20, 0.69314718246459960938, R21 ;  /* 0x3f31721814147823 */ /* 0x000fe20000000015 */
[----:B------:R-:W-:Y:S01]  /*0940*/  FFMA R15, R15, 0.69314718246459960938, R26 ;  /* 0x3f3172180f0f7823 */ /* 0x000fe2000000001a */
[-C--:B------:R-:W-:Y:S01]  /*0950*/  @P1 FFMA R15, R12, R13.reuse, +INF ;  /* 0x7f8000000c0f1423 */ /* 0x080fe2000000000d */
[----:B------:R-:W-:Y:S01]  /*0960*/  ISETP.NE.AND P1, PT, R9, RZ, PT ;  /* 0x000000ff0900720c */ /* 0x000fe20003f25270 */
[----:B------:R-:W-:Y:S01]  /*0970*/  @P2 FFMA R20, R11, R13, +INF ;  /* 0x7f8000000b142423 */ /* 0x000fe2000000000d */
[----:B------:R-:W-:Y:S02]  /*0980*/  FSEL R11, R16, -INF , P4 ;  /* 0xff800000100b7808 */ /* 0x000fe40002000000 */
[----:B------:R-:W-:Y:S02]  /*0990*/  FSETP.NEU.AND P2, PT, R12, RZ, PT ;  /* 0x000000ff0c00720b */ /* 0x000fe40003f4d000 */
[----:B------:R-:W-:Y:S01]  /*09a0*/  FSEL R20, R20, -INF , P3 ;  /* 0xff80000014147808 */ /* 0x000fe20001800000 */
[----:B------:R-:W-:Y:S01]  /*09b0*/  FADD R11, R14, R11 ;  /* 0x0000000b0e0b7221 */ /* 0x000fe20000000000 */
[----:B------:R-:W-:-:S03]  /*09c0*/  FSEL R14, R15, -INF , P2 ;  /* 0xff8000000f0e7808 */ /* 0x000fc60001000000 */
[----:B------:R-:W-:-:S04]  /*09d0*/  FADD R11, R11, R20 ;  /* 0x000000140b0b7221 */ /* 0x000fc80000000000 */
[----:B------:R-:W-:Y:S01]  /*09e0*/  FADD R14, R11, R14 ;  /* 0x0000000e0b0e7221 */ /* 0x000fe20000000000 */
[----:B------:R-:W-:Y:S06]  /*09f0*/  @P1 BRA `(.L_x_106) ;  /* 0xfffffff800301947 */ /* 0x000fec000383ffff */
.L_x_105:
[----:B------:R-:W-:Y:S05]  /*0a00*/  BSYNC.RECONVERGENT B1 ;  /* 0x0000000000017941 */ /* 0x000fea0003800200 */
.L_x_104:
[----:B------:R-:W-:Y:S05]  /*0a10*/  @!P0 BRA `(.L_x_103) ;  /* 0x0000000400988947 */ /* 0x000fea0003800000 */
[----:B------:R-:W-:Y:S01]  /*0a20*/  ISETP.NE.AND P1, PT, R22, 0x1, PT ;  /* 0x000000011600780c */ /* 0x000fe20003f25270 */
[----:B------:R-:W-:Y:S01]  /*0a30*/  BSSY.RECONVERGENT B1, `(.L_x_107) ;  /* 0x0000041000017945 */ /* 0x000fe20003800200 */
[----:B------:R-:W-:-:S11]  /*0a40*/  LOP3.LUT P0, RZ, R6, 0x100, RZ, 0xc0, !PT ;  /* 0x0000010006ff7812 */ /* 0x000fd6000780c0ff */
[----:B------:R-:W-:Y:S05]  /*0a50*/  @!P1 BRA `(.L_x_108) ;  /* 0x0000000000f89947 */ /* 0x000fea0003800000 */
[----:B------:R-:W0:Y:S01]  /*0a60*/  LDC.64 R6, c[0x0][0x380] ;  /* 0x0000e000ff067b82 */ /* 0x000e220000000a00 */
[----:B------:R-:W1:Y:S02]  /*0a70*/  LDCU UR8, c[0x0][0x39c] ;  /* 0x00007380ff0877ac */ /* 0x000e640008000800 */
[----:B-1----:R-:W-:Y:S01]  /*0a80*/  IMAD R3, R5, UR8, R10 ;  /* 0x0000000805037c24 */ /* 0x002fe2000f8e020a */
[----:B------:R-:W1:Y:S03]  /*0a90*/  LDCU UR8, c[0x0][0x3a4] ;  /* 0x00007480ff0877ac */ /* 0x000e660008000800 */
[----:B0-----:R-:W-:-:S05]  /*0aa0*/  IMAD.WIDE R6, R3, 0x4, R6 ;  /* 0x0000000403067825 */ /* 0x001fca00078e0206 */
[----:B------:R-:W1:Y:S04]  /*0ab0*/  LDG.E.CONSTANT R2, desc[UR6][R6.64] ;  /* 0x0000000606027981 */ /* 0x000e68000c1e9900 */
[----:B------:R-:W2:Y:S01]  /*0ac0*/  LDG.E.CONSTANT R3, desc[UR6][R6.64+0x400] ;  /* 0x0004000606037981 */ /* 0x000ea2000c1e9900 */
[----:B------:R-:W-:Y:S01]  /*0ad0*/  IMAD.MOV.U32 R11, RZ, RZ, 0x3e055027 ;  /* 0x3e055027ff0b7424 */ /* 0x000fe200078e00ff */
[----:B------:R-:W-:Y:S02]  /*0ae0*/  IADD3 R10, PT, PT, R10, 0x200, RZ ;  /* 0x000002000a0a7810 */ /* 0x000fe40007ffe0ff */
[----:B-1----:R-:W-:Y:S02]  /*0af0*/  FMNMX R2, R2, UR8, !PT ;  /* 0x0000000802027c09 */ /* 0x002fe4000f800000 */
[----:B--2---:R-:W-:-:S02]  /*0b00*/  FMNMX R3, R3, UR8, !PT ;  /* 0x0000000803037c09 */ /* 0x004fc4000f800000 */
[----:B------:R-:W-:Y:S02]  /*0b10*/  FSETP.GEU.AND P1, PT, R2, 1.175494350822287508e-38, PT ;  /* 0x008000000200780b */ /* 0x000fe40003f2e000 */
[----:B------:R-:W-:-:S04]  /*0b20*/  FSETP.GEU.AND P2, PT, R3, 1.175494350822287508e-38, PT ;  /* 0x008000000300780b */ /* 0x000fc80003f4e000 */
[----:B------:R-:W-:-:S07]  /*0b30*/  FSEL R13, RZ, -23, P2 ;  /* 0xc1b80000ff0d7808 */ /* 0x000fce0001000000 */
[----:B------:R-:W-:Y:S02]  /*0b40*/  @!P1 FMUL R2, R2, 8388608 ;  /* 0x4b00000002029820 */ /* 0x000fe40000400000 */
[----:B------:R-:W-:-:S03]  /*0b50*/  @!P2 FMUL R3, R3, 8388608 ;  /* 0x4b0000000303a820 */ /* 0x000fc60000400000 */
[----:B------:R-:W-:Y:S01]  /*0b60*/  IADD3 R9, PT, PT, R2, -0x3f2aaaab, RZ ;  /* 0xc0d5555502097810 */ /* 0x000fe20007ffe0ff */
[C---:B------:R-:W-:Y:S01]  /*0b70*/  VIADD R8, R3.reuse, 0xc0d55555 ;  /* 0xc0d5555503087836 */ /* 0x040fe20000000000 */
[----:B------:R-:W-:Y:S02]  /*0b80*/  ISETP.GT.U32.AND P2, PT, R3, 0x7f7fffff, PT ;  /* 0x7f7fffff0300780c */ /* 0x000fe40003f44070 */
[----:B------:R-:W-:Y:S02]  /*0b90*/  LOP3.LUT R9, R9, 0xff800000, RZ, 0xc0, !PT ;  /* 0xff80000009097812 */ /* 0x000fe400078ec0ff */
[----:B------:R-:W-:Y:S02]  /*0ba0*/  LOP3.LUT R8, R8, 0xff800000, RZ, 0xc0, !PT ;  /* 0xff80000008087812 */ /* 0x000fe400078ec0ff */
[----:B------:R-:W-:Y:S02]  /*0bb0*/  IADD3 R7, PT, PT, R2, -R9, RZ ;  /* 0x8000000902077210 */ /* 0x000fe40007ffe0ff */
[----:B------:R-:W-:-:S02]  /*0bc0*/  IADD3 R6, PT, PT, R3, -R8, RZ ;  /* 0x8000000803067210 */ /* 0x000fc40007ffe0ff */
[----:B------:R-:W-:Y:S01]  /*0bd0*/  I2FP.F32.S32 R8, R8 ;  /* 0x0000000800087245 */ /* 0x000fe20000201400 */
[----:B------:R-:W-:Y:S01]  /*0be0*/  FADD R7, R7, -1 ;  /* 0xbf80000007077421 */ /* 0x000fe20000000000 */
[----:B------:R-:W-:Y:S01]  /*0bf0*/  FSETP.NEU.AND P3, PT, R3, RZ, PT ;  /* 0x000000ff0300720b */ /* 0x000fe20003f6d000 */
[----:B------:R-:W-:Y:S02]  /*0c00*/  FADD R6, R6, -1 ;  /* 0xbf80000006067421 */ /* 0x000fe40000000000 */
[CC--:B------:R-:W-:Y:S01]  /*0c10*/  FFMA R12, R7.reuse, -R11.reuse, 0.14084610342979431152 ;  /* 0x3e1039f6070c7423 */ /* 0x0c0fe2000000080b */
[----:B------:R-:W-:Y:S01]  /*0c20*/  FFMA R8, R8, 1.1920928955078125e-07, R13 ;  /* 0x3400000008087823 */ /* 0x000fe2000000000d */
[C---:B------:R-:W-:Y:S02]  /*0c30*/  FFMA R11, R6.reuse, -R11, 0.14084610342979431152 ;  /* 0x3e1039f6060b7423 */ /* 0x040fe4000000080b */
[----:B------:R-:W-:Y:S02]  /*0c40*/  FFMA R12, R7, R12, -0.12148627638816833496 ;  /* 0xbdf8cdcc070c7423 */ /* 0x000fe4000000000c */
[----:B------:R-:W-:-:S02]  /*0c50*/  FFMA R11, R6, R11, -0.12148627638816833496 ;  /* 0xbdf8cdcc060b7423 */ /* 0x000fc4000000000b */
[C---:B------:R-:W-:Y:S02]  /*0c60*/  FFMA R12, R7.reuse, R12, 0.13980610668659210205 ;  /* 0x3e0f2955070c7423 */ /* 0x040fe4000000000c */
[C---:B------:R-:W-:Y:S02]  /*0c70*/  FFMA R11, R6.reuse, R11, 0.13980610668659210205 ;  /* 0x3e0f2955060b7423 */ /* 0x040fe4000000000b */
[C---:B------:R-:W-:Y:S02]  /*0c80*/  FFMA R12, R7.reuse, R12, -0.16684235632419586182 ;  /* 0xbe2ad8b9070c7423 */ /* 0x040fe4000000000c */
[C---:B------:R-:W-:Y:S02]  /*0c90*/  FFMA R11, R6.reuse, R11, -0.16684235632419586182 ;  /* 0xbe2ad8b9060b7423 */ /* 0x040fe4000000000b */
[----:B------:R-:W-:Y:S02]  /*0ca0*/  FFMA R12, R7, R12, 0.20012299716472625732 ;  /* 0x3e4ced0b070c7423 */ /* 0x000fe4000000000c */
[----:B------:R-:W-:-:S02]  /*0cb0*/  FFMA R11, R6, R11, 0.20012299716472625732 ;  /* 0x3e4ced0b060b7423 */ /* 0x000fc4000000000b */
[C---:B------:R-:W-:Y:S02]  /*0cc0*/  FFMA R12, R7.reuse, R12, -0.24999669194221496582 ;  /* 0xbe7fff22070c7423 */ /* 0x040fe4000000000c */
[----:B------:R-:W-:Y:S01]  /*0cd0*/  FFMA R15, R6, R11, -0.24999669194221496582 ;  /* 0xbe7fff22060f7423 */ /* 0x000fe2000000000b */
[----:B------:R-:W-:Y:S01]  /*0ce0*/  FSEL R11, RZ, -23, P1 ;  /* 0xc1b80000ff0b7808 */ /* 0x000fe20000800000 */
[C---:B------:R-:W-:Y:S01]  /*0cf0*/  FFMA R16, R7.reuse, R12, 0.33333182334899902344 ;  /* 0x3eaaaa7807107423 */ /* 0x040fe2000000000c */
[----:B------:R-:W-:Y:S01]  /*0d00*/  ISETP.GT.U32.AND P1, PT, R2, 0x7f7fffff, PT ;  /* 0x7f7fffff0200780c */ /* 0x000fe20003f24070 */
[C---:B------:R-:W-:Y:S01]  /*0d10*/  FFMA R15, R6.reuse, R15, 0.33333182334899902344 ;  /* 0x3eaaaa78060f7423 */ /* 0x040fe2000000000f */
[----:B------:R-:W-:Y:S01]  /*0d20*/  I2FP.F32.S32 R12, R9 ;  /* 0x00000009000c7245 */ /* 0x000fe20000201400 */
[----:B------:R-:W-:Y:S02]  /*0d30*/  FFMA R16, R7, R16, -0.5 ;  /* 0xbf00000007107423 */ /* 0x000fe40000000010 */
[----:B------:R-:W-:-:S02]  /*0d40*/  FFMA R15, R6, R15, -0.5 ;  /* 0xbf000000060f7423 */ /* 0x000fc4000000000f */
[C---:B------:R-:W-:Y:S01]  /*0d50*/  FMUL R16, R7.reuse, R16 ;  /* 0x0000001007107220 */ /* 0x040fe20000400000 */
[----:B------:R-:W-:Y:S01]  /*0d60*/  FFMA R11, R12, 1.1920928955078125e-07, R11 ;  /* 0x340000000c0b7823 */ /* 0x000fe2000000000b */
[C---:B------:R-:W-:Y:S02]  /*0d70*/  FMUL R15, R6.reuse, R15 ;  /* 0x0000000f060f7220 */ /* 0x040fe40000400000 */
[----:B------:R-:W-:Y:S02]  /*0d80*/  FFMA R16, R7, R16, R7 ;  /* 0x0000001007107223 */ /* 0x000fe40000000007 */
[----:B------:R-:W-:Y:S01]  /*0d90*/  FFMA R15, R6, R15, R6 ;  /* 0x0000000f060f7223 */ /* 0x000fe20000000006 */
[----:B------:R-:W-:Y:S01]  /*0da0*/  MOV R6, 0x7f800000 ;  /* 0x7f80000000067802 */ /* 0x000fe20000000f00 */
[----:B------:R-:W-:Y:S02]  /*0db0*/  FFMA R11, R11, 0.69314718246459960938, R16 ;  /* 0x3f3172180b0b7823 */ /* 0x000fe40000000010 */
[----:B------:R-:W-:-:S02]  /*0dc0*/  FFMA R8, R8, 0.69314718246459960938, R15 ;  /* 0x3f31721808087823 */ /* 0x000fc4000000000f */
[CC--:B------:R-:W-:Y:S01]  /*0dd0*/  @P1 FFMA R11, R2.reuse, R6.reuse, +INF ;  /* 0x7f800000020b1423 */ /* 0x0c0fe20000000006 */
[----:B------:R-:W-:Y:S01]  /*0de0*/  FSETP.NEU.AND P1, PT, R2, RZ, PT ;  /* 0x000000ff0200720b */ /* 0x000fe20003f2d000 */
[----:B------:R-:W-:-:S03]  /*0df0*/  @P2 FFMA R8, R3, R6, +INF ;  /* 0x7f80000003082423 */ /* 0x000fc60000000006 */
[----:B------:R-:W-:Y:S02]  /*0e00*/  FSEL R11, R11, -INF , P1 ;  /* 0xff8000000b0b7808 */ /* 0x000fe40000800000 */
[----:B------:R-:W-:-:S03]  /*0e10*/  FSEL R8, R8, -INF , P3 ;  /* 0xff80000008087808 */ /* 0x000fc60001800000 */
[----:B------:R-:W-:-:S04]  /*0e20*/  FADD R11, R14, R11 ;  /* 0x0000000b0e0b7221 */ /* 0x000fc80000000000 */
[----:B------:R-:W-:-:S07]  /*0e30*/  FADD R14, R11, R8 ;  /* 0x000000080b0e7221 */ /* 0x000fce0000000000 */
.L_x_108:
[----:B------:R-:W-:Y:S05]  /*0e40*/  BSYNC.RECONVERGENT B1 ;  /* 0x0000000000017941 */ /* 0x000fea0003800200 */
.L_x_107:
[----:B------:R-:W-:Y:S05]  /*0e50*/  @P0 BRA `(.L_x_103) ;  /* 0x0000000000880947 */ /* 0x000fea0003800000 */
[----:B------:R-:W0:Y:S01]  /*0e60*/  LDC.64 R2, c[0x0][0x380] ;  /* 0x0000e000ff027b82 */ /* 0x000e220000000a00 */
[----:B------:R-:W1:Y:S02]  /*0e70*/  LDCU UR8, c[0x0][0x39c] ;  /* 0x00007380ff0877ac */ /* 0x000e640008000800 */
[----:B-1----:R-:W-:Y:S01]  /*0e80*/  IMAD R7, R5, UR8, R10 ;  /* 0x0000000805077c24 */ /* 0x002fe2000f8e020a */
[----:B------:R-:W1:Y:S03]  /*0e90*/  LDCU UR8, c[0x0][0x3a4] ;  /* 0x00007480ff0877ac */ /* 0x000e660008000800 */
[----:B0-----:R-:W-:-:S06]  /*0ea0*/  IMAD.WIDE R2, R7, 0x4, R2 ;  /* 0x0000000407027825 */ /* 0x001fcc00078e0202 */
[----:B------:R0:W1:Y:S01]  /*0eb0*/  LDG.E.CONSTANT R2, desc[UR6][R2.64] ;  /* 0x0000000602027981 */ /* 0x000062000c1e9900 */
[----:B------:R-:W-:Y:S02]  /*0ec0*/  HFMA2 R9, -RZ, RZ, 1.5048828125, 33.21875 ;  /* 0x3e055027ff097431 */ /* 0x000fe400000001ff */
[----:B0-----:R-:W-:Y:S01]  /*0ed0*/  IMAD.MOV.U32 R3, RZ, RZ, 0x7f800000 ;  /* 0x7f800000ff037424 */ /* 0x001fe200078e00ff */
[----:B-1----:R-:W-:-:S04]  /*0ee0*/  FMNMX R6, R2, UR8, !PT ;  /* 0x0000000802067c09 */ /* 0x002fc8000f800000 */
[----:B------:R-:W-:-:S04]  /*0ef0*/  FSETP.GEU.AND P0, PT, R6, 1.175494350822287508e-38, PT ;  /* 0x008000000600780b */ /* 0x000fc80003f0e000 */
[----:B------:R-:W-:-:S09]  /*0f00*/  FSEL R2, RZ, -23, P0 ;  /* 0xc1b80000ff027808 */ /* 0x000fd20000000000 */
[----:B------:R-:W-:-:S04]  /*0f10*/  @!P0 FMUL R6, R6, 8388608 ;  /* 0x4b00000006068820 */ /* 0x000fc80000400000 */
[C---:B------:R-:W-:Y:S01]  /*0f20*/  VIADD R7, R6.reuse, 0xc0d55555 ;  /* 0xc0d5555506077836 */ /* 0x040fe20000000000 */
[----:B------:R-:W-:-:S04]  /*0f30*/  ISETP.GT.U32.AND P0, PT, R6, 0x7f7fffff, PT ;  /* 0x7f7fffff0600780c */ /* 0x000fc80003f04070 */
[----:B------:R-:W-:-:S04]  /*0f40*/  LOP3.LUT R7, R7, 0xff800000, RZ, 0xc0, !PT ;  /* 0xff80000007077812 */ /* 0x000fc800078ec0ff */
[-C--:B------:R-:W-:Y:S02]  /*0f50*/  IADD3 R8, PT, PT, R6, -R7.reuse, RZ ;  /* 0x8000000706087210 */ /* 0x080fe40007ffe0ff */
[----:B------:R-:W-:-:S03]  /*0f60*/  I2FP.F32.S32 R7, R7 ;  /* 0x0000000700077245 */ /* 0x000fc60000201400 */
[----:B------:R-:W-:Y:S02]  /*0f70*/  FADD R8, R8, -1 ;  /* 0xbf80000008087421 */ /* 0x000fe40000000000 */
[----:B------:R-:W-:Y:S02]  /*0f80*/  FFMA R2, R7, 1.1920928955078125e-07, R2 ;  /* 0x3400000007027823 */ /* 0x000fe40000000002 */
        /* <DEDUP_REMOVED lines=14> */
[----:B------:R-:W-:-:S07]  /*1070*/  FADD R14, R14, R3 ;  /* 0x000000030e0e7221 */ /* 0x000fce0000000000 */
.L_x_103:
[----:B------:R-:W-:Y:S05]  /*1080*/  BSYNC.RECONVERGENT B0 ;  /* 0x0000000000007941 */ /* 0x000fea0003800200 */
.L_x_102:
[----:B------:R-:W0:Y:S01]  /*1090*/  SHFL.DOWN PT, R3, R14, 0x10, 0x1f ;  /* 0x0a001f000e037f89 */ /* 0x000e2200000e0000 */
[----:B------:R-:W-:-:S13]  /*10a0*/  LOP3.LUT P0, RZ, R4, 0x1f, RZ, 0xc0, !PT ;  /* 0x0000001f04ff7812 */ /* 0x000fda000780c0ff */
[----:B------:R-:W1:Y:S01]  /*10b0*/  @!P0 S2R R11, SR_CgaCtaId ;  /* 0x00000000000b8919 */ /* 0x000e620000008800 */
[----:B------:R-:W-:Y:S01]  /*10c0*/  @!P0 MOV R8, 0x400 ;  /* 0x0000040000088802 */ /* 0x000fe20000000f00 */
[----:B0-----:R-:W-:-:S05]  /*10d0*/  FADD R3, R3, R14 ;  /* 0x0000000e03037221 */ /* 0x001fca0000000000 */
[----:B------:R-:W0:Y:S01]  /*10e0*/  SHFL.DOWN PT, R2, R3, 0x8, 0x1f ;  /* 0x09001f0003027f89 */ /* 0x000e2200000e0000 */
[----:B-1----:R-:W-:-:S04]  /*10f0*/  @!P0 LEA R11, R11, R8, 0x18 ;  /* 0x000000080b0b8211 */ /* 0x002fc800078ec0ff */
[----:B------:R-:W-:Y:S01]  /*1100*/  @!P0 LEA.HI R11, R4, R11, RZ, 0x1d ;  /* 0x0000000b040b8211 */ /* 0x000fe200078fe8ff */
[----:B0-----:R-:W-:-:S05]  /*1110*/  FADD R2, R3, R2 ;  /* 0x0000000203027221 */ /* 0x001fca0000000000 */
[----:B------:R-:W0:Y:S02]  /*1120*/  SHFL.DOWN PT, R7, R2, 0x4, 0x1f ;  /* 0x08801f0002077f89 */ /* 0x000e2400000e0000 */
[----:B0-----:R-:W-:Y:S01]  /*1130*/  FADD R7, R2, R7 ;  /* 0x0000000702077221 */ /* 0x001fe20000000000 */
[----:B------:R-:W-:-:S04]  /*1140*/  MOV R2, RZ ;  /* 0x000000ff00027202 */ /* 0x000fc80000000f00 */
[----:B------:R-:W0:Y:S02]  /*1150*/  SHFL.DOWN PT, R6, R7, 0x2, 0x1f ;  /* 0x08401f0007067f89 */ /* 0x000e2400000e0000 */
[----:B0-----:R-:W-:-:S05]  /*1160*/  FADD R6, R7, R6 ;  /* 0x0000000607067221 */ /* 0x001fca0000000000 */
[----:B------:R-:W0:Y:S02]  /*1170*/  SHFL.DOWN PT, R9, R6, 0x1, 0x1f ;  /* 0x08201f0006097f89 */ /* 0x000e2400000e0000 */
        /* <DEDUP_REMOVED lines=10> */
[----:B------:R-:W-:-:S04]  /*1220*/  HFMA2 R2, -RZ, RZ, 0, 0 ;  /* 0x00000000ff027431 */ /* 0x000fc800000001ff */
        /* <DEDUP_REMOVED lines=12> */
.L_x_124:
[----:B-1----:R-:W-:Y:S01]  /*12f0*/  FADD R9, R8, R9 ;  /* 0x0000000908097221 */ /* 0x002fe20000000000 */
[----:B------:R-:W-:-:S04]  /*1300*/  ISETP.NE.AND P0, PT, R4, RZ, PT ;  /* 0x000000ff0400720c */ /* 0x000fc80003f05270 */
[----:B------:R-:W-:-:S09]  /*1310*/  FSEL R2, R9, RZ, !P0 ;  /* 0x000000ff09027208 */ /* 0x000fd20004000000 */
.L_x_109:
[----:B------:R-:W-:Y:S01]  /*1320*/  ISETP.NE.AND P1, PT, R4, RZ, PT ;  /* 0x000000ff0400720c */ /* 0x000fe20003f25270 */
[----:B------:R-:W-:Y:S05]  /*1330*/  WARPSYNC.ALL ;  /* 0x0000000000007948 */ /* 0x000fea0003800000 */
[----:B------:R-:W-:Y:S06]  /*1340*/  BAR.SYNC.DEFER_BLOCKING 0x0 ;  /* 0x0000000000007b1d */ /* 0x000fec0000010000 */
[----:B------:R-:W-:Y:S04]  /*1350*/  BSSY.RECONVERGENT B0, `(.L_x_111) ;  /* 0x0000027000007945 */ /* 0x000fe80003800200 */
[----:B------:R-:W-:Y:S05]  /*1360*/  @P1 BRA `(.L_x_112) ;  /* 0x0000000000941947 */ /* 0x000fea0003800000 */
[----:B------:R-:W1:Y:S01]  /*1370*/  LDC.64 R6, c[0x0][0x380] ;  /* 0x0000e000ff067b82 */ /* 0x000e620000000a00 */
[----:B------:R-:W2:Y:S02]  /*1380*/  LDCU UR4, c[0x0][0x39c] ;  /* 0x00007380ff0477ac */ /* 0x000ea40008000800 */
[----:B--2---:R-:W-:Y:S01]  /*1390*/  IMAD R3, R5, UR4, R0 ;  /* 0x0000000405037c24 */ /* 0x004fe2000f8e0200 */
[----:B------:R-:W2:Y:S03]  /*13a0*/  LDCU UR4, c[0x0][0x3a4] ;  /* 0x00007480ff0477ac */ /* 0x000ea60008000800 */
[----:B-1----:R-:W-:-:S06]  /*13b0*/  IMAD.WIDE R6, R3, 0x4, R6 ;  /* 0x0000000403067825 */ /* 0x002fcc00078e0206 */
[----:B------:R-:W2:Y:S01]  /*13c0*/  LDG.E.CONSTANT R6, desc[UR6][R6.64] ;  /* 0x0000000606067981 */ /* 0x000ea2000c1e9900 */
[----:B------:R-:W-:Y:S01]  /*13d0*/  IMAD.MOV.U32 R11, RZ, RZ, 0x3e055027 ;  /* 0x3e055027ff0b7424 */ /* 0x000fe200078e00ff */
[----:B------:R-:W1:Y:S01]  /*13e0*/  S2UR UR5, SR_CgaCtaId ;  /* 0x00000000000579c3 */ /* 0x000e620000008800 */
[----:B--2---:R-:W-:Y:S01]  /*13f0*/  FMNMX R0, R6, UR4, !PT ;  /* 0x0000000406007c09 */ /* 0x004fe2000f800000 */
[----:B------:R-:W-:Y:S02]  /*1400*/  UMOV UR4, 0x400 ;  /* 0x0000040000047882 */ /* 0x000fe40000000000 */
[----:B-1----:R-:W-:Y:S01]  /*1410*/  ULEA UR4, UR5, UR4, 0x18 ;  /* 0x0000000405047291 */ /* 0x002fe2000f8ec0ff */
[----:B------:R-:W-:-:S13]  /*1420*/  FSETP.GEU.AND P0, PT, R0, 1.175494350822287508e-38, PT ;  /* 0x008000000000780b */ /* 0x000fda0003f0e000 */
[----:B------:R-:W-:-:S05]  /*1430*/  @!P0 FMUL R0, R0, 8388608 ;  /* 0x4b00000000008820 */ /* 0x000fca0000400000 */
[----:B------:R-:W-:-:S04]  /*1440*/  IADD3 R3, PT, PT, R0, -0x3f2aaaab, RZ ;  /* 0xc0d5555500037810 */ /* 0x000fc80007ffe0ff */
[----:B------:R-:W-:-:S04]  /*1450*/  LOP3.LUT R9, R3, 0xff800000, RZ, 0xc0, !PT ;  /* 0xff80000003097812 */ /* 0x000fc800078ec0ff */
[-C--:B------:R-:W-:Y:S02]  /*1460*/  IADD3 R3, PT, PT, R0, -R9.reuse, RZ ;  /* 0x8000000900037210 */ /* 0x080fe40007ffe0ff */
[----:B------:R-:W-:-:S03]  /*1470*/  I2FP.F32.S32 R6, R9 ;  /* 0x0000000900067245 */ /* 0x000fc60000201400 */
[----:B0-----:R-:W-:-:S04]  /*1480*/  FADD R8, R3, -1 ;  /* 0xbf80000003087421 */ /* 0x001fc80000000000 */
[----:B------:R-:W-:-:S04]  /*1490*/  FFMA R3, R8, -R11, 0.14084610342979431152 ;  /* 0x3e1039f608037423 */ /* 0x000fc8000000080b */
[----:B------:R-:W-:-:S04]  /*14a0*/  FFMA R3, R8, R3, -0.12148627638816833496 ;  /* 0xbdf8cdcc08037423 */ /* 0x000fc80000000003 */
[----:B------:R-:W-:-:S04]  /*14b0*/  FFMA R3, R8, R3, 0.13980610668659210205 ;  /* 0x3e0f295508037423 */ /* 0x000fc80000000003 */
[----:B------:R-:W-:-:S04]  /*14c0*/  FFMA R3, R8, R3, -0.16684235632419586182 ;  /* 0xbe2ad8b908037423 */ /* 0x000fc80000000003 */
[----:B------:R-:W-:-:S04]  /*14d0*/  FFMA R3, R8, R3, 0.20012299716472625732 ;  /* 0x3e4ced0b08037423 */ /* 0x000fc80000000003 */
[----:B------:R-:W-:-:S04]  /*14e0*/  FFMA R3, R8, R3, -0.24999669194221496582 ;  /* 0xbe7fff2208037423 */ /* 0x000fc80000000003 */
[----:B------:R-:W-:-:S04]  /*14f0*/  FFMA R3, R8, R3, 0.33333182334899902344 ;  /* 0x3eaaaa7808037423 */ /* 0x000fc80000000003 */
[----:B------:R-:W-:Y:S01]  /*1500*/  FFMA R7, R8, R3, -0.5 ;  /* 0xbf00000008077423 */ /* 0x000fe20000000003 */
[----:B------:R-:W-:Y:S02]  /*1510*/  FSEL R3, RZ, -23, P0 ;  /* 0xc1b80000ff037808 */ /* 0x000fe40000000000 */
[----:B------:R-:W-:Y:S01]  /*1520*/  ISETP.GT.U32.AND P0, PT, R0, 0x7f7fffff, PT ;  /* 0x7f7fffff0000780c */ /* 0x000fe20003f04070 */
[----:B------:R-:W-:Y:S02]  /*1530*/  FMUL R7, R8, R7 ;  /* 0x0000000708077220 */ /* 0x000fe40000400000 */
[----:B------:R-:W-:Y:S02]  /*1540*/  FFMA R3, R6, 1.1920928955078125e-07, R3 ;  /* 0x3400000006037823 */ /* 0x000fe40000000003 */
[----:B------:R-:W-:Y:S01]  /*1550*/  FFMA R8, R8, R7, R8 ;  /* 0x0000000708087223 */ /* 0x000fe20000000008 */
[----:B------:R-:W-:-:S03]  /*1560*/  MOV R7, 0x7f800000 ;  /* 0x7f80000000077802 */ /* 0x000fc60000000f00 */
[----:B------:R-:W-:-:S04]  /*1570*/  FFMA R3, R3, 0.69314718246459960938, R8 ;  /* 0x3f31721803037823 */ /* 0x000fc80000000008 */
[C---:B------:R-:W-:Y:S01]  /*1580*/  @P0 FFMA R3, R0.reuse, R7, +INF ;  /* 0x7f80000000030423 */ /* 0x040fe20000000007 */
[----:B------:R-:W-:-:S04]  /*1590*/  FSETP.NEU.AND P0, PT, R0, RZ, PT ;  /* 0x000000ff0000720b */ /* 0x000fc80003f0d000 */
[----:B------:R-:W-:-:S05]  /*15a0*/  FSEL R3, R3, -INF , P0 ;  /* 0xff80000003037808 */ /* 0x000fca0000000000 */
[----:B------:R1:W-:Y:S04]  /*15b0*/  STS.64 [UR4+0x20], R2 ;  /* 0x00002002ff007988 */ /* 0x0003e80008000a04 */
.L_x_112:
[----:B------:R-:W-:Y:S05]  /*15c0*/  BSYNC.RECONVERGENT B0 ;  /* 0x0000000000007941 */ /* 0x000fea0003800200 */
.L_x_111:
[----:B------:R-:W-:Y:S01]  /*15d0*/  BAR.SYNC.DEFER_BLOCKING 0x0 ;  /* 0x0000000000007b1d */ /* 0x000fe20000010000 */
[----:B-1----:R-:W-:-:S05]  /*15e0*/  HFMA2 R2, -RZ, RZ, 0, 0 ;  /* 0x00000000ff027431 */ /* 0x002fca00000001ff */
[----:B------:R-:W-:Y:S04]  /*15f0*/  BSSY.RECONVERGENT B0, `(.L_x_113) ;  /* 0x0000018000007945 */ /* 0x000fe80003800200 */
[----:B------:R-:W-:Y:S05]  /*1600*/  @P1 BRA `(.L_x_114) ;  /* 0x0000000000581947 */ /* 0x000fea0003800000 */
[----:B------:R-:W1:Y:S01]  /*1610*/  S2UR UR5, SR_CgaCtaId ;  /* 0x00000000000579c3 */ /* 0x000e620000008800 */
[----:B------:R-:W-:Y:S02]  /*1620*/  UMOV UR4, 0x400 ;  /* 0x0000040000047882 */ /* 0x000fe40000000000 */
[----:B-1----:R-:W-:Y:S01]  /*1630*/  ULEA UR4, UR5, UR4, 0x18 ;  /* 0x0000000405047291 */ /* 0x002fe2000f8ec0ff */
[----:B------:R-:W1:Y:S08]  /*1640*/  LDCU UR5, c[0x0][0x39c] ;  /* 0x00007380ff0577ac */ /* 0x000e700008000800 */
[----:B------:R-:W2:Y:S01]  /*1650*/  LDS.64 R6, [UR4+0x20] ;  /* 0x00002004ff067984 */ /* 0x000ea20008000a00 */
[----:B-1----:R-:W-:-:S04]  /*1660*/  I2FP.F32.S32 R0, UR5 ;  /* 0x0000000500007c45 */ /* 0x002fc80008201400 */
[----:B------:R-:W1:Y:S02]  /*1670*/  MUFU.RCP R3, R0 ;  /* 0x0000000000037308 */ /* 0x000e640000001000 */
[----:B-1----:R-:W-:-:S04]  /*1680*/  FFMA R2, -R0, R3, 1 ;  /* 0x3f80000000027423 */ /* 0x002fc80000000103 */
[----:B------:R-:W-:Y:S02]  /*1690*/  FFMA R3, R3, R2, R3 ;  /* 0x0000000203037223 */ /* 0x000fe40000000003 */
[----:B--2---:R-:W1:Y:S02]  /*16a0*/  FCHK P0, -R6, R0 ;  /* 0x0000000006007302 */ /* 0x004e640000000100 */
[----:B------:R-:W-:-:S04]  /*16b0*/  FFMA R9, R3, -R6, RZ ;  /* 0x8000000603097223 */ /* 0x000fc800000000ff */
[----:B------:R-:W-:-:S04]  /*16c0*/  FFMA R2, -R0, R9, -R6 ;  /* 0x0000000900027223 */ /* 0x000fc80000000906 */
[----:B------:R-:W-:Y:S01]  /*16d0*/  FFMA R2, R3, R2, R9 ;  /* 0x0000000203027223 */ /* 0x000fe20000000009 */
[----:B-1----:R-:W-:Y:S06]  /*16e0*/  @!P0 BRA `(.L_x_115) ;  /* 0x0000000000108947 */ /* 0x002fec0003800000 */
[----:B------:R-:W-:Y:S01]  /*16f0*/  FADD R3, -R6, -RZ ;  /* 0x800000ff06037221 */ /* 0x000fe20000000100 */
[----:B------:R-:W-:-:S07]  /*1700*/  MOV R2, 0x1720 ;  /* 0x0000172000027802 */ /* 0x000fce0000000f00 */
[----:B0-----:R-:W-:Y:S05]  /*1710*/  CALL.REL.NOINC `($__internal_4_$__cuda_sm3x_div_rn_noftz_f32_slowpath) ;  /* 0x0000000400ec7944 */ /* 0x001fea0003c00000 */
[----:B------:R-:W-:-:S07]  /*1720*/  IMAD.MOV.U32 R2, RZ, RZ, R0 ;  /* 0x000000ffff027224 */ /* 0x000fce00078e0000 */
.L_x_115:
[----:B------:R-:W1:Y:S02]  /*1730*/  LDC R3, c[0x0][0x3a8] ;  /* 0x0000ea00ff037b82 */ /* 0x000e640000000800 */
[----:B-1----:R-:W-:-:S04]  /*1740*/  FADD R0, -R3, 1 ;  /* 0x3f80000003007421 */ /* 0x002fc80000000100 */
[----:B------:R-:W-:-:S04]  /*1750*/  FMUL R7, R7, R0 ;  /* 0x0000000007077220 */ /* 0x000fc80000400000 */
[----:B------:R-:W-:-:S07]  /*1760*/  FFMA R2, R2, R3, -R7 ;  /* 0x0000000302027223 */ /* 0x000fce0000000807 */
.L_x_114:
[----:B------:R-:W-:Y:S05]  /*1770*/  BSYNC.RECONVERGENT B0 ;  /* 0x0000000000007941 */ /* 0x000fea0003800200 */
.L_x_113:
[----:B------:R-:W1:Y:S02]  /*1780*/  LDCU UR4, c[0x0][0x3ac] ;  /* 0x00007580ff0477ac */ /* 0x000e640008000800 */
[----:B-1----:R-:W-:-:S09]  /*1790*/  UISETP.NE.AND UP0, UPT, UR4, 0x1, UPT ;  /* 0x000000010400788c */ /* 0x002fd2000bf05270 */
[----:B------:R-:W-:Y:S05]  /*17a0*/  BRA.U !UP0, `(.L_x_116) ;  /* 0x0000000108247547 */ /* 0x000fea000b800000 */
[----:B------:R-:W-:Y:S01]  /*17b0*/  UISETP.NE.AND UP0, UPT, UR4, URZ, UPT ;  /* 0x000000ff0400728c */ /* 0x000fe2000bf05270 */
[----:B------:R-:W-:-:S08]  /*17c0*/  MOV R3, 0x3f800000 ;  /* 0x3f80000000037802 */ /* 0x000fd00000000f00 */
[----:B------:R-:W-:Y:S05]  /*17d0*/  BRA.U UP0, `(.L_x_117) ;  /* 0x00000001004c7547 */ /* 0x000fea000b800000 */
[----:B------:R-:W-:-:S13]  /*17e0*/  ISETP.NE.AND P0, PT, R4, RZ, PT ;  /* 0x000000ff0400720c */ /* 0x000fda0003f05270 */
[----:B------:R-:W-:Y:S05]  /*17f0*/  @P0 EXIT ;  /* 0x000000000000094d */ /* 0x000fea0003800000 */
[----:B------:R-:W1:Y:S02]  /*1800*/  LDC.64 R6, c[0x0][0x390] ;  /* 0x0000e400ff067b82 */ /* 0x000e640000000a00 */
[----:B-1----:R-:W-:-:S05]  /*1810*/  IMAD.WIDE.U32 R6, R5, 0x4, R6 ;  /* 0x0000000405067825 */ /* 0x002fca00078e0006 */
[----:B------:R-:W-:Y:S01]  /*1820*/  STG.E desc[UR6][R6.64], R2 ;  /* 0x0000000206007986 */ /* 0x000fe2000c101906 */
[----:B------:R-:W-:Y:S05]  /*1830*/  EXIT ;  /* 0x000000000000794d */ /* 0x000fea0003800000 */
.L_x_116:
[----:B------:R-:W1:Y:S02]  /*1840*/  LDCU UR4, c[0x0][0x398] ;  /* 0x00007300ff0477ac */ /* 0x000e640008000800 */
[----:B-1----:R-:W-:-:S04]  /*1850*/  I2FP.F32.U32 R0, UR4 ;  /* 0x0000000400007c45 */ /* 0x002fc80008201000 */
[----:B------:R-:W-:-:S04]  /*1860*/  IADD3 R3, PT, PT, R0, 0x1800000, RZ ;  /* 0x0180000000037810 */ /* 0x000fc80007ffe0ff */
[----:B------:R-:W-:-:S04]  /*1870*/  LOP3.LUT R3, R3, 0x7f800000, RZ, 0xc0, !PT ;  /* 0x7f80000003037812 */ /* 0x000fc800078ec0ff */
[----:B------:R-:W-:-:S13]  /*1880*/  ISETP.GT.U32.AND P0, PT, R3, 0x1ffffff, PT ;  /* 0x01ffffff0300780c */ /* 0x000fda0003f04070 */
[----:B------:R-:W-:Y:S05]  /*1890*/  @P0 BRA `(.L_x_118) ;  /* 0x00000000000c0947 */ /* 0x000fea0003800000 */
[----:B------:R-:W-:-:S07]  /*18a0*/  MOV R6, 0x18c0 ;  /* 0x000018c000067802 */ /* 0x000fce0000000f00 */
[----:B0-----:R-:W-:Y:S05]  /*18b0*/  CALL.REL.NOINC `($__internal_3_$__cuda_sm20_rcp_rn_f32_slowpath) ;  /* 0x0000000000b87944 */ /* 0x001fea0003c00000 */
[----:B------:R-:W-:Y:S05]  /*18c0*/  BRA `(.L_x_117) ;  /* 0x0000000000107947 */ /* 0x000fea0003800000 */
.L_x_118:
[----:B------:R-:W1:Y:S02]  /*18d0*/  MUFU.RCP R3, R0 ;  /* 0x0000000000037308 */ /* 0x000e640000001000 */
[----:B-1----:R-:W-:-:S04]  /*18e0*/  FFMA R5, R0, R3, -1 ;  /* 0xbf80000000057423 */ /* 0x002fc80000000003 */
[----:B------:R-:W-:-:S04]  /*18f0*/  FADD.FTZ R6, -R5, -RZ ;  /* 0x800000ff05067221 */ /* 0x000fc80000010100 */
[----:B------:R-:W-:-:S07]  /*1900*/  FFMA R3, R3, R6, R3 ;  /* 0x0000000603037223 */ /* 0x000fce0000000003 */
.L_x_117:
[----:B------:R-:W-:-:S13]  /*1910*/  ISETP.NE.AND P0, PT, R4, RZ, PT ;  /* 0x000000ff0400720c */ /* 0x000fda0003f05270 */
[----:B------:R-:W-:Y:S05]  /*1920*/  @P0 EXIT ;  /* 0x000000000000094d */ /* 0x000fea0003800000 */
[----:B------:R-:W1:Y:S01]  /*1930*/  LDC.64 R4, c[0x0][0x390] ;  /* 0x0000e400ff047b82 */ /* 0x000e620000000a00 */
[----:B------:R-:W-:-:S05]  /*1940*/  FMUL R3, R3, R2 ;  /* 0x0000000203037220 */ /* 0x000fca0000400000 */
[----:B-1----:R-:W-:Y:S01]  /*1950*/  REDG.E.ADD.F32.FTZ.RN.STRONG.GPU desc[UR6][R4.64], R3 ;  /* 0x00000003040079a6 */ /* 0x002fe2000c12f306 */
[----:B------:R-:W-:Y:S05]  /*1960*/  EXIT ;  /* 0x000000000000794d */ /* 0x000fea0003800000 */
.L_x_110:
[----:B------:R-:W-:Y:S01]  /*1970*/  IMAD.MOV.U32 R11, RZ, RZ, 0x10 ;  /* 0x00000010ff0b7424 */ /* 0x000fe200078e00ff */
[----:B------:R-:W-:Y:S02]  /*1980*/  MOV R13, 0x1f ;  /* 0x0000001f000d7802 */ /* 0x000fe40000000f00 */
[----:B------:R-:W-:-:S07]  /*1990*/  MOV R10, 0xffffffff ;  /* 0xffffffff000a7802 */ /* 0x000fce0000000f00 */
[----:B01----:R-:W-:Y:S05]  /*19a0*/  WARPSYNC.COLLECTIVE R10, `(.L_x_119) ;  /* 0x000000000a087348 */ /* 0x003fea0003c00000 */
[----:B-1----:R1:W2:Y:S02]  /*19b0*/  SHFL.DOWN P0, R9, R2, R11, R13 ;  /* 0x0800000b02097389 */ /* 0x0022a4000000000d */
[----:B012---:R-:W-:Y:S05]  /*19c0*/  ENDCOLLECTIVE ;  /* 0x000000000000791b */ /* 0x007fea0003800000 */
.L_x_119:
[----:B------:R-:W-:Y:S01]  /*19d0*/  MOV R11, 0x8 ;  /* 0x00000008000b7802 */ /* 0x000fe20000000f00 */
[----:B------:R-:W-:-:S04]  /*19e0*/  IMAD.MOV.U32 R3, RZ, RZ, R9 ;  /* 0x000000ffff037224 */ /* 0x000fc800078e0009 */
[----:B------:R-:W-:-:S05]  /*19f0*/  FADD R3, R3, R2 ;  /* 0x0000000203037221 */ /* 0x000fca0000000000 */
[----:B------:R-:W-:-:S07]  /*1a00*/  MOV R2, R3 ;  /* 0x0000000300027202 */ /* 0x000fce0000000f00 */
[----:B------:R-:W-:Y:S05]  /*1a10*/  WARPSYNC.COLLECTIVE R10, `(.L_x_120) ;  /* 0x000000000a087348 */ /* 0x000fea0003c00000 */
[----:B------:R0:W1:Y:S02]  /*1a20*/  SHFL.DOWN P0, R9, R2, R11, R13 ;  /* 0x0800000b02097389 */ /* 0x000064000000000d */
[----:B01----:R-:W-:Y:S05]  /*1a30*/  ENDCOLLECTIVE ;  /* 0x000000000000791b */ /* 0x003fea0003800000 */
.L_x_120:
[----:B------:R-:W-:Y:S01]  /*1a40*/  MOV R11, 0x4 ;  /* 0x00000004000b7802 */ /* 0x000fe20000000f00 */
[----:B------:R-:W-:-:S04]  /*1a50*/  IMAD.MOV.U32 R6, RZ, RZ, R9 ;  /* 0x000000ffff067224 */ /* 0x000fc800078e0009 */
[----:B------:R-:W-:-:S05]  /*1a60*/  FADD R6, R3, R6 ;  /* 0x0000000603067221 */ /* 0x000fca0000000000 */
[----:B------:R-:W-:-:S07]  /*1a70*/  MOV R2, R6 ;  /* 0x0000000600027202 */ /* 0x000fce0000000f00 */
[----:B------:R-:W-:Y:S05]  /*1a80*/  WARPSYNC.COLLECTIVE R10, `(.L_x_121) ;  /* 0x000000000a087348 */ /* 0x000fea0003c00000 */
[----:B------:R0:W1:Y:S02]  /*1a90*/  SHFL.DOWN P0, R9, R2, R11, R13 ;  /* 0x0800000b02097389 */ /* 0x000064000000000d */
[----:B01----:R-:W-:Y:S05]  /*1aa0*/  ENDCOLLECTIVE ;  /* 0x000000000000791b */ /* 0x003fea0003800000 */
.L_x_121:
[----:B------:R-:W-:Y:S01]  /*1ab0*/  MOV R11, 0x2 ;  /* 0x00000002000b7802 */ /* 0x000fe20000000f00 */
[----:B------:R-:W-:-:S04]  /*1ac0*/  IMAD.MOV.U32 R7, RZ, RZ, R9 ;  /* 0x000000ffff077224 */ /* 0x000fc800078e0009 */
[----:B------:R-:W-:-:S05]  /*1ad0*/  FADD R7, R6, R7 ;  /* 0x0000000706077221 */ /* 0x000fca0000000000 */
[----:B------:R-:W-:-:S07]  /*1ae0*/  MOV R2, R7 ;  /* 0x0000000700027202 */ /* 0x000fce0000000f00 */
[----:B------:R-:W-:Y:S05]  /*1af0*/  WARPSYNC.COLLECTIVE R10, `(.L_x_122) ;  /* 0x000000000a087348 */ /* 0x000fea0003c00000 */
[----:B------:R0:W1:Y:S02]  /*1b00*/  SHFL.DOWN P0, R9, R2, R11, R13 ;  /* 0x0800000b02097389 */ /* 0x000064000000000d */
[----:B01----:R-:W-:Y:S05]  /*1b10*/  ENDCOLLECTIVE ;  /* 0x000000000000791b */ /* 0x003fea0003800000 */
.L_x_122:
[----:B------:R-:W-:Y:S01]  /*1b20*/  MOV R11, 0x1 ;  /* 0x00000001000b7802 */ /* 0x000fe20000000f00 */
[----:B------:R-:W-:-:S04]  /*1b30*/  IMAD.MOV.U32 R8, RZ, RZ, R9 ;  /* 0x000000ffff087224 */ /* 0x000fc800078e0009 */
[----:B------:R-:W-:-:S05]  /*1b40*/  FADD R8, R7, R8 ;  /* 0x0000000807087221 */ /* 0x000fca0000000000 */
[----:B------:R-:W-:-:S07]  /*1b50*/  MOV R2, R8 ;  /* 0x0000000800027202 */ /* 0x000fce0000000f00 */
[----:B------:R-:W-:Y:S05]  /*1b60*/  WARPSYNC.COLLECTIVE R10, `(.L_x_123) ;  /* 0x000000000a087348 */ /* 0x000fea0003c00000 */
[----:B------:R0:W1:Y:S02]  /*1b70*/  SHFL.DOWN P0, R9, R2, R11, R13 ;  /* 0x0800000b02097389 */ /* 0x000064000000000d */
[----:B01----:R-:W-:Y:S05]  /*1b80*/  ENDCOLLECTIVE ;  /* 0x000000000000791b */ /* 0x003fea0003800000 */
.L_x_123:
[----:B------:R-:W-:Y:S05]  /*1b90*/  BRA `(.L_x_124) ;  /* 0xfffffff400d47947 */ /* 0x000fea000383ffff */
        .weak           $__internal_3_$__cuda_sm20_rcp_rn_f32_slowpath
        .type           $__internal_3_$__cuda_sm20_rcp_rn_f32_slowpath,@function
        .size           $__internal_3_$__cuda_sm20_rcp_rn_f32_slowpath,($__internal_4_$__cuda_sm3x_div_rn_noftz_f32_slowpath - $__internal_3_$__cuda_sm20_rcp_rn_f32_slowpath)
$__internal_3_$__cuda_sm20_rcp_rn_f32_slowpath:
[----:B------:R-:W-:-:S05]  /*1ba0*/  IMAD.SHL.U32 R3, R0, 0x2, RZ ;  /* 0x0000000200037824 */ /* 0x000fca00078e00ff */
[----:B------:R-:W-:-:S04]  /*1bb0*/  SHF.R.U32.HI R3, RZ, 0x18, R3 ;  /* 0x00000018ff037819 */ /* 0x000fc80000011603 */
[----:B------:R-:W-:-:S13]  /*1bc0*/  ISETP.NE.U32.AND P0, PT, R3, RZ, PT ;  /* 0x000000ff0300720c */ /* 0x000fda0003f05070 */
[----:B------:R-:W-:Y:S05]  /*1bd0*/  @P0 BRA `(.L_x_125) ;  /* 0x00000000002c0947 */ /* 0x000fea0003800000 */
[----:B------:R-:W-:-:S04]  /*1be0*/  SHF.L.U32 R3, R0, 0x1, RZ ;  /* 0x0000000100037819 */ /* 0x000fc800000006ff */
[----:B------:R-:W-:-:S13]  /*1bf0*/  ISETP.NE.AND P0, PT, R3, RZ, PT ;  /* 0x000000ff0300720c */ /* 0x000fda0003f05270 */
[----:B------:R2:W3:Y:S01]  /*1c00*/  @!P0 MUFU.RCP R3, R0 ;  /* 0x0000000000038308 */ /* 0x0004e20000001000 */
[----:B------:R-:W-:Y:S05]  /*1c10*/  @!P0 BRA `(.L_x_126) ;  /* 0x0000000000a48947 */ /* 0x000fea0003800000 */
[----:B------:R-:W-:-:S04]  /*1c20*/  FFMA R5, R0, 1.84467440737095516160e+19, RZ ;  /* 0x5f80000000057823 */ /* 0x000fc800000000ff */
[----:B--2---:R-:W3:Y:S02]  /*1c30*/  MUFU.RCP R0, R5 ;  /* 0x0000000500007308 */ /* 0x004ee40000001000 */
[----:B---3--:R-:W-:-:S04]  /*1c40*/  FFMA R3, R5, R0, -1 ;  /* 0xbf80000005037423 */ /* 0x008fc80000000000 */
[----:B------:R-:W-:-:S04]  /*1c50*/  FADD.FTZ R3, -R3, -RZ ;  /* 0x800000ff03037221 */ /* 0x000fc80000010100 */
[----:B------:R-:W-:-:S04]  /*1c60*/  FFMA R0, R0, R3, R0 ;  /* 0x0000000300007223 */ /* 0x000fc80000000000 */
[----:B------:R-:W-:Y:S01]  /*1c70*/  FFMA R3, R0, 1.84467440737095516160e+19, RZ ;  /* 0x5f80000000037823 */ /* 0x000fe200000000ff */
[----:B------:R-:W-:Y:S06]  /*1c80*/  BRA `(.L_x_126) ;  /* 0x0000000000887947 */ /* 0x000fec0003800000 */
.L_x_125:
[----:B------:R-:W-:-:S04]  /*1c90*/  IADD3 R5, PT, PT, R3, -0xfd, RZ ;  /* 0xffffff0303057810 */ /* 0x000fc80007ffe0ff */
[----:B------:R-:W-:-:S13]  /*1ca0*/  ISETP.GT.U32.AND P0, PT, R5, 0x1, PT ;  /* 0x000000010500780c */ /* 0x000fda0003f04070 */
[----:B------:R-:W-:Y:S05]  /*1cb0*/  @P0 BRA `(.L_x_127) ;  /* 0x0000000000780947 */ /* 0x000fea0003800000 */
[----:B------:R-:W-:Y:S01]  /*1cc0*/  LOP3.LUT R7, R0, 0x7fffff, RZ, 0xc0, !PT ;  /* 0x007fffff00077812 */ /* 0x000fe200078ec0ff */
[----:B------:R-:W-:Y:S02]  /*1cd0*/  IMAD.MOV.U32 R12, RZ, RZ, 0x3 ;  /* 0x00000003ff0c7424 */ /* 0x000fe400078e00ff */
[----:B------:R-:W-:Y:S01]  /*1ce0*/  VIADD R3, R3, 0xffffff04 ;  /* 0xffffff0403037836 */ /* 0x000fe20000000000 */
        /* <DEDUP_REMOVED lines=11> */
[----:B------:R-:W-:Y:S02]  /*1da0*/  LOP3.LUT R10, R11, R8, RZ, 0xc0, !PT ;  /* 0x000000080b0a7212 */ /* 0x000fe400078ec0ff */
[----:B------:R-:W-:-:S02]  /*1db0*/  IADD3 R9, PT, PT, -R9, RZ, RZ ;  /* 0x000000ff09097210 */ /* 0x000fc40007ffe1ff */
[-C--:B------:R-:W-:Y:S02]  /*1dc0*/  SHF.R.U32.HI R10, RZ, R5.reuse, R10 ;  /* 0x00000005ff0a7219 */ /* 0x080fe4000001160a */
[--C-:B------:R-:W-:Y:S02]  /*1dd0*/  LOP3.LUT P1, RZ, R9, R5, R8.reuse, 0xf8, !PT ;  /* 0x0000000509ff7212 */ /* 0x100fe4000782f808 */
[C---:B------:R-:W-:Y:S02]  /*1de0*/  LOP3.LUT P0, RZ, R10.reuse, 0x1, RZ, 0xc0, !PT ;  /* 0x000000010aff7812 */ /* 0x040fe4000780c0ff */
[----:B------:R-:W-:Y:S02]  /*1df0*/  LOP3.LUT P2, RZ, R10, 0x2, RZ, 0xc0, !PT ;  /* 0x000000020aff7812 */ /* 0x000fe4000784c0ff */
[----:B------:R-:W-:Y:S02]  /*1e00*/  SHF.R.U32.HI R3, RZ, R3, R8 ;  /* 0x00000003ff037219 */ /* 0x000fe40000011608 */
[----:B------:R-:W-:-:S02]  /*1e10*/  PLOP3.LUT P0, PT, P0, P1, P2, 0xe0, 0x0 ;  /* 0x000000000000781c */ /* 0x000fc40000703c20 */
[----:B------:R-:W-:Y:S02]  /*1e20*/  LOP3.LUT P1, RZ, R0, 0x7fffff, RZ, 0xc0, !PT ;  /* 0x007fffff00ff7812 */ /* 0x000fe4000782c0ff */
[----:B------:R-:W-:-:S04]  /*1e30*/  SEL R5, RZ, 0x1, !P0 ;  /* 0x00000001ff057807 */ /* 0x000fc80004000000 */
[----:B------:R-:W-:-:S04]  /*1e40*/  IADD3 R5, PT, PT, -R5, RZ, RZ ;  /* 0x000000ff05057210 */ /* 0x000fc80007ffe1ff */
[----:B------:R-:W-:-:S13]  /*1e50*/  ISETP.GE.AND P0, PT, R5, RZ, PT ;  /* 0x000000ff0500720c */ /* 0x000fda0003f06270 */
[----:B------:R-:W-:-:S04]  /*1e60*/  @!P0 IADD3 R3, PT, PT, R3, 0x1, RZ ;  /* 0x0000000103038810 */ /* 0x000fc80007ffe0ff */
[----:B------:R-:W-:-:S04]  /*1e70*/  @!P1 SHF.L.U32 R3, R3, 0x1, RZ ;  /* 0x0000000103039819 */ /* 0x000fc800000006ff */
[----:B------:R-:W-:Y:S01]  /*1e80*/  LOP3.LUT R3, R3, 0x80000000, R0, 0xf8, !PT ;  /* 0x8000000003037812 */ /* 0x000fe200078ef800 */
[----:B------:R-:W-:Y:S06]  /*1e90*/  BRA `(.L_x_126) ;  /* 0x0000000000047947 */ /* 0x000fec0003800000 */
.L_x_127:
[----:B------:R0:W1:Y:S02]  /*1ea0*/  MUFU.RCP R3, R0 ;  /* 0x0000000000037308 */ /* 0x0000640000001000 */
.L_x_126:
[----:B------:R-:W-:-:S04]  /*1eb0*/  IMAD.MOV.U32 R7, RZ, RZ, 0x0 ;  /* 0x00000000ff077424 */ /* 0x000fc800078e00ff */
[----:B0123--:R-:W-:Y:S05]  /*1ec0*/  RET.REL.NODEC R6 `(_ZN36_GLOBAL__N__8813fdb2_4_k_cu_25f9cda719ce_fwd_probs_kernelILi256EEEvPKfPKiPfiiiffi) ;  /* 0xffffffe0064c7950 */ /* 0x00ffea0003c3ffff */
        .weak           $__internal_4_$__cuda_sm3x_div_rn_noftz_f32_slowpath
        .type           $__internal_4_$__cuda_sm3x_div_rn_noftz_f32_slowpath,@function
        .size           $__internal_4_$__cuda_sm3x_div_rn_noftz_f32_slowpath,(.L_x_272 - $__internal_4_$__cuda_sm3x_div_rn_noftz_f32_slowpath)
$__internal_4_$__cuda_sm3x_div_rn_noftz_f32_slowpath:
[--C-:B------:R-:W-:Y:S01]  /*1ed0*/  SHF.R.U32.HI R8, RZ, 0x17, R0.reuse ;  /* 0x00000017ff087819 */ /* 0x100fe20000011600 */
[----:B------:R-:W-:Y:S01]  /*1ee0*/  IMAD.MOV.U32 R10, RZ, RZ, R0 ;  /* 0x000000ffff0a7224 */ /* 0x000fe200078e0000 */
[----:B------:R-:W-:Y:S02]  /*1ef0*/  SHF.R.U32.HI R6, RZ, 0x17, R3 ;  /* 0x00000017ff067819 */ /* 0x000fe40000011603 */
[----:B------:R-:W-:Y:S02]  /*1f00*/  LOP3.LUT R8, R8, 0xff, RZ, 0xc0, !PT ;  /* 0x000000ff08087812 */ /* 0x000fe400078ec0ff */
[----:B------:R-:W-:Y:S02]  /*1f10*/  LOP3.LUT R6, R6, 0xff, RZ, 0xc0, !PT ;  /* 0x000000ff06067812 */ /* 0x000fe400078ec0ff */
[----:B------:R-:W-:Y:S02]  /*1f20*/  IADD3 R12, PT, PT, R8, -0x1, RZ ;  /* 0xffffffff080c7810 */ /* 0x000fe40007ffe0ff */
[----:B------:R-:W-:-:S02]  /*1f30*/  IADD3 R11, PT, PT, R6, -0x1, RZ ;  /* 0xffffffff060b7810 */ /* 0x000fc40007ffe0ff */
        /* <DEDUP_REMOVED lines=22> */
[----:B------:R-:W-:Y:S01]  /*20a0*/  @P0 MOV R9, RZ ;  /* 0x000000ff00090202 */ /* 0x000fe20000000f00 */
[----:B------:R-:W-:Y:S02]  /*20b0*/  @!P0 IMAD.MOV.U32 R9, RZ, RZ, -0x40 ;  /* 0xffffffc0ff098424 */ /* 0x000fe400078e00ff */
[----:B------:R-:W-:Y:S01]  /*20c0*/  @!P0 FFMA R3, R3, 1.84467440737095516160e+19, RZ ;  /* 0x5f80000003038823 */ /* 0x000fe200000000ff */
[----:B------:R-:W-:Y:S02]  /*20d0*/  @!P1 FFMA R10, R0, 1.84467440737095516160e+19, RZ ;  /* 0x5f800000000a9823 */ /* 0x000fe400000000ff */
[----:B------:R-:W-:-:S07]  /*20e0*/  @!P1 IADD3 R9, PT, PT, R9, 0x40, RZ ;  /* 0x0000004009099810 */ /* 0x000fce0007ffe0ff */
.L_x_128:
[----:B------:R-:W-:Y:S01]  /*20f0*/  LEA R11, R8, 0xc0800000, 0x17 ;  /* 0xc0800000080b7811 */ /* 0x000fe200078eb8ff */
[----:B------:R-:W-:-:S03]  /*2100*/  VIADD R6, R6, 0xffffff81 ;  /* 0xffffff8106067836 */ /* 0x000fc60000000000 */
[----:B------:R-:W-:Y:S01]  /*2110*/  IADD3 R11, PT, PT, -R11, R10, RZ ;  /* 0x0000000a0b0b7210 */ /* 0x000fe20007ffe1ff */
[C---:B------:R-:W-:Y:S01]  /*2120*/  IMAD R0, R6.reuse, -0x800000, R3 ;  /* 0xff80000006007824 */ /* 0x040fe200078e0203 */
[----:B------:R-:W-:Y:S02]  /*2130*/  IADD3 R6, PT, PT, R6, 0x7f, -R8 ;  /* 0x0000007f06067810 */ /* 0x000fe40007ffe808 */
[----:B------:R-:W0:Y:S01]  /*2140*/  MUFU.RCP R10, R11 ;  /* 0x0000000b000a7308 */ /* 0x000e220000001000 */
[----:B------:R-:W-:Y:S01]  /*2150*/  FADD.FTZ R13, -R11, -RZ ;  /* 0x800000ff0b0d7221 */ /* 0x000fe20000010100 */
[----:B------:R-:W-:-:S03]  /*2160*/  IADD3 R6, PT, PT, R6, R9, RZ ;  /* 0x0000000906067210 */ /* 0x000fc60007ffe0ff */
        /* <DEDUP_REMOVED lines=8> */
[----:B------:R-:W-:-:S04]  /*21f0*/  LOP3.LUT R3, R3, 0xff, RZ, 0xc0, !PT ;  /* 0x000000ff03037812 */ /* 0x000fc800078ec0ff */
[----:B------:R-:W-:-:S05]  /*2200*/  IADD3 R11, PT, PT, R3, R6, RZ ;  /* 0x00000006030b7210 */ /* 0x000fca0007ffe0ff */
        /* <DEDUP_REMOVED lines=11> */
[C---:B------:R-:W-:Y:S01]  /*22c0*/  IADD3 R9, PT, PT, R11.reuse, 0x20, RZ ;  /* 0x000000200b097810 */ /* 0x040fe20007ffe0ff */
[CCC-:B------:R-:W-:Y:S01]  /*22d0*/  FFMA.RM R6, R12.reuse, R10.reuse, R15.reuse ;  /* 0x0000000a0c067223 */ /* 0x1c0fe2000000400f */
[----:B------:R-:W-:Y:S02]  /*22e0*/  ISETP.NE.AND P2, PT, R11, RZ, PT ;  /* 0x000000ff0b00720c */ /* 0x000fe40003f45270 */
[----:B------:R-:W-:Y:S01]  /*22f0*/  LOP3.LUT R8, R3, 0x7fffff, RZ, 0xc0, !PT ;  /* 0x007fffff03087812 */ /* 0x000fe200078ec0ff */
[----:B------:R-:W-:Y:S01]  /*2300*/  FFMA.RP R3, R12, R10, R15 ;  /* 0x0000000a0c037223 */ /* 0x000fe2000000800f */
[C---:B------:R-:W-:Y:S02]  /*2310*/  ISETP.NE.AND P1, PT, R11.reuse, RZ, PT ;  /* 0x000000ff0b00720c */ /* 0x040fe40003f25270 */
        /* <DEDUP_REMOVED lines=15> */
.L_x_134:
[----:B------:R-:W-:-:S04]  /*2410*/  LOP3.LUT R0, R0, 0x80000000, RZ, 0xc0, !PT ;  /* 0x8000000000007812 */ /* 0x000fc800078ec0ff */
[----:B------:R-:W-:Y:S01]  /*2420*/  LOP3.LUT R0, R0, 0x7f800000, RZ, 0xfc, !PT ;  /* 0x7f80000000007812 */ /* 0x000fe200078efcff */
[----:B------:R-:W-:Y:S06]  /*2430*/  BRA `(.L_x_135) ;  /* 0x0000000000287947 */ /* 0x000fec0003800000 */
.L_x_133:
[----:B------:R-:W-:Y:S01]  /*2440*/  LEA R0, R6, R0, 0x17 ;  /* 0x0000000006007211 */ /* 0x000fe200078eb8ff */
[----:B------:R-:W-:Y:S06]  /*2450*/  BRA `(.L_x_135) ;  /* 0x0000000000207947 */ /* 0x000fec0003800000 */
.L_x_132:
[----:B------:R-:W-:-:S04]  /*2460*/  LOP3.LUT R0, R10, 0x80000000, R3, 0x48, !PT ;  /* 0x800000000a007812 */ /* 0x000fc800078e4803 */
[----:B------:R-:W-:Y:S01]  /*2470*/  LOP3.LUT R0, R0, 0x7f800000, RZ, 0xfc, !PT ;  /* 0x7f80000000007812 */ /* 0x000fe200078efcff */
[----:B------:R-:W-:Y:S06]  /*2480*/  BRA `(.L_x_135) ;  /* 0x0000000000147947 */ /* 0x000fec0003800000 */
.L_x_131:
[----:B------:R-:W-:Y:S01]  /*2490*/  LOP3.LUT R0, R10, 0x80000000, R3, 0x48, !PT ;  /* 0x800000000a007812 */ /* 0x000fe200078e4803 */
[----:B------:R-:W-:Y:S06]  /*24a0*/  BRA `(.L_x_135) ;  /* 0x00000000000c7947 */ /* 0x000fec0003800000 */
.L_x_130:
[----:B------:R-:W0:Y:S01]  /*24b0*/  MUFU.RSQ R0, -QNAN ;  /* 0xffc0000000007908 */ /* 0x000e220000001400 */
[----:B------:R-:W-:Y:S05]  /*24c0*/  BRA `(.L_x_135) ;  /* 0x0000000000047947 */ /* 0x000fea0003800000 */
.L_x_129:
[----:B------:R-:W-:-:S07]  /*24d0*/  FADD.FTZ R0, R3, R0 ;  /* 0x0000000003007221 */ /* 0x000fce0000010000 */
.L_x_135:
[----:B------:R-:W-:-:S04]  /*24e0*/  HFMA2 R3, -RZ, RZ, 0, 0 ;  /* 0x00000000ff037431 */ /* 0x000fc800000001ff */
[----:B0-----:R-:W-:Y:S05]  /*24f0*/  RET.REL.NODEC R2 `(_ZN36_GLOBAL__N__8813fdb2_4_k_cu_25f9cda719ce_fwd_probs_kernelILi256EEEvPKfPKiPfiiiffi) ;  /* 0xffffffd802c07950 */ /* 0x001fea0003c3ffff */
.L_x_136:
        /* <DEDUP_REMOVED lines=16> */
.L_x_272:


//--------------------- .text._ZN36_GLOBAL__N__8813fdb2_4_k_cu_25f9cda720ce_bwd_logits_kernelILi256EEEvPKfPKiPfiifif --------------------------
	.section	.text._ZN36_GLOBAL__N__8813fdb2_4_k_cu_25f9cda720ce_bwd_logits_kernelILi256EEEvPKfPKiPfiifif,"ax",@progbits
	.align	128
.text._ZN36_GLOBAL__N__8813fdb2_4_k_cu_25f9cda720ce_bwd_logits_kernelILi256EEEvPKfPKiPfiifif:
        .type           _ZN36_GLOBAL__N__8813fdb2_4_k_cu_25f9cda720ce_bwd_logits_kernelILi256EEEvPKfPKiPfiifif,@function
        .size           _ZN36_GLOBAL__N__8813fdb2_4_k_cu_25f9cda720ce_bwd_logits_kernelILi256EEEvPKfPKiPfiifif,(.L_x_275 - _ZN36_GLOBAL__N__8813fdb2_4_k_cu_25f9cda720ce_bwd_logits_kernelILi256EEEvPKfPKiPfiifif)
        .other          _ZN36_GLOBAL__N__8813fdb2_4_k_cu_25f9cda720ce_bwd_logits_kernelILi256EEEvPKfPKiPfiifif,@"STO_CUDA_ENTRY STV_DEFAULT"
_ZN36_GLOBAL__N__8813fdb2_4_k_cu_25f9cda720ce_bwd_logits_kernelILi256EEEvPKfPKiPfiifif:
        /* <DEDUP_REMOVED lines=35> */
.L_x_140:
[----:B0-----:R-:W-:Y:S02]  /*0230*/  IMAD.MOV.U32 R2, RZ, RZ, R8 ;  /* 0x000000ffff027224 */ /* 0x001fe400078e0008 */
[----:B------:R-:W-:Y:S02]  /*0240*/  IMAD.MOV.U32 R3, RZ, RZ, R11 ;  /* 0x000000ffff037224 */ /* 0x000fe400078e000b */
[----:B------:R-:W-:Y:S01]  /*0250*/  VIADD R0, R0, 0x10 ;  /* 0x0000001000007836 */ /* 0x000fe20000000000 */
[----:B------:R-:W-:Y:S01]  /*0260*/  IADD3 R8, P2, PT, R2, 0x4000, RZ ;  /* 0x0000400002087810 */ /* 0x000fe20007f5e0ff */
[----:B------:R-:W-:Y:S01]  /*0270*/  VIADD R9, R9, 0x1000 ;  /* 0x0000100009097836 */ /* 0x000fe20000000000 */
[----:B------:R0:W-:Y:S02]  /*0280*/  STG.E desc[UR4][R2.64+-0x2000], RZ ;  /* 0xffe000ff02007986 */ /* 0x0001e4000c101904 */
[----:B------:R-:W-:Y:S02]  /*0290*/  ISETP.NE.AND P1, PT, R0, RZ, PT ;  /* 0x000000ff0000720c */ /* 0x000fe40003f25270 */
[----:B------:R0:W-:Y:S01]  /*02a0*/  STG.E desc[UR4][R2.64+-0x1c00], RZ ;  /* 0xffe400ff02007986 */ /* 0x0001e2000c101904 */
[----:B------:R-:W-:-:S03]  /*02b0*/  IADD3.X R11, PT, PT, RZ, R3, RZ, P2, !PT ;  /* 0x00000003ff0b7210 */ /* 0x000fc600017fe4ff */
        /* <DEDUP_REMOVED lines=15> */
.L_x_139:
[----:B------:R-:W-:Y:S05]  /*03b0*/  BSYNC.RECONVERGENT B0 ;  /* 0x0000000000007941 */ /* 0x000fea0003800200 */
.L_x_138:
        /* <DEDUP_REMOVED lines=16> */
.L_x_142:
[----:B------:R-:W-:Y:S05]  /*04c0*/  BSYNC.RECONVERGENT B0 ;  /* 0x0000000000007941 */ /* 0x000fea0003800200 */
.L_x_141:
        /* <DEDUP_REMOVED lines=11> */
[----:B------:R-:W-:Y:S02]  /*0580*/  @P0 VIADD R9, R9, 0x400 ;  /* 0x0000040009090836 */ /* 0x000fe40000000000 */
[----:B------:R-:W-:Y:S02]  /*0590*/  IMAD.MOV R0, RZ, RZ, -R0 ;  /* 0x000000ffff007224 */ /* 0x000fe400078e0a00 */
[----:B------:R-:W-:-:S03]  /*05a0*/  IMAD.WIDE.U32 R6, R9, 0x4, R6 ;  /* 0x0000000409067825 */ /* 0x000fc600078e0006 */
[----:B01----:R-:W-:-:S04]  /*05b0*/  IADD3 R2, P0, PT, R6, UR6, RZ ;  /* 0x0000000606027c10 */ /* 0x003fc8000ff1e0ff */
[----:B------:R-:W-:-:S09]  /*05c0*/  IADD3.X R3, PT, PT, R7, UR7, RZ, P0, !PT ;  /* 0x0000000707037c10 */ /* 0x000fd200087fe4ff */
.L_x_143:
[----:B------:R-:W-:Y:S01]  /*05d0*/  VIADD R0, R0, 0x1 ;  /* 0x0000000100007836 */ /* 0x000fe20000000000 */
[----:B------:R0:W-:Y:S04]  /*05e0*/  STG.E desc[UR4][R2.64], RZ ;  /* 0x000000ff02007986 */ /* 0x0001e8000c101904 */
[----:B------:R-:W-:Y:S02]  /*05f0*/  ISETP.NE.AND P0, PT, R0, RZ, PT ;  /* 0x000000ff0000720c */ /* 0x000fe40003f05270 */
[----:B0-----:R-:W-:-:S04]  /*0600*/  IADD3 R2, P1, PT, R2, 0x400, RZ ;  /* 0x0000040002027810 */ /* 0x001fc80007f3e0ff */
[----:B------:R-:W-:-:S07]  /*0610*/  IADD3.X R3, PT, PT, RZ, R3, RZ, P1, !PT ;  /* 0x00000003ff037210 */ /* 0x000fce0000ffe4ff */
[----:B------:R-:W-:Y:S05]  /*0620*/  @P0 BRA `(.L_x_143) ;  /* 0xfffffffc00e80947 */ /* 0x000fea000383ffff */
[----:B------:R-:W-:Y:S05]  /*0630*/  EXIT ;  /* 0x000000000000794d */ /* 0x000fea0003800000 */
.L_x_137:
[----:B------:R-:W0:Y:S01]  /*0640*/  S2R R9, SR_TID.X ;  /* 0x0000000000097919 */ /* 0x000e220000002100 */
[----:B------:R-:W-:Y:S01]  /*0650*/  BSSY.RECONVERGENT B0, `(.L_x_144) ;  /* 0x000006c000007945 */ /* 0x000fe20003800200 */
[----:B------:R-:W-:Y:S01]  /*0660*/  IMAD.MOV.U32 R10, RZ, RZ, -0x800000 ;  /* 0xff800000ff0a7424 */ /* 0x000fe200078e00ff */
[----:B0-----:R-:W-:-:S13]  /*0670*/  ISETP.GE.AND P0, PT, R9, UR6, PT ;  /* 0x0000000609007c0c */ /* 0x001fda000bf06270 */
[----:B------:R-:W-:Y:S05]  /*0680*/  @P0 BRA `(.L_x_145) ;  /* 0x0000000400a00947 */ /* 0x000fea0003800000 */
[----:B------:R-:W-:Y:S01]  /*0690*/  LOP3.LUT R0, RZ, R9, RZ, 0x33, !PT ;  /* 0x00000009ff007212 */ /* 0x000fe200078e33ff */
[----:B------:R-:W-:Y:S01]  /*06a0*/  BSSY.RECONVERGENT B1, `(.L_x_146) ;  /* 0x0000032000017945 */ /* 0x000fe20003800200 */
[----:B------:R-:W-:Y:S02]  /*06b0*/  IMAD.MOV.U32 R10, RZ, RZ, -0x800000 ;  /* 0xff800000ff0a7424 */ /* 0x000fe400078e00ff */
[----:B------:R-:W-:Y:S02]  /*06c0*/  IMAD.MOV.U32 R11, RZ, RZ, R9 ;  /* 0x000000ffff0b7224 */ /* 0x000fe400078e0009 */
[----:B------:R-:W-:-:S05]  /*06d0*/  VIADD R2, R0, UR6 ;  /* 0x0000000600027c36 */ /* 0x000fca0008000000 */
[C---:B------:R-:W-:Y:S02]  /*06e0*/  ISETP.GE.U32.AND P1, PT, R2.reuse, 0xf00, PT ;  /* 0x00000f000200780c */ /* 0x040fe40003f26070 */
[----:B------:R-:W-:-:S04]  /*06f0*/  LEA.HI R0, R2, 0x1, RZ, 0x18 ;  /* 0x0000000102007811 */ /* 0x000fc800078fc0ff */
[----:B------:R-:W-:-:S04]  /*0700*/  LOP3.LUT R24, R0, 0xf, RZ, 0xc0, !PT ;  /* 0x0000000f00187812 */ /* 0x000fc800078ec0ff */
[----:B------:R-:W-:-:S03]  /*0710*/  ISETP.NE.AND P0, PT, R24, RZ, PT ;  /* 0x000000ff1800720c */ /* 0x000fc60003f05270 */
[----:B------:R-:W-:Y:S10]  /*0720*/  @!P1 BRA `(.L_x_147) ;  /* 0x0000000000a49947 */ /* 0x000ff40003800000 */
[----:B------:R-:W0:Y:S01]  /*0730*/  LDCU.64 UR8, c[0x0][0x380] ;  /* 0x00007000ff0877ac */ /* 0x000e220008000a00 */
[----:B------:R-:W-:Y:S01]  /*0740*/  IMAD.WIDE.U32 R2, R9, 0x4, R6 ;  /* 0x0000000409027825 */ /* 0x000fe200078e0006 */
[----:B------:R-:W-:Y:S02]  /*0750*/  LOP3.LUT R12, R0, 0x1fffff0, RZ, 0xc0, !PT ;  /* 0x01fffff0000c7812 */ /* 0x000fe400078ec0ff */
[----:B------:R-:W-:Y:S01]  /*0760*/  MOV R10, 0xff800000 ;  /* 0xff800000000a7802 */ /* 0x000fe20000000f00 */
[----:B------:R-:W-:Y:S02]  /*0770*/  IMAD.MOV.U32 R11, RZ, RZ, R9 ;  /* 0x000000ffff0b7224 */ /* 0x000fe400078e0009 */
[----:B------:R-:W-:Y:S01]  /*0780*/  IMAD.MOV R12, RZ, RZ, -R12 ;  /* 0x000000ffff0c7224 */ /* 0x000fe200078e0a0c */
[----:B0-----:R-:W-:-:S04]  /*0790*/  IADD3 R14, P1, PT, R2, UR8, RZ ;  /* 0x00000008020e7c10 */ /* 0x001fc8000ff3e0ff */
[----:B------:R-:W-:-:S04]  /*07a0*/  IADD3 R14, P2, PT, R14, 0x2000, RZ ;  /* 0x000020000e0e7810 */ /* 0x000fc80007f5e0ff */
[----:B------:R-:W-:-:S09]  /*07b0*/  IADD3.X R15, PT, PT, RZ, UR9, R3, P2, P1 ;  /* 0x00000009ff0f7c10 */ /* 0x000fd200097e2403 */
.L_x_148:
        /* <DEDUP_REMOVED lines=8> */
[----:B------:R-:W5:Y:S04]  /*0840*/  LDG.E.CONSTANT R15, desc[UR4][R2.64+-0x800] ;  /* 0xfff80004020f7981 */ /* 0x000f68000c1e9900 */
[----:B------:R-:W5:Y:S04]  /*0850*/  LDG.E.CONSTANT R16, desc[UR4][R2.64+-0x400] ;  /* 0xfffc000402107981 */ /* 0x000f68000c1e9900 */
[----:B------:R-:W5:Y:S04]  /*0860*/  LDG.E.CONSTANT R17, desc[UR4][R2.64] ;  /* 0x0000000402117981 */ /* 0x000f68000c1e9900 */
[----:B------:R-:W5:Y:S04]  /*0870*/  LDG.E.CONSTANT R18, desc[UR4][R2.64+0x400] ;  /* 0x0004000402127981 */ /* 0x000f68000c1e9900 */
[----:B------:R-:W5:Y:S04]  /*0880*/  LDG.E.CONSTANT R19, desc[UR4][R2.64+0x800] ;  /* 0x0008000402137981 */ /* 0x000f68000c1e9900 */
[----:B------:R-:W5:Y:S01]  /*0890*/  LDG.E.CONSTANT R20, desc[UR4][R2.64+0xc00] ;  /* 0x000c000402147981 */ /* 0x000f62000c1e9900 */
[----:B--2---:R-:W-:-:S03]  /*08a0*/  FMNMX3 R22, R10, R21, R22, !PT ;  /* 0x000000150a167276 */ /* 0x004fc60007800016 */
[----:B------:R-:W2:Y:S04]  /*08b0*/  LDG.E.CONSTANT R21, desc[UR4][R2.64+0x1000] ;  /* 0x0010000402157981 */ /* 0x000ea8000c1e9900 */
[----:B------:R-:W2:Y:S01]  /*08c0*/  LDG.E.CONSTANT R10, desc[UR4][R2.64+0x1400] ;  /* 0x00140004020a7981 */ /* 0x000ea2000c1e9900 */
[----:B---3--:R-:W-:-:S03]  /*08d0*/  FMNMX3 R25, R22, R23, R25, !PT ;  /* 0x0000001716197276 */ /* 0x008fc60007800019 */
[----:B------:R-:W3:Y:S04]  /*08e0*/  LDG.E.CONSTANT R23, desc[UR4][R2.64+0x1800] ;  /* 0x0018000402177981 */ /* 0x000ee8000c1e9900 */
[----:B------:R-:W3:Y:S01]  /*08f0*/  LDG.E.CONSTANT R22, desc[UR4][R2.64+0x1c00] ;  /* 0x001c000402167981 */ /* 0x000ee2000c1e9900 */
[----:B------:R-:W-:Y:S01]  /*0900*/  IADD3 R12, PT, PT, R12, 0x10, RZ ;  /* 0x000000100c0c7810 */ /* 0x000fe20007ffe0ff */
[----:B------:R-:W-:Y:S01]  /*0910*/  VIADD R11, R11, 0x1000 ;  /* 0x000010000b0b7836 */ /* 0x000fe20000000000 */
[----:B----4-:R-:W-:Y:S02]  /*0920*/  FMNMX3 R13, R25, R13, R14, !PT ;  /* 0x0000000d190d7276 */ /* 0x010fe4000780000e */
[----:B------:R-:W-:Y:S02]  /*0930*/  ISETP.NE.AND P1, PT, R12, RZ, PT ;  /* 0x000000ff0c00720c */ /* 0x000fe40003f25270 */
[----:B------:R-:W-:-:S02]  /*0940*/  IADD3 R14, P2, PT, R2, 0x4000, RZ ;  /* 0x00004000020e7810 */ /* 0x000fc40007f5e0ff */
[----:B-----5:R-:W-:-:S03]  /*0950*/  FMNMX3 R13, R13, R15, R16, !PT ;  /* 0x0000000f0d0d7276 */ /* 0x020fc60007800010 */
[----:B------:R-:W-:Y:S01]  /*0960*/  IMAD.X R15, RZ, RZ, R3, P2 ;  /* 0x000000ffff0f7224 */ /* 0x000fe200010e0603 */
[----:B------:R-:W-:-:S04]  /*0970*/  FMNMX3 R13, R13, R17, R18, !PT ;  /* 0x000000110d0d7276 */ /* 0x000fc80007800012 */
[----:B------:R-:W-:-:S04]  /*0980*/  FMNMX3 R13, R13, R19, R20, !PT ;  /* 0x000000130d0d7276 */ /* 0x000fc80007800014 */
[----:B--2---:R-:W-:-:S04]  /*0990*/  FMNMX3 R10, R13, R21, R10, !PT ;  /* 0x000000150d0a7276 */ /* 0x004fc8000780000a */
[----:B---3--:R-:W-:Y:S01]  /*09a0*/  FMNMX3 R10, R10, R23, R22, !PT ;  /* 0x000000170a0a7276 */ /* 0x008fe20007800016 */
[----:B------:R-:W-:Y:S06]  /*09b0*/  @P1 BRA `(.L_x_148) ;  /* 0xfffffffc00801947 */ /* 0x000fec000383ffff */
.L_x_147:
[----:B------:R-:W-:Y:S05]  /*09c0*/  BSYNC.RECONVERGENT B1 ;  /* 0x0000000000017941 */ /* 0x000fea0003800200 */
.L_x_146:
[----:B------:R-:W-:Y:S05]  /*09d0*/  @!P0 BRA `(.L_x_145) ;  /* 0x0000000000cc8947 */ /* 0x000fea0003800000 */
[----:B------:R-:W0:Y:S01]  /*09e0*/  LDC.64 R2, c[0x0][0x380] ;  /* 0x0000e000ff027b82 */ /* 0x000e220000000a00 */
[----:B------:R-:W-:Y:S01]  /*09f0*/  ISETP.GE.U32.AND P0, PT, R24, 0x8, PT ;  /* 0x000000081800780c */ /* 0x000fe20003f06070 */
[----:B------:R-:W-:Y:S01]  /*0a00*/  BSSY.RECONVERGENT B1, `(.L_x_149) ;  /* 0x0000014000017945 */ /* 0x000fe20003800200 */
[----:B------:R-:W-:-:S04]  /*0a10*/  LOP3.LUT R25, R0, 0x7, RZ, 0xc0, !PT ;  /* 0x0000000700197812 */ /* 0x000fc800078ec0ff */
[----:B------:R-:W-:Y:S02]  /*0a20*/  ISETP.NE.AND P1, PT, R25, RZ, PT ;  /* 0x000000ff1900720c */ /* 0x000fe40003f25270 */
[----:B0-----:R-:W-:-:S05]  /*0a30*/  IADD3 R12, P2, PT, R6, R2, RZ ;  /* 0x00000002060c7210 */ /* 0x001fca0007f5e0ff */
[----:B------:R-:W-:Y:S01]  /*0a40*/  IMAD.X R13, R7, 0x1, R3, P2 ;  /* 0x00000001070d7824 */ /* 0x000fe200010e0603 */
[----:B------:R-:W-:Y:S07]  /*0a50*/  @!P0 BRA `(.L_x_150) ;  /* 0x0000000000388947 */ /* 0x000fee0003800000 */
[----:B------:R-:W-:-:S05]  /*0a60*/  IMAD.WIDE.U32 R14, R11, 0x4, R12 ;  /* 0x000000040b0e7825 */ /* 0x000fca00078e000c */
[----:B------:R-:W2:Y:S04]  /*0a70*/  LDG.E.CONSTANT R17, desc[UR4][R14.64] ;  /* 0x000000040e117981 */ /* 0x000ea8000c1e9900 */
[----:B------:R-:W2:Y:S04]  /*0a80*/  LDG.E.CONSTANT R16, desc[UR4][R14.64+0x400] ;  /* 0x000400040e107981 */ /* 0x000ea8000c1e9900 */
[----:B------:R-:W3:Y:S04]  /*0a90*/  LDG.E.CONSTANT R19, desc[UR4][R14.64+0x800] ;  /* 0x000800040e137981 */ /* 0x000ee8000c1e9900 */
[----:B------:R-:W3:Y:S04]  /*0aa0*/  LDG.E.CONSTANT R18, desc[UR4][R14.64+0xc00] ;  /* 0x000c00040e127981 */ /* 0x000ee8000c1e9900 */
[----:B------:R-:W4:Y:S04]  /*0ab0*/  LDG.E.CONSTANT R21, desc[UR4][R14.64+0x1000] ;  /* 0x001000040e157981 */ /* 0x000f28000c1e9900 */
[----:B------:R-:W4:Y:S04]  /*0ac0*/  LDG.E.CONSTANT R20, desc[UR4][R14.64+0x1400] ;  /* 0x001400040e147981 */ /* 0x000f28000c1e9900 */
[----:B------:R-:W5:Y:S04]  /*0ad0*/  LDG.E.CONSTANT R23, desc[UR4][R14.64+0x1800] ;  /* 0x001800040e177981 */ /* 0x000f68000c1e9900 */
[----:B------:R-:W5:Y:S01]  /*0ae0*/  LDG.E.CONSTANT R22, desc[UR4][R14.64+0x1c00] ;  /* 0x001c00040e167981 */ /* 0x000f62000c1e9900 */
[----:B------:R-:W-:Y:S01]  /*0af0*/  VIADD R11, R11, 0x800 ;  /* 0x000008000b0b7836 */ /* 0x000fe20000000000 */
[----:B--2---:R-:W-:-:S04]  /*0b00*/  FMNMX3 R16, R10, R17, R16, !PT ;  /* 0x000000110a107276 */ /* 0x004fc80007800010 */
[----:B---3--:R-:W-:-:S04]  /*0b10*/  FMNMX3 R16, R16, R19, R18, !PT ;  /* 0x0000001310107276 */ /* 0x008fc80007800012 */
[----:B----4-:R-:W-:-:S04]  /*0b20*/  FMNMX3 R16, R16, R21, R20, !PT ;  /* 0x0000001510107276 */ /* 0x010fc80007800014 */
[----:B-----5:R-:W-:-:S07]  /*0b30*/  FMNMX3 R10, R16, R23, R22, !PT ;  /* 0x00000017100a7276 */ /* 0x020fce0007800016 */
.L_x_150:
[----:B------:R-:W-:Y:S05]  /*0b40*/  BSYNC.RECONVERGENT B1 ;  /* 0x0000000000017941 */ /* 0x000fea0003800200 */
.L_x_149:
        /* <DEDUP_REMOVED lines=11> */
[----:B------:R-:W-:-:S02]  /*0c00*/  IADD3 R11, PT, PT, R11, 0x400, RZ ;  /* 0x000004000b0b7810 */ /* 0x000fc40007ffe0ff */
[----:B--2---:R-:W-:-:S04]  /*0c10*/  FMNMX3 R10, R10, R15, R14, !PT ;  /* 0x0000000f0a0a7276 */ /* 0x004fc8000780000e */
[----:B---3--:R-:W-:-:S07]  /*0c20*/  FMNMX3 R10, R10, R17, R16, !PT ;  /* 0x000000110a0a7276 */ /* 0x008fce0007800010 */
.L_x_152:
[----:B------:R-:W-:Y:S05]  /*0c30*/  BSYNC.RECONVERGENT B1 ;  /* 0x0000000000017941 */ /* 0x000fea0003800200 */
.L_x_151:
[----:B------:R-:W-:Y:S05]  /*0c40*/  @!P1 BRA `(.L_x_145) ;  /* 0x0000000000309947 */ /* 0x000fea0003800000 */
[----:B------:R-:W-:-:S04]  /*0c50*/  IMAD.WIDE.U32 R12, R11, 0x4, R6 ;  /* 0x000000040b0c7825 */ /* 0x000fc800078e0006 */
[----:B------:R-:W-:Y:S01]  /*0c60*/  IMAD.MOV R0, RZ, RZ, -R0 ;  /* 0x000000ffff007224 */ /* 0x000fe200078e0a00 */
[----:B------:R-:W-:-:S05]  /*0c70*/  IADD3 R2, P0, PT, R12, R2, RZ ;  /* 0x000000020c027210 */ /* 0x000fca0007f1e0ff */
[----:B------:R-:W-:-:S08]  /*0c80*/  IMAD.X R13, R13, 0x1, R3, P0 ;  /* 0x000000010d0d7824 */ /* 0x000fd000000e0603 */
.L_x_153:
        /* <DEDUP_REMOVED lines=8> */
.L_x_145:
[----:B------:R-:W-:Y:S05]  /*0d10*/  BSYNC.RECONVERGENT B0 ;  /* 0x0000000000007941 */ /* 0x000fea0003800200 */
.L_x_144:
[----:B------:R-:W0:Y:S01]  /*0d20*/  SHFL.DOWN PT, R3, R10, 0x10, 0x1f ;  /* 0x0a001f000a037f89 */ /* 0x000e2200000e0000 */
[----:B------:R-:W-:Y:S02]  /*0d30*/  LOP3.LUT P0, R16, R9, 0x1f, RZ, 0xc0, !PT ;  /* 0x0000001f09107812 */ /* 0x000fe4000780c0ff */
[----:B------:R-:W-:-:S11]  /*0d40*/  SHF.R.U32.HI R15, RZ, 0x5, R9 ;  /* 0x00000005ff0f7819 */ /* 0x000fd60000011609 */
[----:B------:R-:W1:Y:S01]  /*0d50*/  @!P0 S2R R17, SR_CgaCtaId ;  /* 0x0000000000118919 */ /* 0x000e620000008800 */
[----:B0-----:R-:W-:Y:S02]  /*0d60*/  FMNMX R3, R3, R10, !PT ;  /* 0x0000000a03037209 */ /* 0x001fe40007800000 */
[----:B------:R-:W-:-:S03]  /*0d70*/  @!P0 MOV R10, 0x400 ;  /* 0x00000400000a8802 */ /* 0x000fc60000000f00 */
[----:B------:R-:W0:Y:S01]  /*0d80*/  SHFL.DOWN PT, R0, R3, 0x8, 0x1f ;  /* 0x09001f0003007f89 */ /* 0x000e2200000e0000 */
[----:B-1----:R-:W-:-:S05]  /*0d90*/  @!P0 LEA R10, R17, R10, 0x18 ;  /* 0x0000000a110a8211 */ /* 0x002fca00078ec0ff */
[----:B------:R-:W-:Y:S01]  /*0da0*/  @!P0 IMAD R10, R15, 0x4, R10 ;  /* 0x000000040f0a8824 */ /* 0x000fe200078e020a */
[----:B0-----:R-:W-:Y:S01]  /*0db0*/  FMNMX R0, R3, R0, !PT ;  /* 0x0000000003007209 */ /* 0x001fe20007800000 */
[----:B------:R-:W-:-:S04]  /*0dc0*/  IMAD.MOV.U32 R3, RZ, RZ, -0x800000 ;  /* 0xff800000ff037424 */ /* 0x000fc800078e00ff */
        /* <DEDUP_REMOVED lines=15> */
[----:B------:R-:W-:-:S04]  /*0ec0*/  IMAD.MOV.U32 R0, RZ, RZ, -0x800000 ;  /* 0xff800000ff007424 */ /* 0x000fc800078e00ff */
[----:B------:R-:W-:-:S05]  /*0ed0*/  @!P0 IMAD R2, R9, 0x4, R2 ;  /* 0x0000000409028824 */ /* 0x000fca00078e0202 */
[----:B------:R0:W1:Y:S01]  /*0ee0*/  @!P0 LDS R0, [R2] ;  /* 0x0000000002008984 */ /* 0x0000620000000800 */
[----:B------:R-:W-:Y:S05]  /*0ef0*/  BRA.DIV UR6, `(.L_x_155) ;  /* 0x0000001606447947 */ /* 0x000fea000b800000 */
[----:B-1----:R-:W1:Y:S02]  /*0f00*/  SHFL.DOWN PT, R3, R0, 0x10, 0x1f ;  /* 0x0a001f0000037f89 */ /* 0x002e6400000e0000 */
[----:B-1----:R-:W-:-:S05]  /*0f10*/  FMNMX R3, R3, R0, !PT ;  /* 0x0000000003037209 */ /* 0x002fca0007800000 */
[----:B0-----:R-:W0:Y:S02]  /*0f20*/  SHFL.DOWN PT, R2, R3, 0x8, 0x1f ;  /* 0x09001f0003027f89 */ /* 0x001e2400000e0000 */
[----:B0-----:R-:W-:-:S05]  /*0f30*/  FMNMX R2, R3, R2, !PT ;  /* 0x0000000203027209 */ /* 0x001fca0007800000 */
[----:B------:R-:W0:Y:S02]  /*0f40*/  SHFL.DOWN PT, R11, R2, 0x4, 0x1f ;  /* 0x08801f00020b7f89 */ /* 0x000e2400000e0000 */
[----:B0-----:R-:W-:-:S05]  /*0f50*/  FMNMX R11, R2, R11, !PT ;  /* 0x0000000b020b7209 */ /* 0x001fca0007800000 */
[----:B------:R-:W0:Y:S02]  /*0f60*/  SHFL.DOWN PT, R10, R11, 0x2, 0x1f ;  /* 0x08401f000b0a7f89 */ /* 0x000e2400000e0000 */
[----:B0-----:R-:W-:-:S05]  /*0f70*/  FMNMX R10, R11, R10, !PT ;  /* 0x0000000a0b0a7209 */ /* 0x001fca0007800000 */
[----:B------:R0:W1:Y:S02]  /*0f80*/  SHFL.DOWN PT, R13, R10, 0x1, 0x1f ;  /* 0x08201f000a0d7f89 */ /* 0x00006400000e0000 */
.L_x_184:
[----:B------:R-:W-:Y:S02]  /*0f90*/  ISETP.NE.AND P0, PT, R9, RZ, PT ;  /* 0x000000ff0900720c */ /* 0x000fe40003f05270 */
[----:B-1----:R-:W-:-:S04]  /*0fa0*/  FMNMX R13, R10, R13, !PT ;  /* 0x0000000d0a0d7209 */ /* 0x002fc80007800000 */
[----:B------:R-:W-:-:S07]  /*0fb0*/  FSEL R3, R13, -INF , !P0 ;  /* 0xff8000000d037808 */ /* 0x000fce0004000000 */
.L_x_154:
[----:B------:R-:W-:Y:S05]  /*0fc0*/  WARPSYNC.ALL ;  /* 0x0000000000007948 */ /* 0x000fea0003800000 */
[----:B------:R-:W1:Y:S01]  /*0fd0*/  S2R R14, SR_CgaCtaId ;  /* 0x00000000000e7919 */ /* 0x000e620000008800 */
[----:B------:R-:W2:Y:S01]  /*0fe0*/  LDCU UR7, c[0x0][0x39c] ;  /* 0x00007380ff0777ac */ /* 0x000ea20008000800 */
[----:B------:R-:W-:Y:S01]  /*0ff0*/  BAR.SYNC.DEFER_BLOCKING 0x0 ;  /* 0x0000000000007b1d */ /* 0x000fe20000010000 */
[----:B------:R-:W-:Y:S01]  /*1000*/  ISETP.NE.AND P0, PT, R9, RZ, PT ;  /* 0x000000ff0900720c */ /* 0x000fe20003f05270 */
[----:B------:R-:W-:Y:S01]  /*1010*/  HFMA2 R18, -RZ, RZ, 0, 0 ;  /* 0x00000000ff127431 */ /* 0x000fe200000001ff */
[----:B------:R-:W-:-:S03]  /*1020*/  MOV R13, 0x400 ;  /* 0x00000400000d7802 */ /* 0x000fc60000000f00 */
[----:B------:R-:W-:Y:S01]  /*1030*/  BSSY.RECONVERGENT B0, `(.L_x_156) ;  /* 0x0000069000007945 */ /* 0x000fe20003800200 */
[----:B-1----:R-:W-:-:S07]  /*1040*/  LEA R12, R14, R13, 0x18 ;  /* 0x0000000d0e0c7211 */ /* 0x002fce00078ec0ff */
[----:B------:R1:W-:Y:S01]  /*1050*/  @!P0 STS [R12+0x20], R3 ;  /* 0x000020030c008388 */ /* 0x0003e20000000800 */
[----:B------:R-:W-:Y:S01]  /*1060*/  BAR.SYNC.DEFER_BLOCKING 0x0 ;  /* 0x0000000000007b1d */ /* 0x000fe20000010000 */
[----:B--2---:R-:W-:-:S13]  /*1070*/  ISETP.GE.AND P0, PT, R9, UR7, PT ;  /* 0x0000000709007c0c */ /* 0x004fda000bf06270 */
[----:B-1----:R-:W-:Y:S05]  /*1080*/  @P0 BRA `(.L_x_157) ;  /* 0x00000004008c0947 */ /* 0x002fea0003800000 */
[----:B------:R1:W2:Y:S01]  /*1090*/  LDS R0, [R12+0x20] ;  /* 0x000020000c007984 */ /* 0x0002a20000000800 */
[----:B------:R-:W-:Y:S01]  /*10a0*/  LOP3.LUT R2, RZ, R9, RZ, 0x33, !PT ;  /* 0x00000009ff027212 */ /* 0x000fe200078e33ff */
[----:B------:R-:W-:Y:S01]  /*10b0*/  BSSY.RECONVERGENT B1, `(.L_x_158) ;  /* 0x0000029000017945 */ /* 0x000fe20003800200 */
[----:B------:R-:W-:Y:S02]  /*10c0*/  IMAD.MOV.U32 R18, RZ, RZ, RZ ;  /* 0x000000ffff127224 */ /* 0x000fe400078e00ff */
[----:B------:R-:W-:Y:S02]  /*10d0*/  IMAD.MOV.U32 R17, RZ, RZ, R9 ;  /* 0x000000ffff117224 */ /* 0x000fe400078e0009 */
[----:B0-----:R-:W-:-:S05]  /*10e0*/  VIADD R10, R2, UR7 ;  /* 0x00000007020a7c36 */ /* 0x001fca0008000000 */
[C---:B------:R-:W-:Y:S02]  /*10f0*/  LOP3.LUT R2, R10.reuse, 0x300, RZ, 0xc0, !PT ;  /* 0x000003000a027812 */ /* 0x040fe400078ec0ff */
[----:B------:R-:W-:Y:S02]  /*1100*/  ISETP.GE.U32.AND P0, PT, R10, 0x300, PT ;  /* 0x000003000a00780c */ /* 0x000fe40003f06070 */
[----:B------:R-:W-:-:S13]  /*1110*/  ISETP.NE.AND P1, PT, R2, 0x300, PT ;  /* 0x000003000200780c */ /* 0x000fda0003f25270 */
[----:B-1----:R-:W-:Y:S05]  /*1120*/  @!P1 BRA `(.L_x_159) ;  /* 0x0000000000849947 */ /* 0x002fea0003800000 */
[----:B------:R-:W0:Y:S01]  /*1130*/  LDCU.64 UR8, c[0x0][0x390] ;  /* 0x00007200ff0877ac */ /* 0x000e220008000a00 */
[----:B------:R-:W-:Y:S01]  /*1140*/  IMAD.WIDE.U32 R2, R9, 0x4, R6 ;  /* 0x0000000409027825 */ /* 0x000fe200078e0006 */
[----:B------:R-:W-:Y:S01]  /*1150*/  LEA.HI R17, R10, 0x1, RZ, 0x18 ;  /* 0x000000010a117811 */ /* 0x000fe200078fc0ff */
[----:B------:R-:W1:Y:S02]  /*1160*/  LDCU.64 UR10, c[0x0][0x380] ;  /* 0x00007000ff0a77ac */ /* 0x000e640008000a00 */
[----:B------:R-:W-:Y:S01]  /*1170*/  IMAD.MOV.U32 R18, RZ, RZ, RZ ;  /* 0x000000ffff127224 */ /* 0x000fe200078e00ff */
[C---:B0-----:R-:W-:Y:S02]  /*1180*/  IADD3 R11, P1, PT, R2.reuse, UR8, RZ ;  /* 0x00000008020b7c10 */ /* 0x041fe4000ff3e0ff */
[----:B-1----:R-:W-:Y:S02]  /*1190*/  IADD3 R10, P2, PT, R2, UR10, RZ ;  /* 0x0000000a020a7c10 */ /* 0x002fe4000ff5e0ff */
[----:B------:R-:W-:-:S02]  /*11a0*/  LOP3.LUT R2, R17, 0x3, RZ, 0xc0, !PT ;  /* 0x0000000311027812 */ /* 0x000fc400078ec0ff */
[C---:B------:R-:W-:Y:S02]  /*11b0*/  IADD3.X R20, PT, PT, R3.reuse, UR9, RZ, P1, !PT ;  /* 0x0000000903147c10 */ /* 0x040fe40008ffe4ff */
[----:B------:R-:W-:Y:S01]  /*11c0*/  IADD3.X R25, PT, PT, R3, UR11, RZ, P2, !PT ;  /* 0x0000000b03197c10 */ /* 0x000fe200097fe4ff */
[----:B------:R-:W-:Y:S01]  /*11d0*/  IMAD.MOV R19, RZ, RZ, -R2 ;  /* 0x000000ffff137224 */ /* 0x000fe200078e0a02 */
[----:B------:R-:W-:-:S07]  /*11e0*/  MOV R17, R9 ;  /* 0x0000000900117202 */ /* 0x000fce0000000f00 */
.L_x_160:
[----:B0-----:R-:W-:Y:S02]  /*11f0*/  IMAD.MOV.U32 R3, RZ, RZ, R25 ;  /* 0x000000ffff037224 */ /* 0x001fe400078e0019 */
[----:B------:R-:W-:-:S05]  /*1200*/  IMAD.MOV.U32 R2, RZ, RZ, R10 ;  /* 0x000000ffff027224 */ /* 0x000fca00078e000a */
[----:B------:R0:W2:Y:S01]  /*1210*/  LDG.E.CONSTANT R3, desc[UR4][R2.64] ;  /* 0x0000000402037981 */ /* 0x0000a2000c1e9900 */
[----:B------:R-:W-:Y:S01]  /*1220*/  VIADD R19, R19, 0x1 ;  /* 0x0000000113137836 */ /* 0x000fe20000000000 */
[----:B------:R-:W-:Y:S01]  /*1230*/  IADD3 R10, P3, PT, R10, 0x400, RZ ;  /* 0x000004000a0a7810 */ /* 0x000fe20007f7e0ff */
[----:B------:R-:W-:-:S04]  /*1240*/  VIADD R17, R17, 0x100 ;  /* 0x0000010011117836 */ /* 0x000fc80000000000 */
[----:B------:R-:W-:Y:S02]  /*1250*/  IMAD.X R25, RZ, RZ, R25, P3 ;  /* 0x000000ffff197224 */ /* 0x000fe400018e0619 */
[----:B0-----:R-:W-:Y:S01]  /*1260*/  IMAD.MOV.U32 R2, RZ, RZ, R11 ;  /* 0x000000ffff027224 */ /* 0x001fe200078e000b */
[----:B------:R-:W-:Y:S01]  /*1270*/  IADD3 R11, P2, PT, R11, 0x400, RZ ;  /* 0x000004000b0b7810 */ /* 0x000fe20007f5e0ff */
[----:B--2---:R-:W-:Y:S01]  /*1280*/  FADD R21, -R0, R3 ;  /* 0x0000000300157221 */ /* 0x004fe20000000100 */
[----:B------:R-:W-:-:S03]  /*1290*/  MOV R3, R20 ;  /* 0x0000001400037202 */ /* 0x000fc60000000f00 */
        /* <DEDUP_REMOVED lines=10> */
.L_x_159:
[----:B------:R-:W-:Y:S05]  /*1340*/  BSYNC.RECONVERGENT B1 ;  /* 0x0000000000017941 */ /* 0x000fea0003800200 */
.L_x_158:
[----:B------:R-:W-:Y:S05]  /*1350*/  @!P0 BRA `(.L_x_157) ;  /* 0x0000000000d88947 */ /* 0x000fea0003800000 */
[----:B------:R-:W1:Y:S01]  /*1360*/  LDCU.64 UR8, c[0x0][0x380] ;  /* 0x00007000ff0877ac */ /* 0x000e620008000a00 */
[----:B0-----:R-:W-:Y:S01]  /*1370*/  IMAD.WIDE.U32 R2, R17, 0x4, R6 ;  /* 0x0000000411027825 */ /* 0x001fe200078e0006 */
[----:B------:R-:W0:Y:S02]  /*1380*/  LDCU.64 UR10, c[0x0][0x390] ;  /* 0x00007200ff0a77ac */ /* 0x000e240008000a00 */
[----:B------:R-:W-:-:S04]  /*1390*/  IADD3 R19, P0, PT, R2, 0x800, RZ ;  /* 0x0000080002137810 */ /* 0x000fc80007f1e0ff */
[----:B------:R-:W-:Y:S02]  /*13a0*/  IADD3.X R20, PT, PT, RZ, R3, RZ, P0, !PT ;  /* 0x00000003ff147210 */ /* 0x000fe400007fe4ff */
[C---:B-1----:R-:W-:Y:S02]  /*13b0*/  IADD3 R2, P1, PT, R19.reuse, UR8, RZ ;  /* 0x0000000813027c10 */ /* 0x042fe4000ff3e0ff */
[----:B0-----:R-:W-:Y:S02]  /*13c0*/  IADD3 R19, P2, PT, R19, UR10, RZ ;  /* 0x0000000a13137c10 */ /* 0x001fe4000ff5e0ff */
[C---:B------:R-:W-:Y:S02]  /*13d0*/  IADD3.X R3, PT, PT, R20.reuse, UR9, RZ, P1, !PT ;  /* 0x0000000914037c10 */ /* 0x040fe40008ffe4ff */
[----:B------:R-:W-:-:S09]  /*13e0*/  IADD3.X R20, PT, PT, R20, UR11, RZ, P2, !PT ;  /* 0x0000000b14147c10 */ /* 0x000fd200097fe4ff */
.L_x_161:
[----:B-1----:R-:W2:Y:S04]  /*13f0*/  LDG.E.CONSTANT R11, desc[UR4][R2.64+-0x800] ;  /* 0xfff80004020b7981 */ /* 0x002ea8000c1e9900 */
[----:B------:R-:W3:Y:S04]  /*1400*/  LDG.E.CONSTANT R21, desc[UR4][R2.64+-0x400] ;  /* 0xfffc000402157981 */ /* 0x000ee8000c1e9900 */
[----:B------:R-:W4:Y:S04]  /*1410*/  LDG.E.CONSTANT R23, desc[UR4][R2.64] ;  /* 0x0000000402177981 */ /* 0x000f28000c1e9900 */
[----:B------:R-:W5:Y:S01]  /*1420*/  LDG.E.CONSTANT R25, desc[UR4][R2.64+0x400] ;  /* 0x0004000402197981 */ /* 0x000f62000c1e9900 */
[----:B------:R-:W-:-:S02]  /*1430*/  VIADD R17, R17, 0x400 ;  /* 0x0000040011117836 */ /* 0x000fc40000000000 */
[C---:B--2---:R-:W-:Y:S01]  /*1440*/  FADD R11, -R0.reuse, R11 ;  /* 0x0000000b000b7221 */ /* 0x044fe20000000100 */
[----:B---3--:R-:W-:-:S03]  /*1450*/  FADD R21, -R0, R21 ;  /* 0x0000001500157221 */ /* 0x008fc60000000100 */
[----:B------:R-:W-:Y:S01]  /*1460*/  FMUL R11, R11, 1.4426950216293334961 ;  /* 0x3fb8aa3b0b0b7820 */ /* 0x000fe20000400000 */
[----:B----4-:R-:W-:Y:S01]  /*1470*/  FADD R23, -R0, R23 ;  /* 0x0000001700177221 */ /* 0x010fe20000000100 */
[----:B------:R-:W-:-:S03]  /*1480*/  FMUL R10, R21, 1.4426950216293334961 ;  /* 0x3fb8aa3b150a7820 */ /* 0x000fc60000400000 */
[----:B------:R-:W-:Y:S01]  /*1490*/  FSETP.GEU.AND P0, PT, R11, -126, PT ;  /* 0xc2fc00000b00780b */ /* 0x000fe20003f0e000 */
[----:B-----5:R-:W-:Y:S01]  /*14a0*/  FADD R25, -R0, R25 ;  /* 0x0000001900197221 */ /* 0x020fe20000000100 */
        /* <DEDUP_REMOVED lines=18> */
[----:B------:R-:W2:Y:S01]  /*15d0*/  MUFU.EX2 R27, R24 ;  /* 0x00000018001b7308 */ /* 0x000ea20000000800 */
        /* <DEDUP_REMOVED lines=9> */
[----:B------:R-:W-:Y:S01]  /*1670*/  IADD3.X R20, PT, PT, RZ, R11, RZ, P2, !PT ;  /* 0x0000000bff147210 */ /* 0x000fe200017fe4ff */
[----:B--2---:R-:W-:-:S04]  /*1680*/  @!P3 FMUL R27, R27, R27 ;  /* 0x0000001b1b1bb220 */ /* 0x004fc80000400000 */
[----:B------:R-:W-:Y:S01]  /*1690*/  FADD R18, R18, R27 ;  /* 0x0000001b12127221 */ /* 0x000fe20000000000 */
[----:B------:R1:W-:Y:S01]  /*16a0*/  STG.E desc[UR4][R10.64+0x400], R27 ;  /* 0x0004001b0a007986 */ /* 0x0003e2000c101904 */
[----:B------:R-:W-:Y:S05]  /*16b0*/  @!P0 BRA `(.L_x_161) ;  /* 0xfffffffc004c8947 */ /* 0x000fea000383ffff */
.L_x_157:
[----:B------:R-:W-:Y:S05]  /*16c0*/  BSYNC.RECONVERGENT B0 ;  /* 0x0000000000007941 */ /* 0x000fea0003800200 */
.L_x_156:
[----:B0-----:R-:W0:Y:S01]  /*16d0*/  SHFL.DOWN PT, R3, R18, 0x10, 0x1f ;  /* 0x0a001f0012037f89 */ /* 0x001e2200000e0000 */
[----:B------:R-:W-:-:S13]  /*16e0*/  ISETP.NE.AND P0, PT, R16, RZ, PT ;  /* 0x000000ff1000720c */ /* 0x000fda0003f05270 */
[----:B------:R-:W-:-:S05]  /*16f0*/  @!P0 VIADD R19, R13, 0x24 ;  /* 0x000000240d138836 */ /* 0x000fca0000000000 */
[----:B-1----:R-:W-:Y:S01]  /*1700*/  @!P0 LEA R10, R14, R19, 0x18 ;  /* 0x000000130e0a8211 */ /* 0x002fe200078ec0ff */
[----:B0-----:R-:W-:-:S04]  /*1710*/  FADD R3, R3, R18 ;  /* 0x0000001203037221 */ /* 0x001fc80000000000 */
[----:B------:R-:W-:Y:S01]  /*1720*/  @!P0 IMAD R10, R15, 0x4, R10 ;  /* 0x000000040f0a8824 */ /* 0x000fe200078e020a */
[----:B--2---:R-:W0:Y:S02]  /*1730*/  SHFL.DOWN PT, R0, R3, 0x8, 0x1f ;  /* 0x09001f0003007f89 */ /* 0x004e2400000e0000 */
[----:B0-----:R-:W-:Y:S01]  /*1740*/  FADD R0, R3, R0 ;  /* 0x0000000003007221 */ /* 0x001fe20000000000 */
[----:B------:R-:W-:-:S04]  /*1750*/  IMAD.MOV.U32 R3, RZ, RZ, RZ ;  /* 0x000000ffff037224 */ /* 0x000fc800078e00ff */
[----:B------:R-:W0:Y:S02]  /*1760*/  SHFL.DOWN PT, R11, R0, 0x4, 0x1f ;  /* 0x08801f00000b7f89 */ /* 0x000e2400000e0000 */
[----:B0-----:R-:W-:-:S05]  /*1770*/  FADD R11, R0, R11 ;  /* 0x0000000b000b7221 */ /* 0x001fca0000000000 */
        /* <DEDUP_REMOVED lines=9> */
[----:B------:R-:W-:Y:S01]  /*1810*/  HFMA2 R0, -RZ, RZ, 0, 0 ;  /* 0x00000000ff007431 */ /* 0x000fe200000001ff */
[----:B------:R-:W-:-:S11]  /*1820*/  UMOV UR6, 0xffffffff ;  /* 0xffffffff00067882 */ /* 0x000fd60000000000 */
[----:B------:R-:W-:-:S05]  /*1830*/  @!P0 VIADD R13, R13, 0x24 ;  /* 0x000000240d0d8836 */ /* 0x000fca0000000000 */
[----:B------:R-:W-:-:S05]  /*1840*/  @!P0 LEA R2, R14, R13, 0x18 ;  /* 0x0000000d0e028211 */ /* 0x000fca00078ec0ff */
[----:B------:R-:W-:-:S05]  /*1850*/  @!P0 IMAD R2, R9, 0x4, R2 ;  /* 0x0000000409028824 */ /* 0x000fca00078e0202 */
[----:B------:R0:W1:Y:S01]  /*1860*/  @!P0 LDS R0, [R2] ;  /* 0x0000000002008984 */ /* 0x0000620000000800 */
[----:B------:R-:W-:Y:S01]  /*1870*/  ISETP.NE.AND P0, PT, R9, RZ, PT ;  /* 0x000000ff0900720c */ /* 0x000fe20003f05270 */
[----:B------:R-:W-:-:S12]  /*1880*/  BRA.DIV UR6, `(.L_x_163) ;  /* 0x0000000e066c7947 */ /* 0x000fd8000b800000 */
[----:B-1----:R-:W1:Y:S02]  /*1890*/  SHFL.DOWN PT, R3, R0, 0x10, 0x1f ;  /* 0x0a001f0000037f89 */ /* 0x002e6400000e0000 */
[----:B-1----:R-:W-:-:S05]  /*18a0*/  FADD R3, R3, R0 ;  /* 0x0000000003037221 */ /* 0x002fca0000000000 */
[----:B0-----:R-:W0:Y:S02]  /*18b0*/  SHFL.DOWN PT, R2, R3, 0x8, 0x1f ;  /* 0x09001f0003027f89 */ /* 0x001e2400000e0000 */
[----:B0-----:R-:W-:-:S05]  /*18c0*/  FADD R2, R3, R2 ;  /* 0x0000000203027221 */ /* 0x001fca0000000000 */
[----:B------:R-:W0:Y:S02]  /*18d0*/  SHFL.DOWN PT, R11, R2, 0x4, 0x1f ;  /* 0x08801f00020b7f89 */ /* 0x000e2400000e0000 */
[----:B0-----:R-:W-:-:S05]  /*18e0*/  FADD R11, R2, R11 ;  /* 0x0000000b020b7221 */ /* 0x001fca0000000000 */
[----:B------:R-:W0:Y:S02]  /*18f0*/  SHFL.DOWN PT, R10, R11, 0x2, 0x1f ;  /* 0x08401f000b0a7f89 */ /* 0x000e2400000e0000 */
[----:B0-----:R-:W-:-:S05]  /*1900*/  FADD R10, R11, R10 ;  /* 0x0000000a0b0a7221 */ /* 0x001fca0000000000 */
[----:B------:R0:W1:Y:S02]  /*1910*/  SHFL.DOWN PT, R13, R10, 0x1, 0x1f ;  /* 0x08201f000a0d7f89 */ /* 0x00006400000e0000 */
.L_x_190:
[----:B-1----:R-:W-:-:S05]  /*1920*/  FADD R13, R10, R13 ;  /* 0x0000000d0a0d7221 */ /* 0x002fca0000000000 */
[----:B------:R-:W-:-:S07]  /*1930*/  FSEL R3, R13, RZ, !P0 ;  /* 0x000000ff0d037208 */ /* 0x000fce0004000000 */
.L_x_162:
[----:B------:R-:W-:Y:S05]  /*1940*/  WARPSYNC.ALL ;  /* 0x0000000000007948 */ /* 0x000fea0003800000 */
[C---:B------:R-:W-:Y:S01]  /*1950*/  ISETP.NE.AND P0, PT, R9.reuse, RZ, PT ;  /* 0x000000ff0900720c */ /* 0x040fe20003f05270 */
[----:B------:R-:W-:Y:S01]  /*1960*/  BAR.SYNC.DEFER_BLOCKING 0x0 ;  /* 0x0000000000007b1d */ /* 0x000fe20000010000 */
[----:B------:R-:W-:Y:S02]  /*1970*/  I2FP.F32.S32 R11, UR7 ;  /* 0x00000007000b7c45 */ /* 0x000fe40008201400 */
[----:B------:R-:W-:-:S03]  /*1980*/  ISETP.GE.AND P2, PT, R9, UR7, PT ;  /* 0x0000000709007c0c */ /* 0x000fc6000bf46270 */
[----:B------:R-:W1:Y:S01]  /*1990*/  LDCU UR6, c[0x0][0x3a8] ;  /* 0x00007500ff0677ac */ /* 0x000e620008000800 */
[----:B------:R-:W2:Y:S05]  /*19a0*/  MUFU.RCP R0, R11 ;  /* 0x0000000b00007308 */ /* 0x000eaa0000001000 */
[----:B------:R3:W-:Y:S01]  /*19b0*/  @!P0 STS [R12+0x44], R3 ;  /* 0x000044030c008388 */ /* 0x0007e20000000800 */
[----:B-1----:R-:W-:Y:S02]  /*19c0*/  IMAD.U32 R14, RZ, RZ, UR6 ;  /* 0x00000006ff0e7e24 */ /* 0x002fe4000f8e00ff */
[----:B--2---:R-:W-:Y:S01]  /*19d0*/  FFMA R13, -R11, R0, 1 ;  /* 0x3f8000000b0d7423 */ /* 0x004fe20000000100 */
[----:B------:R-:W-:Y:S03]  /*19e0*/  BAR.SYNC.DEFER_BLOCKING 0x0 ;  /* 0x0000000000007b1d */ /* 0x000fe60000010000 */
[----:B------:R-:W-:-:S03]  /*19f0*/  FFMA R0, R0, R13, R0 ;  /* 0x0000000d00007223 */ /* 0x000fc60000000000 */
[----:B------:R-:W1:Y:S01]  /*1a00*/  FCHK P0, R14, R11 ;  /* 0x0000000b0e007302 */ /* 0x000e620000000000 */
[----:B0-----:R-:W-:-:S04]  /*1a10*/  FFMA R10, R0, UR6, RZ ;  /* 0x00000006000a7c23 */ /* 0x001fc800080000ff */
[----:B---3--:R-:W-:-:S04]  /*1a20*/  FFMA R3, -R11, R10, UR6 ;  /* 0x000000060b037e23 */ /* 0x008fc8000800010a */
[----:B------:R-:W-:Y:S01]  /*1a30*/  FFMA R10, R0, R3, R10 ;  /* 0x00000003000a7223 */ /* 0x000fe2000000000a */
[----:B------:R0:W2:Y:S01]  /*1a40*/  LDS R2, [R12+0x44] ;  /* 0x000044000c027984 */ /* 0x0000a20000000800 */
[----:B-1----:R-:W-:Y:S05]  /*1a50*/  @!P0 BRA `(.L_x_164) ;  /* 0x0000000000188947 */ /* 0x002fea0003800000 */
[----:B------:R-:W1:Y:S01]  /*1a60*/  LDCU UR6, c[0x0][0x3a8] ;  /* 0x00007500ff0677ac */ /* 0x000e620008000800 */
[----:B------:R-:W-:Y:S01]  /*1a70*/  IMAD.MOV.U32 R0, RZ, RZ, R11 ;  /* 0x000000ffff007224 */ /* 0x000fe200078e000b */
[----:B0-----:R-:W-:Y:S01]  /*1a80*/  MOV R12, 0x1ab0 ;  /* 0x00001ab0000c7802 */ /* 0x001fe20000000f00 */
[----:B-1----:R-:W-:-:S07]  /*1a90*/  IMAD.U32 R3, RZ, RZ, UR6 ;  /* 0x00000006ff037e24 */ /* 0x002fce000f8e00ff */
[----:B--2---:R-:W-:Y:S05]  /*1aa0*/  CALL.REL.NOINC `($__internal_5_$__cuda_sm3x_div_rn_noftz_f32_slowpath) ;  /* 0x0000000c00707944 */ /* 0x004fea0003c00000 */
[----:B------:R-:W-:-:S07]  /*1ab0*/  MOV R10, R0 ;  /* 0x00000000000a7202 */ /* 0x000fce0000000f00 */
.L_x_164:
[----:B------:R-:W-:Y:S05]  /*1ac0*/  @P2 EXIT ;  /* 0x000000000000294d */ /* 0x000fea0003800000 */
[----:B------:R-:W1:Y:S01]  /*1ad0*/  LDCU UR6, c[0x0][0x39c] ;  /* 0x00007380ff0677ac */ /* 0x000e620008000800 */
[----:B------:R-:W-:Y:S01]  /*1ae0*/  LOP3.LUT R15, RZ, R9, RZ, 0x33, !PT ;  /* 0x00000009ff0f7212 */ /* 0x000fe200078e33ff */
[----:B------:R-:W3:Y:S01]  /*1af0*/  LDC R11, c[0x0][0x3a8] ;  /* 0x0000ea00ff0b7b82 */ /* 0x000ee20000000800 */
[----:B------:R-:W-:Y:S03]  /*1b00*/  BSSY.RECONVERGENT B0, `(.L_x_165) ;  /* 0x000002e000007945 */ /* 0x000fe60003800200 */
[----:B-1----:R-:W-:Y:S01]  /*1b10*/  VIADD R15, R15, UR6 ;  /* 0x000000060f0f7c36 */ /* 0x002fe20008000000 */
[----:B------:R-:W1:Y:S04]  /*1b20*/  LDCU UR6, c[0x0][0x3a0] ;  /* 0x00007400ff0677ac */ /* 0x000e680008000800 */
[----:B------:R-:W-:Y:S01]  /*1b30*/  LOP3.LUT R0, R15, 0x300, RZ, 0xc0, !PT ;  /* 0x000003000f007812 */ /* 0x000fe200078ec0ff */
[----:B---3--:R-:W-:-:S03]  /*1b40*/  FADD R11, -R11, 1 ;  /* 0x3f8000000b0b7421 */ /* 0x008fc60000000100 */
[----:B------:R-:W-:-:S13]  /*1b50*/  ISETP.NE.AND P0, PT, R0, 0x300, PT ;  /* 0x000003000000780c */ /* 0x000fda0003f05270 */
[----:B-1----:R-:W-:Y:S05]  /*1b60*/  @!P0 BRA `(.L_x_166) ;  /* 0x00000000009c8947 */ /* 0x002fea0003800000 */
[----:B------:R-:W0:Y:S01]  /*1b70*/  LDCU.64 UR8, c[0x0][0x390] ;  /* 0x00007200ff0877ac */ /* 0x000e220008000a00 */
[----:B------:R-:W-:Y:S01]  /*1b80*/  LEA.HI R0, R15, 0x1, RZ, 0x18 ;  /* 0x000000010f007811 */ /* 0x000fe200078fc0ff */
[----:B------:R-:W-:-:S04]  /*1b90*/  IMAD.WIDE.U32 R6, R9, 0x4, R6 ;  /* 0x0000000409067825 */ /* 0x000fc800078e0006 */
[C---:B------:R-:W-:Y:S01]  /*1ba0*/  IMAD.SHL.U32 R3, R0.reuse, 0x100, RZ ;  /* 0x0000010000037824 */ /* 0x040fe200078e00ff */
[----:B------:R-:W-:Y:S01]  /*1bb0*/  LOP3.LUT R0, R0, 0x3, RZ, 0xc0, !PT ;  /* 0x0000000300007812 */ /* 0x000fe200078ec0ff */
[----:B------:R-:W-:-:S04]  /*1bc0*/  IMAD.IADD R20, R9, 0x1, -R8 ;  /* 0x0000000109147824 */ /* 0x000fc800078e0a08 */
[----:B------:R-:W-:Y:S01]  /*1bd0*/  IMAD.MOV R19, RZ, RZ, -R0 ;  /* 0x000000ffff137224 */ /* 0x000fe200078e0a00 */
[----:B0-----:R-:W-:Y:S02]  /*1be0*/  IADD3 R12, P0, PT, R6, UR8, RZ ;  /* 0x00000008060c7c10 */ /* 0x001fe4000ff1e0ff */
[----:B------:R-:W-:Y:S02]  /*1bf0*/  LOP3.LUT R6, R3, 0x300, RZ, 0xc0, !PT ;  /* 0x0000030003067812 */ /* 0x000fe400078ec0ff */
[----:B------:R-:W-:Y:S02]  /*1c00*/  IADD3.X R13, PT, PT, R7, UR9, RZ, P0, !PT ;  /* 0x00000009070d7c10 */ /* 0x000fe400087fe4ff */
[----:B------:R-:W-:-:S07]  /*1c10*/  IADD3 R9, PT, PT, R9, R6, RZ ;  /* 0x0000000609097210 */ /* 0x000fce0007ffe0ff */
.L_x_169:
[----:B-1----:R-:W-:Y:S02]  /*1c20*/  IMAD.MOV.U32 R6, RZ, RZ, R12 ;  /* 0x000000ffff067224 */ /* 0x002fe400078e000c */
[----:B------:R-:W-:-:S05]  /*1c30*/  IMAD.MOV.U32 R7, RZ, RZ, R13 ;  /* 0x000000ffff077224 */ /* 0x000fca00078e000d */
[----:B------:R-:W3:Y:S01]  /*1c40*/  LDG.E R3, desc[UR4][R6.64] ;  /* 0x0000000406037981 */ /* 0x000ee2000c1e1900 */
[----:B--2---:R-:W0:Y:S01]  /*1c50*/  MUFU.RCP R13, R2 ;  /* 0x00000002000d7308 */ /* 0x004e220000001000 */
[----:B------:R-:W-:Y:S01]  /*1c60*/  BSSY.RECONVERGENT B1, `(.L_x_167) ;  /* 0x000000b000017945 */ /* 0x000fe20003800200 */
[----:B0-----:R-:W-:-:S04]  /*1c70*/  FFMA R0, -R2, R13, 1 ;  /* 0x3f80000002007423 */ /* 0x001fc8000000010d */
[----:B------:R-:W-:Y:S02]  /*1c80*/  FFMA R0, R13, R0, R13 ;  /* 0x000000000d007223 */ /* 0x000fe4000000000d */
[----:B---3--:R-:W0:Y:S02]  /*1c90*/  FCHK P0, R3, R2 ;  /* 0x0000000203007302 */ /* 0x008e240000000000 */
[----:B------:R-:W-:-:S04]  /*1ca0*/  FFMA R13, R3, R0, RZ ;  /* 0x00000000030d7223 */ /* 0x000fc800000000ff */
[----:B------:R-:W-:-:S04]  /*1cb0*/  FFMA R12, -R2, R13, R3 ;  /* 0x0000000d020c7223 */ /* 0x000fc80000000103 */
[----:B------:R-:W-:Y:S01]  /*1cc0*/  FFMA R0, R0, R12, R13 ;  /* 0x0000000c00007223 */ /* 0x000fe2000000000d */
[----:B0-----:R-:W-:Y:S06]  /*1cd0*/  @!P0 BRA `(.L_x_168) ;  /* 0x00000000000c8947 */ /* 0x001fec0003800000 */
[----:B------:R-:W-:Y:S01]  /*1ce0*/  IMAD.MOV.U32 R0, RZ, RZ, R2 ;  /* 0x000000ffff007224 */ /* 0x000fe200078e0002 */
[----:B------:R-:W-:-:S07]  /*1cf0*/  MOV R12, 0x1d10 ;  /* 0x00001d10000c7802 */ /* 0x000fce0000000f00 */
[----:B------:R-:W-:Y:S05]  /*1d00*/  CALL.REL.NOINC `($__internal_5_$__cuda_sm3x_div_rn_noftz_f32_slowpath) ;  /* 0x0000000800d87944 */ /* 0x000fea0003c00000 */
.L_x_168:
[----:B------:R-:W-:Y:S05]  /*1d10*/  BSYNC.RECONVERGENT B1 ;  /* 0x0000000000017941 */ /* 0x000fea0003800200 */
.L_x_167:
[----:B------:R-:W-:Y:S01]  /*1d20*/  ISETP.NE.AND P0, PT, R20, RZ, PT ;  /* 0x000000ff1400720c */ /* 0x000fe20003f05270 */
[----:B------:R-:W-:Y:S01]  /*1d30*/  VIADD R19, R19, 0x1 ;  /* 0x0000000113137836 */ /* 0x000fe20000000000 */
[----:B------:R-:W-:Y:S01]  /*1d40*/  IADD3 R12, P1, PT, R6, 0x400, RZ ;  /* 0x00000400060c7810 */ /* 0x000fe20007f3e0ff */
[----:B------:R-:W-:Y:S01]  /*1d50*/  VIADD R20, R20, 0x100 ;  /* 0x0000010014147836 */ /* 0x000fe20000000000 */
[----:B------:R-:W-:Y:S02]  /*1d60*/  FSEL R3, RZ, 1, P0 ;  /* 0x3f800000ff037808 */ /* 0x000fe40000000000 */
[----:B------:R-:W-:Y:S02]  /*1d70*/  ISETP.NE.AND P0, PT, R19, RZ, PT ;  /* 0x000000ff1300720c */ /* 0x000fe40003f05270 */
[----:B------:R-:W-:Y:S01]  /*1d80*/  IADD3.X R13, PT, PT, RZ, R7, RZ, P1, !PT ;  /* 0x00000007ff0d7210 */ /* 0x000fe20000ffe4ff */
[----:B------:R-:W-:-:S04]  /*1d90*/  FFMA R3, R11, R3, R10 ;  /* 0x000000030b037223 */ /* 0x000fc8000000000a */
[----:B------:R-:W-:-:S04]  /*1da0*/  FADD R0, -R3, R0 ;  /* 0x0000000003007221 */ /* 0x000fc80000000100 */
[----:B------:R-:W-:-:S05]  /*1db0*/  FMUL R3, R0, UR6 ;  /* 0x0000000600037c20 */ /* 0x000fca0008400000 */
[----:B------:R1:W-:Y:S01]  /*1dc0*/  STG.E desc[UR4][R6.64], R3 ;  /* 0x0000000306007986 */ /* 0x0003e2000c101904 */
[----:B------:R-:W-:Y:S05]  /*1dd0*/  @P0 BRA `(.L_x_169) ;  /* 0xfffffffc00900947 */ /* 0x000fea000383ffff */
.L_x_166:
[----:B------:R-:W-:Y:S05]  /*1de0*/  BSYNC.RECONVERGENT B0 ;  /* 0x0000000000007941 */ /* 0x000fea0003800200 */
.L_x_165:
[----:B------:R-:W-:-:S13]  /*1df0*/  ISETP.GE.U32.AND P0, PT, R15, 0x300, PT ;  /* 0x000003000f00780c */ /* 0x000fda0003f06070 */
[----:B------:R-:W-:Y:S05]  /*1e00*/  @!P0 EXIT ;  /* 0x000000000000894d */ /* 0x000fea0003800000 */
[----:B------:R-:W-:Y:S01]  /*1e10*/  IMAD.IADD R15, R9, 0x1, -R8 ;  /* 0x00000001090f7824 */ /* 0x000fe200078e0a08 */
[----:B------:R-:W3:Y:S01]  /*1e20*/  LDCU UR6, c[0x0][0x3a0] ;  /* 0x00007400ff0677ac */ /* 0x000ee20008000800 */
[----:B------:R-:W4:Y:S05]  /*1e30*/  LDCU UR7, c[0x0][0x39c] ;  /* 0x00007380ff0777ac */ /* 0x000f2a0008000800 */
.L_x_178:
[----:B01----:R-:W-:-:S05]  /*1e40*/  IMAD.WIDE.U32 R6, R9, 0x4, R4 ;  /* 0x0000000409067825 */ /* 0x003fca00078e0004 */
[----:B------:R-:W5:Y:S01]  /*1e50*/  LDG.E R13, desc[UR4][R6.64] ;  /* 0x00000004060d7981 */ /* 0x000f62000c1e1900 */
[----:B--2---:R-:W1:Y:S01]  /*1e60*/  MUFU.RCP R3, R2 ;  /* 0x0000000200037308 */ /* 0x004e620000001000 */
[----:B------:R-:W-:Y:S01]  /*1e70*/  BSSY.RECONVERGENT B0, `(.L_x_170) ;  /* 0x000000c000007945 */ /* 0x000fe20003800200 */
[----:B-1----:R-:W-:-:S04]  /*1e80*/  FFMA R0, -R2, R3, 1 ;  /* 0x3f80000002007423 */ /* 0x002fc80000000103 */
[----:B------:R-:W-:Y:S02]  /*1e90*/  FFMA R0, R3, R0, R3 ;  /* 0x0000000003007223 */ /* 0x000fe40000000003 */
[----:B-----5:R-:W1:Y:S02]  /*1ea0*/  FCHK P0, R13, R2 ;  /* 0x000000020d007302 */ /* 0x020e640000000000 */
[----:B------:R-:W-:-:S04]  /*1eb0*/  FFMA R3, R0, R13, RZ ;  /* 0x0000000d00037223 */ /* 0x000fc800000000ff */
[----:B0-----:R-:W-:-:S04]  /*1ec0*/  FFMA R12, -R2, R3, R13 ;  /* 0x00000003020c7223 */ /* 0x001fc8000000010d */
[----:B------:R-:W-:Y:S01]  /*1ed0*/  FFMA R0, R0, R12, R3 ;  /* 0x0000000c00007223 */ /* 0x000fe20000000003 */
[----:B-1----:R-:W-:Y:S06]  /*1ee0*/  @!P0 BRA `(.L_x_171) ;  /* 0x0000000000108947 */ /* 0x002fec0003800000 */
[----:B------:R-:W-:Y:S01]  /*1ef0*/  IMAD.MOV.U32 R3, RZ, RZ, R13 ;  /* 0x000000ffff037224 */ /* 0x000fe200078e000d */
[----:B------:R-:W-:Y:S01]  /*1f00*/  MOV R12, 0x1f30 ;  /* 0x00001f30000c7802 */ /* 0x000fe20000000f00 */
[----:B------:R-:W-:-:S07]  /*1f10*/  IMAD.MOV.U32 R0, RZ, RZ, R2 ;  /* 0x000000ffff007224 */ /* 0x000fce00078e0002 */
[----:B---34-:R-:W-:Y:S05]  /*1f20*/  CALL.REL.NOINC `($__internal_5_$__cuda_sm3x_div_rn_noftz_f32_slowpath) ;  /* 0x0000000800507944 */ /* 0x018fea0003c00000 */
.L_x_171:
[----:B---34-:R-:W-:Y:S05]  /*1f30*/  BSYNC.RECONVERGENT B0 ;  /* 0x0000000000007941 */ /* 0x018fea0003800200 */
.L_x_170:
[----:B------:R-:W2:Y:S01]  /*1f40*/  LDG.E R17, desc[UR4][R6.64+0x400] ;  /* 0x0004000406117981 */ /* 0x000ea2000c1e1900 */
[----:B------:R-:W-:Y:S01]  /*1f50*/  ISETP.NE.AND P0, PT, R15, RZ, PT ;  /* 0x000000ff0f00720c */ /* 0x000fe20003f05270 */
[----:B------:R-:W0:Y:S01]  /*1f60*/  MUFU.RCP R13, R2 ;  /* 0x00000002000d7308 */ /* 0x000e220000001000 */
[----:B------:R-:W-:Y:S01]  /*1f70*/  BSSY.RECONVERGENT B0, `(.L_x_172) ;  /* 0x0000012000007945 */ /* 0x000fe20003800200 */
[----:B------:R-:W-:Y:S02]  /*1f80*/  IADD3 R19, PT, PT, R9, 0x100, RZ ;  /* 0x0000010009137810 */ /* 0x000fe40007ffe0ff */
[----:B------:R-:W-:-:S05]  /*1f90*/  FSEL R3, RZ, 1, P0 ;  /* 0x3f800000ff037808 */ /* 0x000fca0000000000 */
[----:B------:R-:W-:-:S04]  /*1fa0*/  FFMA R3, R11, R3, R10 ;  /* 0x000000030b037223 */ /* 0x000fc8000000000a */
[----:B------:R-:W-:-:S04]  /*1fb0*/  FADD R0, -R3, R0 ;  /* 0x0000000003007221 */ /* 0x000fc80000000100 */
[----:B------:R-:W-:Y:S01]  /*1fc0*/  FMUL R3, R0, UR6 ;  /* 0x0000000600037c20 */ /* 0x000fe20008400000 */
[----:B0-----:R-:W-:-:S04]  /*1fd0*/  FFMA R0, -R2, R13, 1 ;  /* 0x3f80000002007423 */ /* 0x001fc8000000010d */
[----:B------:R0:W-:Y:S01]  /*1fe0*/  STG.E desc[UR4][R6.64], R3 ;  /* 0x0000000306007986 */ /* 0x0001e2000c101904 */
[----:B------:R-:W-:Y:S01]  /*1ff0*/  FFMA R0, R13, R0, R13 ;  /* 0x000000000d007223 */ /* 0x000fe2000000000d */
[----:B--2---:R-:W1:Y:S03]  /*2000*/  FCHK P0, R17, R2 ;  /* 0x0000000211007302 */ /* 0x004e660000000000 */
[----:B------:R-:W-:-:S04]  /*2010*/  FFMA R13, R0, R17, RZ ;  /* 0x00000011000d7223 */ /* 0x000fc800000000ff */
[----:B------:R-:W-:-:S04]  /*2020*/  FFMA R12, -R2, R13, R17 ;  /* 0x0000000d020c7223 */ /* 0x000fc80000000111 */
[----:B------:R-:W-:Y:S01]  /*2030*/  FFMA R0, R0, R12, R13 ;  /* 0x0000000c00007223 */ /* 0x000fe2000000000d */
[----:B01----:R-:W-:Y:S06]  /*2040*/  @!P0 BRA `(.L_x_173) ;  /* 0x0000000000108947 */ /* 0x003fec0003800000 */
[----:B------:R-:W-:Y:S01]  /*2050*/  IMAD.MOV.U32 R3, RZ, RZ, R17 ;  /* 0x000000ffff037224 */ /* 0x000fe200078e0011 */
[----:B------:R-:W-:Y:S01]  /*2060*/  MOV R12, 0x2090 ;  /* 0x00002090000c7802 */ /* 0x000fe20000000f00 */
[----:B------:R-:W-:-:S07]  /*2070*/  IMAD.MOV.U32 R0, RZ, RZ, R2 ;  /* 0x000000ffff007224 */ /* 0x000fce00078e0002 */
[----:B------:R-:W-:Y:S05]  /*2080*/  CALL.REL.NOINC `($__internal_5_$__cuda_sm3x_div_rn_noftz_f32_slowpath) ;  /* 0x0000000400f87944 */ /* 0x000fea0003c00000 */
.L_x_173:
[----:B------:R-:W-:Y:S05]  /*2090*/  BSYNC.RECONVERGENT B0 ;  /* 0x0000000000007941 */ /* 0x000fea0003800200 */
.L_x_172:
[----:B------:R-:W2:Y:S01]  /*20a0*/  LDG.E R17, desc[UR4][R6.64+0x800] ;  /* 0x0008000406117981 */ /* 0x000ea2000c1e1900 */
[----:B------:R-:W-:Y:S01]  /*20b0*/  ISETP.NE.AND P0, PT, R19, R8, PT ;  /* 0x000000081300720c */ /* 0x000fe20003f05270 */
[----:B------:R-:W0:Y:S01]  /*20c0*/  MUFU.RCP R13, R2 ;  /* 0x00000002000d7308 */ /* 0x000e220000001000 */
[----:B------:R-:W-:Y:S01]  /*20d0*/  BSSY.RECONVERGENT B0, `(.L_x_174) ;  /* 0x0000012000007945 */ /* 0x000fe20003800200 */
[----:B------:R-:W-:Y:S01]  /*20e0*/  VIADD R19, R9, 0x200 ;  /* 0x0000020009137836 */ /* 0x000fe20000000000 */
        /* <DEDUP_REMOVED lines=13> */
[----:B------:R-:W-:Y:S02]  /*21c0*/  MOV R0, R2 ;  /* 0x0000000200007202 */ /* 0x000fe40000000f00 */
[----:B------:R-:W-:-:S07]  /*21d0*/  MOV R12, 0x21f0 ;  /* 0x000021f0000c7802 */ /* 0x000fce0000000f00 */
[----:B------:R-:W-:Y:S05]  /*21e0*/  CALL.REL.NOINC `($__internal_5_$__cuda_sm3x_div_rn_noftz_f32_slowpath) ;  /* 0x0000000400a07944 */ /* 0x000fea0003c00000 */
.L_x_175:
[----:B------:R-:W-:Y:S05]  /*21f0*/  BSYNC.RECONVERGENT B0 ;  /* 0x0000000000007941 */ /* 0x000fea0003800200 */
.L_x_174:
        /* <DEDUP_REMOVED lines=21> */
.L_x_177:
[----:B------:R-:W-:Y:S05]  /*2350*/  BSYNC.RECONVERGENT B0 ;  /* 0x0000000000007941 */ /* 0x000fea0003800200 */
.L_x_176:
[----:B------:R-:W-:Y:S01]  /*2360*/  ISETP.NE.AND P0, PT, R19, R8, PT ;  /* 0x000000081300720c */ /* 0x000fe20003f05270 */
[----:B------:R-:W-:Y:S01]  /*2370*/  VIADD R9, R9, 0x400 ;  /* 0x0000040009097836 */ /* 0x000fe20000000000 */
[----:B------:R-:W-:Y:S02]  /*2380*/  IADD3 R15, PT, PT, R15, 0x400, RZ ;  /* 0x000004000f0f7810 */ /* 0x000fe40007ffe0ff */
[----:B------:R-:W-:Y:S02]  /*2390*/  FSEL R3, RZ, 1, P0 ;  /* 0x3f800000ff037808 */ /* 0x000fe40000000000 */
[----:B------:R-:W-:-:S03]  /*23a0*/  ISETP.GE.AND P0, PT, R9, UR7, PT ;  /* 0x0000000709007c0c */ /* 0x000fc6000bf06270 */
[----:B------:R-:W-:-:S04]  /*23b0*/  FFMA R3, R11, R3, R10 ;  /* 0x000000030b037223 */ /* 0x000fc8000000000a */
[----:B------:R-:W-:-:S04]  /*23c0*/  FADD R0, -R3, R0 ;  /* 0x0000000003007221 */ /* 0x000fc80000000100 */
[----:B------:R-:W-:-:S05]  /*23d0*/  FMUL R3, R0, UR6 ;  /* 0x0000000600037c20 */ /* 0x000fca0008400000 */
[----:B------:R0:W-:Y:S01]  /*23e0*/  STG.E desc[UR4][R6.64+0xc00], R3 ;  /* 0x000c000306007986 */ /* 0x0001e2000c101904 */
[----:B------:R-:W-:Y:S05]  /*23f0*/  @!P0 BRA `(.L_x_178) ;  /* 0xfffffff800908947 */ /* 0x000fea000383ffff */
[----:B------:R-:W-:Y:S05]  /*2400*/  EXIT ;  /* 0x000000000000794d */ /* 0x000fea0003800000 */
.L_x_155:
[----:B------:R-:W-:Y:S02]  /*2410*/  IMAD.MOV.U32 R17, RZ, RZ, 0x10 ;  /* 0x00000010ff117424 */ /* 0x000fe400078e00ff */
[----:B------:R-:W-:Y:S02]  /*2420*/  IMAD.MOV.U32 R19, RZ, RZ, 0x1f ;  /* 0x0000001fff137424 */ /* 0x000fe400078e00ff */
[----:B------:R-:W-:-:S07]  /*2430*/  IMAD.MOV.U32 R14, RZ, RZ, -0x1 ;  /* 0xffffffffff0e7424 */ /* 0x000fce00078e00ff */
[----:B01----:R-:W-:Y:S05]  /*2440*/  WARPSYNC.COLLECTIVE R14, `(.L_x_179) ;  /* 0x000000000e087348 */ /* 0x003fea0003c00000 */
[----:B-1----:R1:W2:Y:S02]  /*2450*/  SHFL.DOWN P1, R13, R0, R17, R19 ;  /* 0x08000011000d7389 */ /* 0x0022a40000020013 */
[----:B012---:R-:W-:Y:S05]  /*2460*/  ENDCOLLECTIVE ;  /* 0x000000000000791b */ /* 0x007fea0003800000 */
.L_x_179:
[----:B------:R-:W-:Y:S02]  /*2470*/  IMAD.MOV.U32 R17, RZ, RZ, 0x8 ;  /* 0x00000008ff117424 */ /* 0x000fe400078e00ff */
[----:B------:R-:W-:-:S05]  /*2480*/  IMAD.MOV.U32 R3, RZ, RZ, R13 ;  /* 0x000000ffff037224 */ /* 0x000fca00078e000d */
[----:B------:R-:W-:-:S04]  /*2490*/  FMNMX R3, R3, R0, !PT ;  /* 0x0000000003037209 */ /* 0x000fc80007800000 */
[----:B------:R-:W-:-:S07]  /*24a0*/  MOV R0, R3 ;  /* 0x0000000300007202 */ /* 0x000fce0000000f00 */
[----:B------:R-:W-:Y:S05]  /*24b0*/  WARPSYNC.COLLECTIVE R14, `(.L_x_180) ;  /* 0x000000000e087348 */ /* 0x000fea0003c00000 */
[----:B------:R0:W1:Y:S02]  /*24c0*/  SHFL.DOWN P1, R13, R0, R17, R19 ;  /* 0x08000011000d7389 */ /* 0x0000640000020013 */
[----:B01----:R-:W-:Y:S05]  /*24d0*/  ENDCOLLECTIVE ;  /* 0x000000000000791b */ /* 0x003fea0003800000 */
.L_x_180:
[----:B------:R-:W-:Y:S02]  /*24e0*/  IMAD.MOV.U32 R17, RZ, RZ, 0x4 ;  /* 0x00000004ff117424 */ /* 0x000fe400078e00ff */
[----:B------:R-:W-:-:S05]  /*24f0*/  IMAD.MOV.U32 R2, RZ, RZ, R13 ;  /* 0x000000ffff027224 */ /* 0x000fca00078e000d */
[----:B------:R-:W-:-:S05]  /*2500*/  FMNMX R2, R3, R2, !PT ;  /* 0x0000000203027209 */ /* 0x000fca0007800000 */
[----:B------:R-:W-:-:S07]  /*2510*/  IMAD.MOV.U32 R0, RZ, RZ, R2 ;  /* 0x000000ffff007224 */ /* 0x000fce00078e0002 */
[----:B------:R-:W-:Y:S05]  /*2520*/  WARPSYNC.COLLECTIVE R14, `(.L_x_181) ;  /* 0x000000000e087348 */ /* 0x000fea0003c00000 */
[----:B------:R0:W1:Y:S02]  /*2530*/  SHFL.DOWN P1, R13, R0, R17, R19 ;  /* 0x08000011000d7389 */ /* 0x0000640000020013 */
[----:B01----:R-:W-:Y:S05]  /*2540*/  ENDCOLLECTIVE ;  /* 0x000000000000791b */ /* 0x003fea0003800000 */
.L_x_181:
[----:B------:R-:W-:Y:S01]  /*2550*/  IMAD.MOV.U32 R17, RZ, RZ, 0x2 ;  /* 0x00000002ff117424 */ /* 0x000fe200078e00ff */
[----:B------:R-:W-:-:S04]  /*2560*/  MOV R11, R13 ;  /* 0x0000000d000b7202 */ /* 0x000fc80000000f00 */
[----:B------:R-:W-:-:S05]  /*2570*/  FMNMX R11, R2, R11, !PT ;  /* 0x0000000b020b7209 */ /* 0x000fca0007800000 */
[----:B------:R-:W-:-:S07]  /*2580*/  IMAD.MOV.U32 R0, RZ, RZ, R11 ;  /* 0x000000ffff007224 */ /* 0x000fce00078e000b */
[----:B------:R-:W-:Y:S05]  /*2590*/  WARPSYNC.COLLECTIVE R14, `(.L_x_182) ;  /* 0x000000000e087348 */ /* 0x000fea0003c00000 */
[----:B------:R0:W1:Y:S02]  /*25a0*/  SHFL.DOWN P1, R13, R0, R17, R19 ;  /* 0x08000011000d7389 */ /* 0x0000640000020013 */
[----:B01----:R-:W-:Y:S05]  /*25b0*/  ENDCOLLECTIVE ;  /* 0x000000000000791b */ /* 0x003fea0003800000 */
.L_x_182:
[----:B------:R-:W-:Y:S02]  /*25c0*/  HFMA2 R17, -RZ, RZ, 0, 5.9604644775390625e-08 ;  /* 0x00000001ff117431 */ /* 0x000fe400000001ff */
[----:B------:R-:W-:-:S05]  /*25d0*/  IMAD.MOV.U32 R10, RZ, RZ, R13 ;  /* 0x000000ffff0a7224 */ /* 0x000fca00078e000d */
[----:B------:R-:W-:-:S05]  /*25e0*/  FMNMX R10, R11, R10, !PT ;  /* 0x0000000a0b0a7209 */ /* 0x000fca0007800000 */
[----:B------:R-:W-:-:S07]  /*25f0*/  IMAD.MOV.U32 R0, RZ, RZ, R10 ;  /* 0x000000ffff007224 */ /* 0x000fce00078e000a */
[----:B------:R-:W-:Y:S05]  /*2600*/  WARPSYNC.COLLECTIVE R14, `(.L_x_183) ;  /* 0x000000000e087348 */ /* 0x000fea0003c00000 */
[----:B------:R0:W1:Y:S02]  /*2610*/  SHFL.DOWN P1, R13, R0, R17, R19 ;  /* 0x08000011000d7389 */ /* 0x0000640000020013 */
[----:B01----:R-:W-:Y:S05]  /*2620*/  ENDCOLLECTIVE ;  /* 0x000000000000791b */ /* 0x003fea0003800000 */
.L_x_183:
[----:B------:R-:W-:Y:S05]  /*2630*/  BRA `(.L_x_184) ;  /* 0xffffffe800547947 */ /* 0x000fea000383ffff */
.L_x_163:
[----:B------:R-:W-:Y:S02]  /*2640*/  IMAD.MOV.U32 R17, RZ, RZ, 0x10 ;  /* 0x00000010ff117424 */ /* 0x000fe400078e00ff */
[----:B------:R-:W-:Y:S02]  /*2650*/  IMAD.MOV.U32 R19, RZ, RZ, 0x1f ;  /* 0x0000001fff137424 */ /* 0x000fe400078e00ff */
[----:B------:R-:W-:-:S07]  /*2660*/  IMAD.MOV.U32 R14, RZ, RZ, -0x1 ;  /* 0xffffffffff0e7424 */ /* 0x000fce00078e00ff */
[----:B01----:R-:W-:Y:S05]  /*2670*/  WARPSYNC.COLLECTIVE R14, `(.L_x_185) ;  /* 0x000000000e087348 */ /* 0x003fea0003c00000 */
[----:B-1----:R1:W2:Y:S02]  /*2680*/  SHFL.DOWN P1, R13, R0, R17, R19 ;  /* 0x08000011000d7389 */ /* 0x0022a40000020013 */
[----:B012---:R-:W-:Y:S05]  /*2690*/  ENDCOLLECTIVE ;  /* 0x000000000000791b */ /* 0x007fea0003800000 */
.L_x_185:
[----:B------:R-:W-:Y:S02]  /*26a0*/  IMAD.MOV.U32 R17, RZ, RZ, 0x8 ;  /* 0x00000008ff117424 */ /* 0x000fe400078e00ff */
[----:B------:R-:W-:-:S04]  /*26b0*/  IMAD.MOV.U32 R3, RZ, RZ, R13 ;  /* 0x000000ffff037224 */ /* 0x000fc800078e000d */
[----:B------:R-:W-:-:S05]  /*26c0*/  FADD R3, R3, R0 ;  /* 0x0000000003037221 */ /* 0x000fca0000000000 */
[----:B------:R-:W-:-:S07]  /*26d0*/  MOV R0, R3 ;  /* 0x0000000300007202 */ /* 0x000fce0000000f00 */
[----:B------:R-:W-:Y:S05]  /*26e0*/  WARPSYNC.COLLECTIVE R14, `(.L_x_186) ;  /* 0x000000000e087348 */ /* 0x000fea0003c00000 */
[----:B------:R0:W1:Y:S02]  /*26f0*/  SHFL.DOWN P1, R13, R0, R17, R19 ;  /* 0x08000011000d7389 */ /* 0x0000640000020013 */
[----:B01----:R-:W-:Y:S05]  /*2700*/  ENDCOLLECTIVE ;  /* 0x000000000000791b */ /* 0x003fea0003800000 */
.L_x_186:
[----:B------:R-:W-:Y:S02]  /*2710*/  IMAD.MOV.U32 R17, RZ, RZ, 0x4 ;  /* 0x00000004ff117424 */ /* 0x000fe400078e00ff */
[----:B------:R-:W-:-:S04]  /*2720*/  IMAD.MOV.U32 R2, RZ, RZ, R13 ;  /* 0x000000ffff027224 */ /* 0x000fc800078e000d */
[----:B------:R-:W-:-:S04]  /*2730*/  FADD R2, R3, R2 ;  /* 0x0000000203027221 */ /* 0x000fc80000000000 */
[----:B------:R-:W-:-:S07]  /*2740*/  IMAD.MOV.U32 R0, RZ, RZ, R2 ;  /* 0x000000ffff007224 */ /* 0x000fce00078e0002 */
[----:B------:R-:W-:Y:S05]  /*2750*/  WARPSYNC.COLLECTIVE R14, `(.L_x_187) ;  /* 0x000000000e087348 */ /* 0x000fea0003c00000 */
[----:B------:R0:W1:Y:S02]  /*2760*/  SHFL.DOWN P1, R13, R0, R17, R19 ;  /* 0x08000011000d7389 */ /* 0x0000640000020013 */
[----:B01----:R-:W-:Y:S05]  /*2770*/  ENDCOLLECTIVE ;  /* 0x000000000000791b */ /* 0x003fea0003800000 */
.L_x_187:
[----:B------:R-:W-:Y:S01]  /*2780*/  IMAD.MOV.U32 R17, RZ, RZ, 0x2 ;  /* 0x00000002ff117424 */ /* 0x000fe200078e00ff */
[----:B------:R-:W-:-:S05]  /*2790*/  MOV R11, R13 ;  /* 0x0000000d000b7202 */ /* 0x000fca0000000f00 */
[----:B------:R-:W-:-:S04]  /*27a0*/  FADD R11, R2, R11 ;  /* 0x0000000b020b7221 */ /* 0x000fc80000000000 */
[----:B------:R-:W-:-:S07]  /*27b0*/  IMAD.MOV.U32 R0, RZ, RZ, R11 ;  /* 0x000000ffff007224 */ /* 0x000fce00078e000b */
[----:B------:R-:W-:Y:S05]  /*27c0*/  WARPSYNC.COLLECTIVE R14, `(.L_x_188) ;  /* 0x000000000e087348 */ /* 0x000fea0003c00000 */
[----:B------:R0:W1:Y:S02]  /*27d0*/  SHFL.DOWN P1, R13, R0, R17, R19 ;  /* 0x08000011000d7389 */ /* 0x0000640000020013 */
[----:B01----:R-:W-:Y:S05]  /*27e0*/  ENDCOLLECTIVE ;  /* 0x000000000000791b */ /* 0x003fea0003800000 */
.L_x_188:
[----:B------:R-:W-:Y:S01]  /*27f0*/  MOV R17, 0x1 ;  /* 0x0000000100117802 */ /* 0x000fe20000000f00 */
[----:B------:R-:W-:-:S04]  /*2800*/  IMAD.MOV.U32 R10, RZ, RZ, R13 ;  /* 0x000000ffff0a7224 */ /* 0x000fc800078e000d */
[----:B------:R-:W-:-:S04]  /*2810*/  FADD R10, R11, R10 ;  /* 0x0000000a0b0a7221 */ /* 0x000fc80000000000 */
[----:B------:R-:W-:-:S07]  /*2820*/  IMAD.MOV.U32 R0, RZ, RZ, R10 ;  /* 0x000000ffff007224 */ /* 0x000fce00078e000a */
[----:B------:R-:W-:Y:S05]  /*2830*/  WARPSYNC.COLLECTIVE R14, `(.L_x_189) ;  /* 0x000000000e087348 */ /* 0x000fea0003c00000 */
[----:B------:R0:W1:Y:S02]  /*2840*/  SHFL.DOWN P1, R13, R0, R17, R19 ;  /* 0x08000011000d7389 */ /* 0x0000640000020013 */
[----:B01----:R-:W-:Y:S05]  /*2850*/  ENDCOLLECTIVE ;  /* 0x000000000000791b */ /* 0x003fea0003800000 */
.L_x_189:
[----:B------:R-:W-:Y:S05]  /*2860*/  BRA `(.L_x_190) ;  /* 0xfffffff0002c7947 */ /* 0x000fea000383ffff */
        .weak           $__internal_5_$__cuda_sm3x_div_rn_noftz_f32_slowpath
        .type           $__internal_5_$__cuda_sm3x_div_rn_noftz_f32_slowpath,@function
        .size           $__internal_5_$__cuda_sm3x_div_rn_noftz_f32_slowpath,(.L_x_275 - $__internal_5_$__cuda_sm3x_div_rn_noftz_f32_slowpath)
$__internal_5_$__cuda_sm3x_div_rn_noftz_f32_slowpath:
[----:B------:R-:W-:Y:S01]  /*2870*/  SHF.R.U32.HI R13, RZ, 0x17, R0 ;  /* 0x00000017ff0d7819 */ /* 0x000fe20000011600 */
[----:B------:R-:W-:Y:S01]  /*2880*/  BSSY.RECONVERGENT B2, `(.L_x_191) ;  /* 0x0000064000027945 */ /* 0x000fe20003800200 */
[----:B------:R-:W-:Y:S02]  /*2890*/  SHF.R.U32.HI R18, RZ, 0x17, R3 ;  /* 0x00000017ff127819 */ /* 0x000fe40000011603 */
[----:B------:R-:W-:Y:S02]  /*28a0*/  LOP3.LUT R13, R13, 0xff, RZ, 0xc0, !PT ;  /* 0x000000ff0d0d7812 */ /* 0x000fe400078ec0ff */
[----:B------:R-:W-:-:S03]  /*28b0*/  LOP3.LUT R18, R18, 0xff, RZ, 0xc0, !PT ;  /* 0x000000ff12127812 */ /* 0x000fc600078ec0ff */
[----:B------:R-:W-:Y:S02]  /*28c0*/  VIADD R16, R13, 0xffffffff ;  /* 0xffffffff0d107836 */ /* 0x000fe40000000000 */
[----:B------:R-:W-:-:S03]  /*28d0*/  VIADD R14, R18, 0xffffffff ;  /* 0xffffffff120e7836 */ /* 0x000fc60000000000 */
        /* <DEDUP_REMOVED lines=21> */
[----:B------:R-:W-:Y:S02]  /*2a30*/  ISETP.GE.AND P0, PT, R14, RZ, PT ;  /* 0x000000ff0e00720c */ /* 0x000fe40003f06270 */
[----:B------:R-:W-:-:S04]  /*2a40*/  IADD3 R14, PT, PT, R13, -0x1, RZ ;  /* 0xffffffff0d0e7810 */ /* 0x000fc80007ffe0ff */
[----:B------:R-:W-:-:S07]  /*2a50*/  ISETP.GE.AND P1, PT, R14, RZ, PT ;  /* 0x000000ff0e00720c */ /* 0x000fce0003f26270 */
[----:B------:R-:W-:Y:S02]  /*2a60*/  @P0 IMAD.MOV.U32 R14, RZ, RZ, RZ ;  /* 0x000000ffff0e0224 */ /* 0x000fe400078e00ff */
[----:B------:R-:W-:Y:S01]  /*2a70*/  @!P0 FFMA R3, R3, 1.84467440737095516160e+19, RZ ;  /* 0x5f80000003038823 */ /* 0x000fe200000000ff */
[----:B------:R-:W-:-:S03]  /*2a80*/  @!P0 IMAD.MOV.U32 R14, RZ, RZ, -0x40 ;  /* 0xffffffc0ff0e8424 */ /* 0x000fc600078e00ff */
[----:B------:R-:W-:Y:S01]  /*2a90*/  @!P1 FFMA R0, R0, 1.84467440737095516160e+19, RZ ;  /* 0x5f80000000009823 */ /* 0x000fe200000000ff */
[----:B------:R-:W-:-:S07]  /*2aa0*/  @!P1 VIADD R14, R14, 0x40 ;  /* 0x000000400e0e9836 */ /* 0x000fce0000000000 */
.L_x_192:
[----:B------:R-:W-:Y:S01]  /*2ab0*/  LEA R17, R13, 0xc0800000, 0x17 ;  /* 0xc08000000d117811 */ /* 0x000fe200078eb8ff */
[----:B------:R-:W-:Y:S01]  /*2ac0*/  BSSY.RECONVERGENT B3, `(.L_x_197) ;  /* 0x0000036000037945 */ /* 0x000fe20003800200 */
[----:B------:R-:W-:-:S03]  /*2ad0*/  IADD3 R18, PT, PT, R18, -0x7f, RZ ;  /* 0xffffff8112127810 */ /* 0x000fc60007ffe0ff */
[----:B------:R-:W-:Y:S02]  /*2ae0*/  IMAD.IADD R21, R0, 0x1, -R17 ;  /* 0x0000000100157824 */ /* 0x000fe400078e0a11 */
[C---:B------:R-:W-:Y:S02]  /*2af0*/  IMAD R0, R18.reuse, -0x800000, R3 ;  /* 0xff80000012007824 */ /* 0x040fe400078e0203 */
[----:B------:R0:W1:Y:S01]  /*2b00*/  MUFU.RCP R16, R21 ;  /* 0x0000001500107308 */ /* 0x0000620000001000 */
[----:B------:R-:W-:Y:S01]  /*2b10*/  FADD.FTZ R17, -R21, -RZ ;  /* 0x800000ff15117221 */ /* 0x000fe20000010100 */
[----:B0-----:R-:W-:-:S05]  /*2b20*/  IADD3 R21, PT, PT, R18, 0x7f, -R13 ;  /* 0x0000007f12157810 */ /* 0x001fca0007ffe80d */
[----:B------:R-:W-:Y:S02]  /*2b30*/  IMAD.IADD R21, R21, 0x1, R14 ;  /* 0x0000000115157824 */ /* 0x000fe400078e020e */
[----:B-1----:R-:W-:-:S04]  /*2b40*/  FFMA R23, R16, R17, 1 ;  /* 0x3f80000010177423 */ /* 0x002fc80000000011 */
        /* <DEDUP_REMOVED lines=22> */
[C---:B------:R-:W-:Y:S01]  /*2cb0*/  VIADD R17, R13.reuse, 0x20 ;  /* 0x000000200d117836 */ /* 0x040fe20000000000 */
[C---:B------:R-:W-:Y:S02]  /*2cc0*/  ISETP.NE.AND P3, PT, R13.reuse, RZ, PT ;  /* 0x000000ff0d00720c */ /* 0x040fe40003f65270 */
[----:B------:R-:W-:Y:S02]  /*2cd0*/  LOP3.LUT R18, R18, 0x7fffff, RZ, 0xc0, !PT ;  /* 0x007fffff12127812 */ /* 0x000fe400078ec0ff */
[----:B------:R-:W-:Y:S02]  /*2ce0*/  ISETP.NE.AND P1, PT, R13, RZ, PT ;  /* 0x000000ff0d00720c */ /* 0x000fe40003f25270 */
[----:B------:R-:W-:-:S02]  /*2cf0*/  LOP3.LUT R18, R18, 0x800000, RZ, 0xfc, !PT ;  /* 0x0080000012127812 */ /* 0x000fc400078efcff */
[----:B------:R-:W-:Y:S02]  /*2d00*/  IADD3 R13, PT, PT, -R13, RZ, RZ ;  /* 0x000000ff0d0d7210 */ /* 0x000fe40007ffe1ff */
[----:B------:R-:W-:Y:S02]  /*2d10*/  SHF.L.U32 R17, R18, R17, RZ ;  /* 0x0000001112117219 */ /* 0x000fe400000006ff */
[----:B------:R-:W-:Y:S02]  /*2d20*/  FSETP.NEU.FTZ.AND P0, PT, R14, R3, PT ;  /* 0x000000030e00720b */ /* 0x000fe40003f1d000 */
[----:B------:R-:W-:Y:S02]  /*2d30*/  SEL R3, R13, RZ, P3 ;  /* 0x000000ff0d037207 */ /* 0x000fe40001800000 */
[----:B------:R-:W-:Y:S02]  /*2d40*/  ISETP.NE.AND P1, PT, R17, RZ, P1 ;  /* 0x000000ff1100720c */ /* 0x000fe40000f25270 */
[----:B------:R-:W-:-:S02]  /*2d50*/  SHF.R.U32.HI R3, RZ, R3, R18 ;  /* 0x00000003ff037219 */ /* 0x000fc40000011612 */
[----:B------:R-:W-:Y:S02]  /*2d60*/  PLOP3.LUT P0, PT, P0, P1, PT, 0xf8, 0x8f ;  /* 0x00000000008f781c */ /* 0x000fe40000703f70 */
[----:B------:R-:W-:Y:S02]  /*2d70*/  SHF.R.U32.HI R14, RZ, 0x1, R3 ;  /* 0x00000001ff0e7819 */ /* 0x000fe40000011603 */
[----:B------:R-:W-:-:S04]  /*2d80*/  SEL R13, RZ, 0x1, !P0 ;  /* 0x00000001ff0d7807 */ /* 0x000fc80004000000 */
[----:B------:R-:W-:-:S04]  /*2d90*/  LOP3.LUT R16, R13, 0x1, R14, 0xf8, !PT ;  /* 0x000000010d107812 */ /* 0x000fc800078ef80e */
[----:B------:R-:W-:-:S05]  /*2da0*/  LOP3.LUT R3, R16, R3, RZ, 0xc0, !PT ;  /* 0x0000000310037212 */ /* 0x000fca00078ec0ff */
[----:B------:R-:W-:-:S05]  /*2db0*/  IMAD.IADD R3, R14, 0x1, R3 ;  /* 0x000000010e037824 */ /* 0x000fca00078e0203 */
[----:B------:R-:W-:Y:S01]  /*2dc0*/  LOP3.LUT R0, R3, R0, RZ, 0xfc, !PT ;  /* 0x0000000003007212 */ /* 0x000fe200078efcff */
[----:B------:R-:W-:Y:S06]  /*2dd0*/  BRA `(.L_x_200) ;  /* 0x0000000000107947 */ /* 0x000fec0003800000 */
.L_x_199:
[----:B------:R-:W-:-:S04]  /*2de0*/  LOP3.LUT R0, R0, 0x80000000, RZ, 0xc0, !PT ;  /* 0x8000000000007812 */ /* 0x000fc800078ec0ff */
[----:B------:R-:W-:Y:S01]  /*2df0*/  LOP3.LUT R0, R0, 0x7f800000, RZ, 0xfc, !PT ;  /* 0x7f80000000007812 */ /* 0x000fe200078efcff */
[----:B------:R-:W-:Y:S06]  /*2e00*/  BRA `(.L_x_200) ;  /* 0x0000000000047947 */ /* 0x000fec0003800000 */
.L_x_198:
[----:B------:R-:W-:-:S07]  /*2e10*/  IMAD R0, R21, 0x800000, R0 ;  /* 0x0080000015007824 */ /* 0x000fce00078e0200 */
.L_x_200:
[----:B------:R-:W-:Y:S05]  /*2e20*/  BSYNC.RECONVERGENT B3 ;  /* 0x0000000000037941 */ /* 0x000fea0003800200 */
.L_x_197:
[----:B------:R-:W-:Y:S05]  /*2e30*/  BRA `(.L_x_201) ;  /* 0x0000000000207947 */ /* 0x000fea0003800000 */
.L_x_196:
[----:B------:R-:W-:-:S04]  /*2e40*/  LOP3.LUT R0, R0, 0x80000000, R3, 0x48, !PT ;  /* 0x8000000000007812 */ /* 0x000fc800078e4803 */
[----:B------:R-:W-:Y:S01]  /*2e50*/  LOP3.LUT R0, R0, 0x7f800000, RZ, 0xfc, !PT ;  /* 0x7f80000000007812 */ /* 0x000fe200078efcff */
[----:B------:R-:W-:Y:S06]  /*2e60*/  BRA `(.L_x_201) ;  /* 0x0000000000147947 */ /* 0x000fec0003800000 */
.L_x_195:
[----:B------:R-:W-:Y:S01]  /*2e70*/  LOP3.LUT R0, R0, 0x80000000, R3, 0x48, !PT ;  /* 0x8000000000007812 */ /* 0x000fe200078e4803 */
[----:B------:R-:W-:Y:S06]  /*2e80*/  BRA `(.L_x_201) ;  /* 0x00000000000c7947 */ /* 0x000fec0003800000 */
.L_x_194:
[----:B------:R-:W0:Y:S01]  /*2e90*/  MUFU.RSQ R0, -QNAN ;  /* 0xffc0000000007908 */ /* 0x000e220000001400 */
[----:B------:R-:W-:Y:S05]  /*2ea0*/  BRA `(.L_x_201) ;  /* 0x0000000000047947 */ /* 0x000fea0003800000 */
.L_x_193:
[----:B------:R-:W-:-:S07]  /*2eb0*/  FADD.FTZ R0, R3, R0 ;  /* 0x0000000003007221 */ /* 0x000fce0000010000 */
.L_x_201:
[----:B------:R-:W-:Y:S05]  /*2ec0*/  BSYNC.RECONVERGENT B2 ;  /* 0x0000000000027941 */ /* 0x000fea0003800200 */
.L_x_191:
[----:B------:R-:W-:-:S04]  /*2ed0*/  IMAD.MOV.U32 R13, RZ, RZ, 0x0 ;  /* 0x00000000ff0d7424 */ /* 0x000fc800078e00ff */
[----:B0-----:R-:W-:Y:S05]  /*2ee0*/  RET.REL.NODEC R12 `(_ZN36_GLOBAL__N__8813fdb2_4_k_cu_25f9cda720ce_bwd_logits_kernelILi256EEEvPKfPKiPfiifif) ;  /* 0xffffffd00c447950 */ /* 0x001fea0003c3ffff */
.L_x_202:
        /* <DEDUP_REMOVED lines=9> */
.L_x_275:


//--------------------- .text._ZN36_GLOBAL__N__8813fdb2_4_k_cu_25f9cda720ce_fwd_logits_kernelILi256EEEvPKfPKiPfiiifi --------------------------
	.section	.text._ZN36_GLOBAL__N__8813fdb2_4_k_cu_25f9cda720ce_fwd_logits_kernelILi256EEEvPKfPKiPfiiifi,"ax",@progbits
	.align	128
.text._ZN36_GLOBAL__N__8813fdb2_4_k_cu_25f9cda720ce_fwd_logits_kernelILi256EEEvPKfPKiPfiiifi:
        .type           _ZN36_GLOBAL__N__8813fdb2_4_k_cu_25f9cda720ce_fwd_logits_kernelILi256EEEvPKfPKiPfiiifi,@function
        .size           _ZN36_GLOBAL__N__8813fdb2_4_k_cu_25f9cda720ce_fwd_logits_kernelILi256EEEvPKfPKiPfiiifi,(.L_x_277 - _ZN36_GLOBAL__N__8813fdb2_4_k_cu_25f9cda720ce_fwd_logits_kernelILi256EEEvPKfPKiPfiiifi)
        .other          _ZN36_GLOBAL__N__8813fdb2_4_k_cu_25f9cda720ce_fwd_logits_kernelILi256EEEvPKfPKiPfiiifi,@"STO_CUDA_ENTRY STV_DEFAULT"
_ZN36_GLOBAL__N__8813fdb2_4_k_cu_25f9cda720ce_fwd_logits_kernelILi256EEEvPKfPKiPfiiifi:
        /* <DEDUP_REMOVED lines=20> */
.L_x_203:
[----:B------:R-:W0:Y:S01]  /*0140*/  S2R R9, SR_TID.X ;  /* 0x0000000000097919 */ /* 0x000e220000002100 */
[----:B------:R-:W1:Y:S01]  /*0150*/  LDC R13, c[0x0][0x39c] ;  /* 0x0000e700ff0d7b82 */ /* 0x000e620000000800 */
[----:B------:R-:W-:Y:S01]  /*0160*/  BSSY.RECONVERGENT B0, `(.L_x_204) ;  /* 0x000006e000007945 */ /* 0x000fe20003800200 */
[----:B------:R-:W-:-:S06]  /*0170*/  MOV R10, 0xff800000 ;  /* 0xff800000000a7802 */ /* 0x000fcc0000000f00 */
[----:B------:R-:W2:Y:S01]  /*0180*/  LDC.64 R6, c[0x0][0x380] ;  /* 0x0000e000ff067b82 */ /* 0x000ea20000000a00 */
[----:B-1----:R-:W-:-:S04]  /*0190*/  IMAD R4, R8, R13, RZ ;  /* 0x0000000d08047224 */ /* 0x002fc800078e02ff */
[----:B------:R-:W-:Y:S01]  /*01a0*/  IMAD.WIDE R4, R4, 0x4, RZ ;  /* 0x0000000404047825 */ /* 0x000fe200078e02ff */
[----:B0-----:R-:W-:Y:S02]  /*01b0*/  ISETP.GE.AND P0, PT, R9, R13, PT ;  /* 0x0000000d0900720c */ /* 0x001fe40003f06270 */
[----:B--2---:R-:W-:-:S04]  /*01c0*/  IADD3 R2, P1, PT, R4, R6, RZ ;  /* 0x0000000604027210 */ /* 0x004fc80007f3e0ff */
[----:B------:R-:W-:-:S07]  /*01d0*/  IADD3.X R3, PT, PT, R5, R7, RZ, P1, !PT ;  /* 0x0000000705037210 */ /* 0x000fce0000ffe4ff */
[----:B------:R-:W-:Y:S05]  /*01e0*/  @P0 BRA `(.L_x_205) ;  /* 0x0000000400940947 */ /* 0x000fea0003800000 */
[-C--:B------:R-:W-:Y:S01]  /*01f0*/  LOP3.LUT R0, RZ, R9.reuse, RZ, 0x33, !PT ;  /* 0x00000009ff007212 */ /* 0x080fe200078e33ff */
[----:B------:R-:W-:Y:S04]  /*0200*/  BSSY.RECONVERGENT B1, `(.L_x_206) ;  /* 0x0000031000017945 */ /* 0x000fe80003800200 */
[----:B------:R-:W-:Y:S01]  /*0210*/  IMAD.IADD R10, R0, 0x1, R13 ;  /* 0x00000001000a7824 */ /* 0x000fe200078e020d */
[----:B------:R-:W-:-:S04]  /*0220*/  MOV R13, R9 ;  /* 0x00000009000d7202 */ /* 0x000fc80000000f00 */
[C---:B------:R-:W-:Y:S02]  /*0230*/  ISETP.GE.U32.AND P0, PT, R10.reuse, 0xf00, PT ;  /* 0x00000f000a00780c */ /* 0x040fe40003f06070 */
[----:B------:R-:W-:Y:S02]  /*0240*/  LEA.HI R0, R10, 0x1, RZ, 0x18 ;  /* 0x000000010a007811 */ /* 0x000fe400078fc0ff */
[----:B------:R-:W-:Y:S02]  /*0250*/  MOV R10, 0xff800000 ;  /* 0xff800000000a7802 */ /* 0x000fe40000000f00 */
[----:B------:R-:W-:-:S04]  /*0260*/  LOP3.LUT R24, R0, 0xf, RZ, 0xc0, !PT ;  /* 0x0000000f00187812 */ /* 0x000fc800078ec0ff */
[----:B------:R-:W-:-:S03]  /*0270*/  ISETP.NE.AND P1, PT, R24, RZ, PT ;  /* 0x000000ff1800720c */ /* 0x000fc60003f25270 */
[----:B------:R-:W-:Y:S10]  /*0280*/  @!P0 BRA `(.L_x_207) ;  /* 0x0000000000a08947 */ /* 0x000ff40003800000 */
[----:B------:R-:W-:-:S04]  /*0290*/  IMAD.WIDE.U32 R12, R9, 0x4, R4 ;  /* 0x00000004090c7825 */ /* 0x000fc800078e0004 */
[----:B------:R-:W-:Y:S01]  /*02a0*/  IMAD.MOV.U32 R10, RZ, RZ, -0x800000 ;  /* 0xff800000ff0a7424 */ /* 0x000fe200078e00ff */
[----:B------:R-:W-:Y:S02]  /*02b0*/  IADD3 R6, P0, PT, R12, R6, RZ ;  /* 0x000000060c067210 */ /* 0x000fe40007f1e0ff */
[----:B------:R-:W-:Y:S02]  /*02c0*/  LOP3.LUT R12, R0, 0x1fffff0, RZ, 0xc0, !PT ;  /* 0x01fffff0000c7812 */ /* 0x000fe400078ec0ff */
[----:B------:R-:W-:Y:S02]  /*02d0*/  IADD3 R14, P2, PT, R6, 0x2000, RZ ;  /* 0x00002000060e7810 */ /* 0x000fe40007f5e0ff */
[----:B------:R-:W-:Y:S02]  /*02e0*/  IADD3 R12, PT, PT, -R12, RZ, RZ ;  /* 0x000000ff0c0c7210 */ /* 0x000fe40007ffe1ff */
[----:B------:R-:W-:Y:S02]  /*02f0*/  IADD3.X R15, PT, PT, RZ, R13, R7, P2, P0 ;  /* 0x0000000dff0f7210 */ /* 0x000fe400017e0407 */
[----:B------:R-:W-:-:S07]  /*0300*/  MOV R13, R9 ;  /* 0x00000009000d7202 */ /* 0x000fce0000000f00 */
.L_x_208:
[----:B------:R-:W-:Y:S01]  /*0310*/  IMAD.MOV.U32 R6, RZ, RZ, R14 ;  /* 0x000000ffff067224 */ /* 0x000fe200078e000e */
[----:B------:R-:W-:-:S05]  /*0320*/  MOV R7, R15 ;  /* 0x0000000f00077202 */ /* 0x000fca0000000f00 */
        /* <DEDUP_REMOVED lines=16> */
[----:B------:R-:W3:Y:S04]  /*0430*/  LDG.E.CONSTANT R23, desc[UR8][R6.64+0x1800] ;  /* 0x0018000806177981 */ /* 0x000ee8000c1e9900 */
[----:B------:R-:W3:Y:S01]  /*0440*/  LDG.E.CONSTANT R22, desc[UR8][R6.64+0x1c00] ;  /* 0x001c000806167981 */ /* 0x000ee2000c1e9900 */
[----:B----4-:R-:W-:Y:S02]  /*0450*/  FMNMX3 R14, R26, R14, R15, !PT ;  /* 0x0000000e1a0e7276 */ /* 0x010fe4000780000f */
[----:B------:R-:W-:-:S02]  /*0460*/  IADD3 R12, PT, PT, R12, 0x10, RZ ;  /* 0x000000100c0c7810 */ /* 0x000fc40007ffe0ff */
[----:B-----5:R-:W-:Y:S02]  /*0470*/  FMNMX3 R14, R14, R16, R17, !PT ;  /* 0x000000100e0e7276 */ /* 0x020fe40007800011 */
[----:B------:R-:W-:Y:S02]  /*0480*/  ISETP.NE.AND P0, PT, R12, RZ, PT ;  /* 0x000000ff0c00720c */ /* 0x000fe40003f05270 */
[----:B------:R-:W-:Y:S02]  /*0490*/  FMNMX3 R14, R14, R18, R19, !PT ;  /* 0x000000120e0e7276 */ /* 0x000fe40007800013 */
[----:B------:R-:W-:Y:S02]  /*04a0*/  IADD3 R13, PT, PT, R13, 0x1000, RZ ;  /* 0x000010000d0d7810 */ /* 0x000fe40007ffe0ff */
[----:B--2---:R-:W-:Y:S02]  /*04b0*/  FMNMX3 R10, R14, R21, R10, !PT ;  /* 0x000000150e0a7276 */ /* 0x004fe4000780000a */
[----:B------:R-:W-:-:S02]  /*04c0*/  IADD3 R14, P2, PT, R6, 0x4000, RZ ;  /* 0x00004000060e7810 */ /* 0x000fc40007f5e0ff */
[----:B---3--:R-:W-:-:S03]  /*04d0*/  FMNMX3 R10, R10, R25, R20, !PT ;  /* 0x000000190a0a7276 */ /* 0x008fc60007800014 */
[----:B------:R-:W-:Y:S01]  /*04e0*/  IMAD.X R15, RZ, RZ, R7, P2 ;  /* 0x000000ffff0f7224 */ /* 0x000fe200010e0607 */
[----:B------:R-:W-:Y:S01]  /*04f0*/  FMNMX3 R10, R10, R23, R22, !PT ;  /* 0x000000170a0a7276 */ /* 0x000fe20007800016 */
[----:B------:R-:W-:Y:S06]  /*0500*/  @P0 BRA `(.L_x_208) ;  /* 0xfffffffc00800947 */ /* 0x000fec000383ffff */
.L_x_207:
[----:B------:R-:W-:Y:S05]  /*0510*/  BSYNC.RECONVERGENT B1 ;  /* 0x0000000000017941 */ /* 0x000fea0003800200 */
.L_x_206:
        /* <DEDUP_REMOVED lines=15> */
[----:B------:R-:W-:-:S02]  /*0610*/  IADD3 R13, PT, PT, R13, 0x800, RZ ;  /* 0x000008000d0d7810 */ /* 0x000fc40007ffe0ff */
[----:B--2---:R-:W-:-:S04]  /*0620*/  FMNMX3 R12, R10, R15, R12, !PT ;  /* 0x0000000f0a0c7276 */ /* 0x004fc8000780000c */
[----:B---3--:R-:W-:-:S04]  /*0630*/  FMNMX3 R12, R12, R17, R14, !PT ;  /* 0x000000110c0c7276 */ /* 0x008fc8000780000e */
[----:B----4-:R-:W-:-:S04]  /*0640*/  FMNMX3 R12, R12, R19, R16, !PT ;  /* 0x000000130c0c7276 */ /* 0x010fc80007800010 */
[----:B-----5:R-:W-:-:S07]  /*0650*/  FMNMX3 R10, R12, R21, R18, !PT ;  /* 0x000000150c0a7276 */ /* 0x020fce0007800012 */
.L_x_210:
[----:B------:R-:W-:Y:S05]  /*0660*/  BSYNC.RECONVERGENT B1 ;  /* 0x0000000000017941 */ /* 0x000fea0003800200 */
.L_x_209:
        /* <DEDUP_REMOVED lines=14> */
.L_x_212:
[----:B------:R-:W-:Y:S05]  /*0750*/  BSYNC.RECONVERGENT B1 ;  /* 0x0000000000017941 */ /* 0x000fea0003800200 */
.L_x_211:
[----:B------:R-:W-:Y:S05]  /*0760*/  @!P1 BRA `(.L_x_205) ;  /* 0x0000000000349947 */ /* 0x000fea0003800000 */
[----:B------:R-:W0:Y:S01]  /*0770*/  LDCU.64 UR4, c[0x0][0x380] ;  /* 0x00007000ff0477ac */ /* 0x000e220008000a00 */
[----:B------:R-:W-:Y:S01]  /*0780*/  IMAD.WIDE.U32 R6, R13, 0x4, R4 ;  /* 0x000000040d067825 */ /* 0x000fe200078e0004 */
[----:B------:R-:W-:Y:S02]  /*0790*/  IADD3 R0, PT, PT, -R0, RZ, RZ ;  /* 0x000000ff00007210 */ /* 0x000fe40007ffe1ff */
[----:B0-----:R-:W-:-:S04]  /*07a0*/  IADD3 R6, P0, PT, R6, UR4, RZ ;  /* 0x0000000406067c10 */ /* 0x001fc8000ff1e0ff */
[----:B------:R-:W-:-:S09]  /*07b0*/  IADD3.X R13, PT, PT, R7, UR5, RZ, P0, !PT ;  /* 0x00000005070d7c10 */ /* 0x000fd200087fe4ff */
.L_x_213:
[----:B------:R-:W-:-:S06]  /*07c0*/  MOV R7, R13 ;  /* 0x0000000d00077202 */ /* 0x000fcc0000000f00 */
[----:B------:R0:W2:Y:S01]  /*07d0*/  LDG.E.CONSTANT R7, desc[UR8][R6.64] ;  /* 0x0000000806077981 */ /* 0x0000a2000c1e9900 */
[----:B------:R-:W-:-:S05]  /*07e0*/  VIADD R0, R0, 0x1 ;  /* 0x0000000100007836 */ /* 0x000fca0000000000 */
[----:B------:R-:W-:Y:S02]  /*07f0*/  ISETP.NE.AND P0, PT, R0, RZ, PT ;  /* 0x000000ff0000720c */ /* 0x000fe40003f05270 */
[----:B0-----:R-:W-:-:S04]  /*0800*/  IADD3 R6, P1, PT, R6, 0x400, RZ ;  /* 0x0000040006067810 */ /* 0x001fc80007f3e0ff */
[----:B------:R-:W-:Y:S02]  /*0810*/  IADD3.X R13, PT, PT, RZ, R13, RZ, P1, !PT ;  /* 0x0000000dff0d7210 */ /* 0x000fe40000ffe4ff */
[----:B--2---:R-:W-:-:S05]  /*0820*/  FMNMX R10, R7, R10, !PT ;  /* 0x0000000a070a7209 */ /* 0x004fca0007800000 */
[----:B------:R-:W-:Y:S05]  /*0830*/  @P0 BRA `(.L_x_213) ;  /* 0xfffffffc00e00947 */ /* 0x000fea000383ffff */
.L_x_205:
[----:B------:R-:W-:Y:S05]  /*0840*/  BSYNC.RECONVERGENT B0 ;  /* 0x0000000000007941 */ /* 0x000fea0003800200 */
.L_x_204:
[----:B------:R-:W0:Y:S02]  /*0850*/  SHFL.DOWN PT, R7, R10, 0x10, 0x1f ;  /* 0x0a001f000a077f89 */ /* 0x000e2400000e0000 */
[----:B0-----:R-:W-:-:S05]  /*0860*/  FMNMX R7, R7, R10, !PT ;  /* 0x0000000a07077209 */ /* 0x001fca0007800000 */
[----:B------:R-:W0:Y:S02]  /*0870*/  SHFL.DOWN PT, R0, R7, 0x8, 0x1f ;  /* 0x09001f0007007f89 */ /* 0x000e2400000e0000 */
[----:B0-----:R-:W-:Y:S02]  /*0880*/  FMNMX R6, R7, R0, !PT ;  /* 0x0000000007067209 */ /* 0x001fe40007800000 */
[----:B------:R-:W-:-:S03]  /*0890*/  LOP3.LUT P0, R0, R9, 0x1f, RZ, 0xc0, !PT ;  /* 0x0000001f09007812 */ /* 0x000fc6000780c0ff */
[----:B------:R-:W0:Y:S10]  /*08a0*/  SHFL.DOWN PT, R13, R6, 0x4, 0x1f ;  /* 0x08801f00060d7f89 */ /* 0x000e3400000e0000 */
[----:B------:R-:W1:Y:S01]  /*08b0*/  @!P0 S2R R17, SR_CgaCtaId ;  /* 0x0000000000118919 */ /* 0x000e620000008800 */
[----:B------:R-:W-:-:S02]  /*08c0*/  @!P0 MOV R10, 0x400 ;  /* 0x00000400000a8802 */ /* 0x000fc40000000f00 */
[----:B0-----:R-:W-:Y:S01]  /*08d0*/  FMNMX R13, R6, R13, !PT ;  /* 0x0000000d060d7209 */ /* 0x001fe20007800000 */
[----:B------:R-:W-:-:S04]  /*08e0*/  IMAD.MOV.U32 R6, RZ, RZ, -0x800000 ;  /* 0xff800000ff067424 */ /* 0x000fc800078e00ff */
[----:B------:R-:W0:Y:S01]  /*08f0*/  SHFL.DOWN PT, R12, R13, 0x2, 0x1f ;  /* 0x08401f000d0c7f89 */ /* 0x000e2200000e0000 */
[----:B-1----:R-:W-:Y:S02]  /*0900*/  @!P0 LEA R7, R17, R10, 0x18 ;  /* 0x0000000a11078211 */ /* 0x002fe400078ec0ff */
[----:B0-----:R-:W-:Y:S02]  /*0910*/  FMNMX R14, R13, R12, !PT ;  /* 0x0000000c0d0e7209 */ /* 0x001fe40007800000 */
[----:B------:R-:W-:-:S03]  /*0920*/  SHF.R.U32.HI R12, RZ, 0x5, R9 ;  /* 0x00000005ff0c7819 */ /* 0x000fc60000011609 */
[----:B------:R-:W0:Y:S01]  /*0930*/  SHFL.DOWN PT, R15, R14, 0x1, 0x1f ;  /* 0x08201f000e0f7f89 */ /* 0x000e2200000e0000 */
[----:B------:R-:W-:Y:S02]  /*0940*/  @!P0 LEA R7, R12, R7, 0x2 ;  /* 0x000000070c078211 */ /* 0x000fe400078e10ff */
[----:B0-----:R-:W-:-:S05]  /*0950*/  FMNMX R10, R14, R15, !PT ;  /* 0x0000000f0e0a7209 */ /* 0x001fca0007800000 */
[----:B------:R0:W-:Y:S01]  /*0960*/  @!P0 STS [R7], R10 ;  /* 0x0000000a07008388 */ /* 0x0001e20000000800 */
[----:B------:R-:W-:Y:S01]  /*0970*/  BAR.SYNC.DEFER_BLOCKING 0x0 ;  /* 0x0000000000007b1d */ /* 0x000fe20000010000 */
[----:B------:R-:W-:-:S13]  /*0980*/  ISETP.GT.U32.AND P0, PT, R9, 0x1f, PT ;  /* 0x0000001f0900780c */ /* 0x000fda0003f04070 */
[----:B0-----:R-:W-:Y:S05]  /*0990*/  @P0 BRA `(.L_x_214) ;  /* 0x0000000000540947 */ /* 0x001fea0003800000 */
[----:B------:R-:W-:Y:S01]  /*09a0*/  ISETP.GT.U32.AND P0, PT, R9, 0x7, PT ;  /* 0x000000070900780c */ /* 0x000fe20003f04070 */
[----:B------:R-:W-:Y:S01]  /*09b0*/  UMOV UR4, 0xffffffff ;  /* 0xffffffff00047882 */ /* 0x000fe20000000000 */
[----:B------:R-:W-:-:S11]  /*09c0*/  MOV R10, 0xff800000 ;  /* 0xff800000000a7802 */ /* 0x000fd60000000f00 */
[----:B------:R-:W0:Y:S01]  /*09d0*/  @!P0 S2R R7, SR_CgaCtaId ;  /* 0x0000000000078919 */ /* 0x000e220000008800 */
[----:B------:R-:W-:-:S04]  /*09e0*/  @!P0 MOV R6, 0x400 ;  /* 0x0000040000068802 */ /* 0x000fc80000000f00 */
[----:B0-----:R-:W-:-:S04]  /*09f0*/  @!P0 LEA R6, R7, R6, 0x18 ;  /* 0x0000000607068211 */ /* 0x001fc800078ec0ff */
[----:B------:R-:W-:-:S05]  /*0a00*/  @!P0 LEA R6, R9, R6, 0x2 ;  /* 0x0000000609068211 */ /* 0x000fca00078e10ff */
[----:B------:R0:W1:Y:S01]  /*0a10*/  @!P0 LDS R10, [R6] ;  /* 0x00000000060a8984 */ /* 0x0000620000000800 */
[----:B------:R-:W-:Y:S05]  /*0a20*/  BRA.DIV UR4, `(.L_x_215) ;  /* 0x0000002204247947 */ /* 0x000fea000b800000 */
[----:B-1----:R-:W1:Y:S02]  /*0a30*/  SHFL.DOWN PT, R15, R10, 0x10, 0x1f ;  /* 0x0a001f000a0f7f89 */ /* 0x002e6400000e0000 */
[----:B-1----:R-:W-:-:S05]  /*0a40*/  FMNMX R15, R15, R10, !PT ;  /* 0x0000000a0f0f7209 */ /* 0x002fca0007800000 */
[----:B------:R-:W1:Y:S02]  /*0a50*/  SHFL.DOWN PT, R14, R15, 0x8, 0x1f ;  /* 0x09001f000f0e7f89 */ /* 0x000e6400000e0000 */
[----:B-1----:R-:W-:-:S05]  /*0a60*/  FMNMX R14, R15, R14, !PT ;  /* 0x0000000e0f0e7209 */ /* 0x002fca0007800000 */
[----:B------:R-:W1:Y:S02]  /*0a70*/  SHFL.DOWN PT, R17, R14, 0x4, 0x1f ;  /* 0x08801f000e117f89 */ /* 0x000e6400000e0000 */
[----:B-1----:R-:W-:-:S05]  /*0a80*/  FMNMX R17, R14, R17, !PT ;  /* 0x000000110e117209 */ /* 0x002fca0007800000 */
[----:B------:R-:W1:Y:S02]  /*0a90*/  SHFL.DOWN PT, R16, R17, 0x2, 0x1f ;  /* 0x08401f0011107f89 */ /* 0x000e6400000e0000 */
[----:B-1----:R-:W-:-:S05]  /*0aa0*/  FMNMX R16, R17, R16, !PT ;  /* 0x0000001011107209 */ /* 0x002fca0007800000 */
[----:B------:R1:W2:Y:S02]  /*0ab0*/  SHFL.DOWN PT, R19, R16, 0x1, 0x1f ;  /* 0x08201f0010137f89 */ /* 0x0002a400000e0000 */
.L_x_243:
[----:B------:R-:W-:Y:S02]  /*0ac0*/  ISETP.NE.AND P0, PT, R9, RZ, PT ;  /* 0x000000ff0900720c */ /* 0x000fe40003f05270 */
[----:B--2---:R-:W-:-:S04]  /*0ad0*/  FMNMX R19, R16, R19, !PT ;  /* 0x0000001310137209 */ /* 0x004fc80007800000 */
[----:B0-----:R-:W-:-:S07]  /*0ae0*/  FSEL R6, R19, -INF , !P0 ;  /* 0xff80000013067808 */ /* 0x001fce0004000000 */
.L_x_214:
[----:B------:R-:W-:Y:S05]  /*0af0*/  WARPSYNC.ALL ;  /* 0x0000000000007948 */ /* 0x000fea0003800000 */
[----:B------:R-:W0:Y:S08]  /*0b00*/  S2UR UR5, SR_CgaCtaId ;  /* 0x00000000000579c3 */ /* 0x000e300000008800 */
[----:B------:R-:W-:Y:S01]  /*0b10*/  BAR.SYNC.DEFER_BLOCKING 0x0 ;  /* 0x0000000000007b1d */ /* 0x000fe20000010000 */
[----:B------:R-:W-:-:S02]  /*0b20*/  ISETP.NE.AND P0, PT, R9, RZ, PT ;  /* 0x000000ff0900720c */ /* 0x000fc40003f05270 */
[----:B-1----:R-:W-:-:S03]  /*0b30*/  CS2R R16, SRZ ;  /* 0x0000000000107805 */ /* 0x002fc6000001ff00 */
[----:B------:R-:W-:Y:S01]  /*0b40*/  UMOV UR4, 0x400 ;  /* 0x0000040000047882 */ /* 0x000fe20000000000 */
[----:B------:R-:W-:Y:S01]  /*0b50*/  BSSY.RECONVERGENT B0, `(.L_x_216) ;  /* 0x0000145000007945 */ /* 0x000fe20003800200 */
[----:B0-----:R-:W-:-:S09]  /*0b60*/  ULEA UR4, UR5, UR4, 0x18 ;  /* 0x0000000405047291 */ /* 0x001fd2000f8ec0ff */
[----:B------:R0:W-:Y:S01]  /*0b70*/  @!P0 STS [UR4+0x20], R6 ;  /* 0x00002006ff008988 */ /* 0x0001e20008000804 */
[----:B------:R-:W-:Y:S06]  /*0b80*/  BAR.SYNC.DEFER_BLOCKING 0x0 ;  /* 0x0000000000007b1d */ /* 0x000fec0000010000 */
[----:B------:R-:W1:Y:S01]  /*0b90*/  LDS R10, [UR4+0x20] ;  /* 0x00002004ff0a7984 */ /* 0x000e620008000800 */
[----:B------:R-:W2:Y:S02]  /*0ba0*/  LDCU UR4, c[0x0][0x39c] ;  /* 0x00007380ff0477ac */ /* 0x000ea40008000800 */
[----:B--2---:R-:W-:-:S13]  /*0bb0*/  ISETP.GE.AND P0, PT, R9, UR4, PT ;  /* 0x0000000409007c0c */ /* 0x004fda000bf06270 */
[----:B0-----:R-:W-:Y:S05]  /*0bc0*/  @P0 BRA `(.L_x_217) ;  /* 0x0000001000f40947 */ /* 0x001fea0003800000 */
[-C--:B------:R-:W-:Y:S01]  /*0bd0*/  LOP3.LUT R6, RZ, R9.reuse, RZ, 0x33, !PT ;  /* 0x00000009ff067212 */ /* 0x080fe200078e33ff */
[----:B------:R-:W-:Y:S01]  /*0be0*/  BSSY.RECONVERGENT B1, `(.L_x_218) ;  /* 0x00000a8000017945 */ /* 0x000fe20003800200 */
[----:B------:R-:W-:Y:S02]  /*0bf0*/  CS2R R16, SRZ ;  /* 0x0000000000107805 */ /* 0x000fe4000001ff00 */
[----:B------:R-:W-:Y:S01]  /*0c00*/  MOV R13, R9 ;  /* 0x00000009000d7202 */ /* 0x000fe20000000f00 */
        /* <DEDUP_REMOVED lines=8> */
[----:B------:R-:W-:-:S03]  /*0c90*/  LOP3.LUT R15, R14, 0x1fffff0, RZ, 0xc0, !PT ;  /* 0x01fffff00e0f7812 */ /* 0x000fc600078ec0ff */
[----:B------:R-:W-:Y:S02]  /*0ca0*/  HFMA2 R17, -RZ, RZ, 0, 0 ;  /* 0x00000000ff117431 */ /* 0x000fe400000001ff */
[----:B------:R-:W-:Y:S01]  /*0cb0*/  IMAD.MOV.U32 R13, RZ, RZ, R9 ;  /* 0x000000ffff0d7224 */ /* 0x000fe200078e0009 */
[----:B------:R-:W-:Y:S02]  /*0cc0*/  IADD3 R15, PT, PT, -R15, RZ, RZ ;  /* 0x000000ff0f0f7210 */ /* 0x000fe40007ffe1ff */
[----:B0-----:R-:W-:-:S04]  /*0cd0*/  IADD3 R6, P1, PT, R6, UR6, RZ ;  /* 0x0000000606067c10 */ /* 0x001fc8000ff3e0ff */
[----:B------:R-:W-:-:S04]  /*0ce0*/  IADD3 R6, P2, PT, R6, 0x2000, RZ ;  /* 0x0000200006067810 */ /* 0x000fc80007f5e0ff */
[----:B------:R-:W-:-:S09]  /*0cf0*/  IADD3.X R7, PT, PT, RZ, UR7, R7, P2, P1 ;  /* 0x00000007ff077c10 */ /* 0x000fd200097e2407 */
.L_x_220:
[----:B------:R-:W2:Y:S04]  /*0d00*/  LDG.E.CONSTANT R22, desc[UR8][R6.64+-0x2000] ;  /* 0xffe0000806167981 */ /* 0x000ea8000c1e9900 */
[----:B------:R-:W3:Y:S04]  /*0d10*/  LDG.E.CONSTANT R20, desc[UR8][R6.64+-0x1c00] ;  /* 0xffe4000806147981 */ /* 0x000ee8000c1e9900 */
[----:B------:R-:W4:Y:S04]  /*0d20*/  LDG.E.CONSTANT R29, desc[UR8][R6.64+-0x1800] ;  /* 0xffe80008061d7981 */ /* 0x000f28000c1e9900 */
[----:B------:R-:W5:Y:S04]  /*0d30*/  LDG.E.CONSTANT R27, desc[UR8][R6.64+-0x1400] ;  /* 0xffec0008061b7981 */ /* 0x000f68000c1e9900 */
[----:B------:R-:W5:Y:S04]  /*0d40*/  LDG.E.CONSTANT R25, desc[UR8][R6.64+-0x1000] ;  /* 0xfff0000806197981 */ /* 0x000f68000c1e9900 */
[----:B------:R-:W5:Y:S04]  /*0d50*/  LDG.E.CONSTANT R23, desc[UR8][R6.64+-0xc00] ;  /* 0xfff4000806177981 */ /* 0x000f68000c1e9900 */
[----:B------:R-:W5:Y:S04]  /*0d60*/  LDG.E.CONSTANT R21, desc[UR8][R6.64+-0x800] ;  /* 0xfff8000806157981 */ /* 0x000f68000c1e9900 */
[----:B------:R-:W5:Y:S01]  /*0d70*/  LDG.E.CONSTANT R19, desc[UR8][R6.64+-0x400] ;  /* 0xfffc000806137981 */ /* 0x000f62000c1e9900 */
[----:B--2---:R-:W-:Y:S01]  /*0d80*/  FADD R17, R22, R17 ;  /* 0x0000001116117221 */ /* 0x004fe20000000000 */
[----:B-1----:R-:W-:-:S03]  /*0d90*/  FADD R22, -R10, R22 ;  /* 0x000000160a167221 */ /* 0x002fc60000000100 */
[----:B---3--:R-:W-:Y:S01]  /*0da0*/  FADD R28, R17, R20 ;  /* 0x00000014111c7221 */ /* 0x008fe20000000000 */
[----:B------:R-:W-:Y:S01]  /*0db0*/  FMUL R22, R22, 1.4426950216293334961 ;  /* 0x3fb8aa3b16167820 */ /* 0x000fe20000400000 */
[----:B------:R-:W2:Y:S04]  /*0dc0*/  LDG.E.CONSTANT R17, desc[UR8][R6.64] ;  /* 0x0000000806117981 */ /* 0x000ea8000c1e9900 */
[----:B------:R-:W-:-:S13]  /*0dd0*/  FSETP.GEU.AND P1, PT, R22, -126, PT ;  /* 0xc2fc00001600780b */ /* 0x000fda0003f2e000 */
[----:B------:R-:W-:-:S04]  /*0de0*/  @!P1 FMUL R22, R22, 0.5 ;  /* 0x3f00000016169820 */ /* 0x000fc80000400000 */
[----:B------:R-:W0:Y:S02]  /*0df0*/  MUFU.EX2 R24, R22 ;  /* 0x0000001600187308 */ /* 0x000e240000000800 */
[----:B0-----:R-:W-:-:S04]  /*0e00*/  @!P1 FMUL R24, R24, R24 ;  /* 0x0000001818189220 */ /* 0x001fc80000400000 */
[----:B------:R-:W-:Y:S01]  /*0e10*/  FADD R16, R24, R16 ;  /* 0x0000001018107221 */ /* 0x000fe20000000000 */
[C---:B------:R-:W-:Y:S01]  /*0e20*/  FADD R24, -R10.reuse, R20 ;  /* 0x000000140a187221 */ /* 0x040fe20000000100 */
[----:B----4-:R-:W-:-:S03]  /*0e30*/  FADD R20, -R10, R29 ;  /* 0x0000001d0a147221 */ /* 0x010fc60000000100 */
[----:B------:R-:W-:Y:S01]  /*0e40*/  FMUL R24, R24, 1.4426950216293334961 ;  /* 0x3fb8aa3b18187820 */ /* 0x000fe20000400000 */
[----:B------:R-:W-:-:S04]  /*0e50*/  FMUL R20, R20, 1.4426950216293334961 ;  /* 0x3fb8aa3b14147820 */ /* 0x000fc80000400000 */
[----:B------:R-:W-:-:S13]  /*0e60*/  FSETP.GEU.AND P1, PT, R24, -126, PT ;  /* 0xc2fc00001800780b */ /* 0x000fda0003f2e000 */
[----:B------:R-:W-:-:S04]  /*0e70*/  @!P1 FMUL R24, R24, 0.5 ;  /* 0x3f00000018189820 */ /* 0x000fc80000400000 */
[----:B------:R-:W0:Y:S02]  /*0e80*/  MUFU.EX2 R26, R24 ;  /* 0x00000018001a7308 */ /* 0x000e240000000800 */
[----:B0-----:R-:W-:Y:S01]  /*0e90*/  @!P1 FMUL R26, R26, R26 ;  /* 0x0000001a1a1a9220 */ /* 0x001fe20000400000 */
[----:B------:R-:W-:-:S03]  /*0ea0*/  FSETP.GEU.AND P1, PT, R20, -126, PT ;  /* 0xc2fc00001400780b */ /* 0x000fc60003f2e000 */
[----:B------:R-:W-:Y:S01]  /*0eb0*/  FADD R22, R16, R26 ;  /* 0x0000001a10167221 */ /* 0x000fe20000000000 */
[----:B-----5:R-:W-:Y:S01]  /*0ec0*/  FADD R26, -R10, R27 ;  /* 0x0000001b0a1a7221 */ /* 0x020fe20000000100 */
[----:B------:R-:W-:-:S03]  /*0ed0*/  FADD R16, R28, R29 ;  /* 0x0000001d1c107221 */ /* 0x000fc60000000000 */
[----:B------:R-:W-:-:S05]  /*0ee0*/  FMUL R28, R26, 1.4426950216293334961 ;  /* 0x3fb8aa3b1a1c7820 */ /* 0x000fca0000400000 */
[----:B------:R-:W-:Y:S01]  /*0ef0*/  @!P1 FMUL R20, R20, 0.5 ;  /* 0x3f00000014149820 */ /* 0x000fe20000400000 */
[----:B------:R-:W-:-:S03]  /*0f00*/  FSETP.GEU.AND P2, PT, R28, -126, PT ;  /* 0xc2fc00001c00780b */ /* 0x000fc60003f4e000 */
[----:B------:R-:W0:Y:S10]  /*0f10*/  MUFU.EX2 R29, R20 ;  /* 0x00000014001d7308 */ /* 0x000e340000000800 */
[----:B------:R-:W-:-:S04]  /*0f20*/  @!P2 FMUL R28, R28, 0.5 ;  /* 0x3f0000001c1ca820 */ /* 0x000fc80000400000 */
[----:B------:R1:W3:Y:S01]  /*0f30*/  MUFU.EX2 R24, R28 ;  /* 0x0000001c00187308 */ /* 0x0002e20000000800 */
[----:B0-----:R-:W-:-:S04]  /*0f40*/  @!P1 FMUL R29, R29, R29 ;  /* 0x0000001d1d1d9220 */ /* 0x001fc80000400000 */
[----:B------:R-:W-:Y:S01]  /*0f50*/  FADD R29, R22, R29 ;  /* 0x0000001d161d7221 */ /* 0x000fe20000000000 */
[----:B------:R-:W-:Y:S01]  /*0f60*/  FADD R22, -R10, R25 ;  /* 0x000000190a167221 */ /* 0x000fe20000000100 */
[----:B------:R-:W-:Y:S01]  /*0f70*/  FADD R26, R16, R27 ;  /* 0x0000001b101a7221 */ /* 0x000fe20000000000 */
[----:B------:R-:W-:Y:S01]  /*0f80*/  FADD R16, -R10, R23 ;  /* 0x000000170a107221 */ /* 0x000fe20000000100 */
[----:B------:R-:W4:Y:S01]  /*0f90*/  LDG.E.CONSTANT R27, desc[UR8][R6.64+0x400] ;  /* 0x00040008061b7981 */ /* 0x000f22000c1e9900 */
[----:B------:R-:W-:Y:S02]  /*0fa0*/  FMUL R22, R22, 1.4426950216293334961 ;  /* 0x3fb8aa3b16167820 */ /* 0x000fe40000400000 */
[----:B-1----:R-:W-:-:S03]  /*0fb0*/  FMUL R28, R16, 1.4426950216293334961 ;  /* 0x3fb8aa3b101c7820 */ /* 0x002fc60000400000 */
[----:B------:R-:W-:Y:S01]  /*0fc0*/  FSETP.GEU.AND P1, PT, R22, -126, PT ;  /* 0xc2fc00001600780b */ /* 0x000fe20003f2e000 */
[----:B---3--:R-:W-:Y:S01]  /*0fd0*/  @!P2 FMUL R24, R24, R24 ;  /* 0x000000181818a220 */ /* 0x008fe20000400000 */
[----:B------:R-:W-:-:S03]  /*0fe0*/  FSETP.GEU.AND P2, PT, R28, -126, PT ;  /* 0xc2fc00001c00780b */ /* 0x000fc60003f4e000 */
[----:B------:R-:W-:-:S08]  /*0ff0*/  FADD R24, R29, R24 ;  /* 0x000000181d187221 */ /* 0x000fd00000000000 */
[----:B------:R-:W-:Y:S02]  /*1000*/  @!P1 FMUL R22, R22, 0.5 ;  /* 0x3f00000016169820 */ /* 0x000fe40000400000 */
[----:B------:R-:W-:Y:S02]  /*1010*/  @!P2 FMUL R28, R28, 0.5 ;  /* 0x3f0000001c1ca820 */ /* 0x000fe40000400000 */
[----:B------:R-:W0:Y:S01]  /*1020*/  MUFU.EX2 R29, R22 ;  /* 0x00000016001d7308 */ /* 0x000e220000000800 */
[----:B------:R-:W-:Y:S02]  /*1030*/  FADD R20, R26, R25 ;  /* 0x000000191a147221 */ /* 0x000fe40000000000 */
[----:B------:R-:W3:Y:S05]  /*1040*/  LDG.E.CONSTANT R25, desc[UR8][R6.64+0x800] ;  /* 0x0008000806197981 */ /* 0x000eea000c1e9900 */
[----:B------:R-:W1:Y:S01]  /*1050*/  MUFU.EX2 R16, R28 ;  /* 0x0000001c00107308 */ /* 0x000e620000000800 */
[----:B------:R-:W-:Y:S01]  /*1060*/  FADD R20, R20, R23 ;  /* 0x0000001714147221 */ /* 0x000fe20000000000 */
[----:B------:R-:W-:Y:S01]  /*1070*/  FADD R23, -R10, R21 ;  /* 0x000000150a177221 */ /* 0x000fe20000000100 */
[----:B0-----:R-:W-:-:S03]  /*1080*/  @!P1 FMUL R29, R29, R29 ;  /* 0x0000001d1d1d9220 */ /* 0x001fc60000400000 */
[----:B------:R-:W-:Y:S02]  /*1090*/  FMUL R22, R23, 1.4426950216293334961 ;  /* 0x3fb8aa3b17167820 */ /* 0x000fe40000400000 */
[----:B------:R-:W5:Y:S01]  /*10a0*/  LDG.E.CONSTANT R23, desc[UR8][R6.64+0xc00] ;  /* 0x000c000806177981 */ /* 0x000f62000c1e9900 */
[----:B------:R-:W-:Y:S01]  /*10b0*/  FADD R29, R24, R29 ;  /* 0x0000001d181d7221 */ /* 0x000fe20000000000 */
[----:B-1----:R-:W-:-:S04]  /*10c0*/  @!P2 FMUL R16, R16, R16 ;  /* 0x000000101010a220 */ /* 0x002fc80000400000 */
[----:B------:R-:W-:Y:S01]  /*10d0*/  FADD R24, R29, R16 ;  /* 0x000000101d187221 */ /* 0x000fe20000000000 */
[----:B------:R-:W-:Y:S01]  /*10e0*/  FADD R16, -R10, R19 ;  /* 0x000000130a107221 */ /* 0x000fe20000000100 */
[----:B------:R-:W-:-:S03]  /*10f0*/  FSETP.GEU.AND P1, PT, R22, -126, PT ;  /* 0xc2fc00001600780b */ /* 0x000fc60003f2e000 */
[----:B------:R-:W-:-:S05]  /*1100*/  FMUL R26, R16, 1.4426950216293334961 ;  /* 0x3fb8aa3b101a7820 */ /* 0x000fca0000400000 */
[----:B------:R-:W-:-:S05]  /*1110*/  FSETP.GEU.AND P2, PT, R26, -126, PT ;  /* 0xc2fc00001a00780b */ /* 0x000fca0003f4e000 */
[----:B------:R-:W-:-:S04]  /*1120*/  @!P1 FMUL R22, R22, 0.5 ;  /* 0x3f00000016169820 */ /* 0x000fc80000400000 */
[----:B------:R-:W0:Y:S04]  /*1130*/  MUFU.EX2 R29, R22 ;  /* 0x00000016001d7308 */ /* 0x000e280000000800 */
[----:B------:R-:W-:-:S04]  /*1140*/  @!P2 FMUL R26, R26, 0.5 ;  /* 0x3f0000001a1aa820 */ /* 0x000fc80000400000 */
[----:B------:R-:W1:Y:S01]  /*1150*/  MUFU.EX2 R16, R26 ;  /* 0x0000001a00107308 */ /* 0x000e620000000800 */
[----:B------:R-:W-:Y:S02]  /*1160*/  FADD R20, R20, R21 ;  /* 0x0000001514147221 */ /* 0x000fe40000000000 */
[----:B------:R-:W5:Y:S01]  /*1170*/  LDG.E.CONSTANT R21, desc[UR8][R6.64+0x1000] ;  /* 0x0010000806157981 */ /* 0x000f62000c1e9900 */
[----:B0-----:R-:W-:Y:S01]  /*1180*/  @!P1 FMUL R29, R29, R29 ;  /* 0x0000001d1d1d9220 */ /* 0x001fe20000400000 */
[----:B------:R-:W-:Y:S02]  /*1190*/  FADD R20, R20, R19 ;  /* 0x0000001314147221 */ /* 0x000fe40000000000 */
[----:B------:R-:W5:Y:S01]  /*11a0*/  LDG.E.CONSTANT R19, desc[UR8][R6.64+0x1800] ;  /* 0x0018000806137981 */ /* 0x000f62000c1e9900 */
[----:B------:R-:W-:-:S03]  /*11b0*/  FADD R24, R24, R29 ;  /* 0x0000001d18187221 */ /* 0x000fc60000000000 */
[----:B------:R-:W5:Y:S01]  /*11c0*/  LDG.E.CONSTANT R29, desc[UR8][R6.64+0x1400] ;  /* 0x00140008061d7981 */ /* 0x000f62000c1e9900 */
[----:B-1----:R-:W-:-:S04]  /*11d0*/  @!P2 FMUL R16, R16, R16 ;  /* 0x000000101010a220 */ /* 0x002fc80000400000 */
[----:B------:R-:W-:Y:S02]  /*11e0*/  FADD R22, R24, R16 ;  /* 0x0000001018167221 */ /* 0x000fe40000000000 */
[----:B------:R-:W5:Y:S01]  /*11f0*/  LDG.E.CONSTANT R16, desc[UR8][R6.64+0x1c00] ;  /* 0x001c000806107981 */ /* 0x000f62000c1e9900 */
[--C-:B--2---:R-:W-:Y:S01]  /*1200*/  FADD R20, R20, R17.reuse ;  /* 0x0000001114147221 */ /* 0x104fe20000000000 */
[----:B------:R-:W-:-:S04]  /*1210*/  FADD R17, -R10, R17 ;  /* 0x000000110a117221 */ /* 0x000fc80000000100 */
[----:B------:R-:W-:-:S05]  /*1220*/  FMUL R17, R17, 1.4426950216293334961 ;  /* 0x3fb8aa3b11117820 */ /* 0x000fca0000400000 */
[----:B------:R-:W-:-:S13]  /*1230*/  FSETP.GEU.AND P1, PT, R17, -126, PT ;  /* 0xc2fc00001100780b */ /* 0x000fda0003f2e000 */
[----:B------:R-:W-:-:S04]  /*1240*/  @!P1 FMUL R17, R17, 0.5 ;  /* 0x3f00000011119820 */ /* 0x000fc80000400000 */
[----:B------:R-:W0:Y:S02]  /*1250*/  MUFU.EX2 R24, R17 ;  /* 0x0000001100187308 */ /* 0x000e240000000800 */
[----:B0-----:R-:W-:-:S04]  /*1260*/  @!P1 FMUL R24, R24, R24 ;  /* 0x0000001818189220 */ /* 0x001fc80000400000 */
[----:B------:R-:W-:Y:S01]  /*1270*/  FADD R22, R22, R24 ;  /* 0x0000001816167221 */ /* 0x000fe20000000000 */
[----:B----4-:R-:W-:-:S04]  /*1280*/  FADD R24, -R10, R27 ;  /* 0x0000001b0a187221 */ /* 0x010fc80000000100 */
[----:B------:R-:W-:-:S05]  /*1290*/  FMUL R24, R24, 1.4426950216293334961 ;  /* 0x3fb8aa3b18187820 */ /* 0x000fca0000400000 */
[----:B------:R-:W-:-:S13]  /*12a0*/  FSETP.GEU.AND P1, PT, R24, -126, PT ;  /* 0xc2fc00001800780b */ /* 0x000fda0003f2e000 */
[----:B------:R-:W-:-:S04]  /*12b0*/  @!P1 FMUL R24, R24, 0.5 ;  /* 0x3f00000018189820 */ /* 0x000fc80000400000 */
[----:B------:R-:W0:Y:S01]  /*12c0*/  MUFU.EX2 R26, R24 ;  /* 0x00000018001a7308 */ /* 0x000e220000000800 */
[----:B------:R-:W-:Y:S01]  /*12d0*/  FADD R20, R20, R27 ;  /* 0x0000001b14147221 */ /* 0x000fe20000000000 */
[----:B---3--:R-:W-:-:S04]  /*12e0*/  FADD R27, -R10, R25 ;  /* 0x000000190a1b7221 */ /* 0x008fc80000000100 */
[----:B------:R-:W-:Y:S01]  /*12f0*/  FMUL R27, R27, 1.4426950216293334961 ;  /* 0x3fb8aa3b1b1b7820 */ /* 0x000fe20000400000 */
[----:B0-----:R-:W-:Y:S01]  /*1300*/  @!P1 FMUL R26, R26, R26 ;  /* 0x0000001a1a1a9220 */ /* 0x001fe20000400000 */
[----:B-----5:R-:W-:-:S03]  /*1310*/  FADD R17, -R10, R23 ;  /* 0x000000170a117221 */ /* 0x020fc60000000100 */
[----:B------:R-:W-:Y:S01]  /*1320*/  FSETP.GEU.AND P1, PT, R27, -126, PT ;  /* 0xc2fc00001b00780b */ /* 0x000fe20003f2e000 */
[----:B------:R-:W-:Y:S01]  /*1330*/  FADD R22, R22, R26 ;  /* 0x0000001a16167221 */ /* 0x000fe20000000000 */
[----:B------:R-:W-:-:S05]  /*1340*/  FMUL R26, R17, 1.4426950216293334961 ;  /* 0x3fb8aa3b111a7820 */ /* 0x000fca0000400000 */
[----:B------:R-:W-:-:S06]  /*1350*/  FSETP.GEU.AND P2, PT, R26, -126, PT ;  /* 0xc2fc00001a00780b */ /* 0x000fcc0003f4e000 */
[----:B------:R-:W-:-:S04]  /*1360*/  @!P1 FMUL R27, R27, 0.5 ;  /* 0x3f0000001b1b9820 */ /* 0x000fc80000400000 */
[----:B------:R-:W0:Y:S03]  /*1370*/  MUFU.EX2 R24, R27 ;  /* 0x0000001b00187308 */ /* 0x000e260000000800 */
[----:B------:R-:W-:-:S05]  /*1380*/  @!P2 FMUL R26, R26, 0.5 ;  /* 0x3f0000001a1aa820 */ /* 0x000fca0000400000 */
[----:B------:R-:W1:Y:S01]  /*1390*/  MUFU.EX2 R17, R26 ;  /* 0x0000001a00117308 */ /* 0x000e620000000800 */
[----:B------:R-:W-:Y:S01]  /*13a0*/  FADD R20, R20, R25 ;  /* 0x0000001914147221 */ /* 0x000fe20000000000 */
[----:B0-----:R-:W-:Y:S01]  /*13b0*/  @!P1 FMUL R24, R24, R24 ;  /* 0x0000001818189220 */ /* 0x001fe20000400000 */
[----:B------:R-:W-:-:S03]  /*13c0*/  FADD R25, -R10, R21 ;  /* 0x000000150a197221 */ /* 0x000fc60000000100 */
[----:B------:R-:W-:Y:S01]  /*13d0*/  FADD R22, R22, R24 ;  /* 0x0000001816167221 */ /* 0x000fe20000000000 */
[----:B------:R-:W-:Y:S01]  /*13e0*/  FADD R20, R20, R23 ;  /* 0x0000001714147221 */ /* 0x000fe20000000000 */
[----:B-1----:R-:W-:Y:S01]  /*13f0*/  @!P2 FMUL R17, R17, R17 ;  /* 0x000000111111a220 */ /* 0x002fe20000400000 */
[----:B------:R-:W-:-:S03]  /*1400*/  FMUL R25, R25, 1.4426950216293334961 ;  /* 0x3fb8aa3b19197820 */ /* 0x000fc60000400000 */
[----:B------:R-:W-:Y:S01]  /*1410*/  FADD R17, R22, R17 ;  /* 0x0000001116117221 */ /* 0x000fe20000000000 */
[C---:B------:R-:W-:Y:S01]  /*1420*/  FADD R22, -R10.reuse, R19 ;  /* 0x000000130a167221 */ /* 0x040fe20000000100 */
[----:B------:R-:W-:Y:S01]  /*1430*/  FADD R23, -R10, R29 ;  /* 0x0000001d0a177221 */ /* 0x000fe20000000100 */
[----:B------:R-:W-:Y:S02]  /*1440*/  FSETP.GEU.AND P1, PT, R25, -126, PT ;  /* 0xc2fc00001900780b */ /* 0x000fe40003f2e000 */
[----:B------:R-:W-:Y:S01]  /*1450*/  FMUL R28, R22, 1.4426950216293334961 ;  /* 0x3fb8aa3b161c7820 */ /* 0x000fe20000400000 */
[----:B------:R-:W-:Y:S01]  /*1460*/  FMUL R27, R23, 1.4426950216293334961 ;  /* 0x3fb8aa3b171b7820 */ /* 0x000fe20000400000 */
[----:B------:R-:W-:-:S04]  /*1470*/  FADD R22, -R10, R16 ;  /* 0x000000100a167221 */ /* 0x000fc80000000100 */
[----:B------:R-:W-:Y:S01]  /*1480*/  FSETP.GEU.AND P2, PT, R27, -126, PT ;  /* 0xc2fc00001b00780b */ /* 0x000fe20003f4e000 */
[----:B------:R-:W-:Y:S01]  /*1490*/  FMUL R22, R22, 1.4426950216293334961 ;  /* 0x3fb8aa3b16167820 */ /* 0x000fe20000400000 */
[----:B------:R-:W-:-:S04]  /*14a0*/  FSETP.GEU.AND P3, PT, R28, -126, PT ;  /* 0xc2fc00001c00780b */ /* 0x000fc80003f6e000 */
[----:B------:R-:W-:Y:S01]  /*14b0*/  FSETP.GEU.AND P4, PT, R22, -126, PT ;  /* 0xc2fc00001600780b */ /* 0x000fe20003f8e000 */
[----:B------:R-:W-:-:S04]  /*14c0*/  @!P1 FMUL R25, R25, 0.5 ;  /* 0x3f00000019199820 */ /* 0x000fc80000400000 */
[----:B------:R-:W0:Y:S02]  /*14d0*/  MUFU.EX2 R26, R25 ;  /* 0x00000019001a7308 */ /* 0x000e240000000800 */
[----:B------:R-:W-:Y:S02]  /*14e0*/  @!P2 FMUL R27, R27, 0.5 ;  /* 0x3f0000001b1ba820 */ /* 0x000fe40000400000 */
[----:B------:R-:W-:-:S04]  /*14f0*/  @!P3 FMUL R28, R28, 0.5 ;  /* 0x3f0000001c1cb820 */ /* 0x000fc80000400000 */
[----:B------:R-:W1:Y:S01]  /*1500*/  MUFU.EX2 R24, R27 ;  /* 0x0000001b00187308 */ /* 0x000e620000000800 */
[----:B------:R-:W-:Y:S01]  /*1510*/  @!P4 FMUL R22, R22, 0.5 ;  /* 0x3f0000001616c820 */ /* 0x000fe20000400000 */
[----:B------:R-:W-:-:S06]  /*1520*/  IADD3 R15, PT, PT, R15, 0x10, RZ ;  /* 0x000000100f0f7810 */ /* 0x000fcc0007ffe0ff */
[----:B------:R-:W2:Y:S01]  /*1530*/  MUFU.EX2 R23, R28 ;  /* 0x0000001c00177308 */ /* 0x000ea20000000800 */
[----:B0-----:R-:W-:Y:S01]  /*1540*/  @!P1 FMUL R26, R26, R26 ;  /* 0x0000001a1a1a9220 */ /* 0x001fe20000400000 */
[----:B------:R-:W-:-:S06]  /*1550*/  ISETP.NE.AND P1, PT, R15, RZ, PT ;  /* 0x000000ff0f00720c */ /* 0x000fcc0003f25270 */
[----:B------:R-:W0:Y:S01]  /*1560*/  MUFU.EX2 R22, R22 ;  /* 0x0000001600167308 */ /* 0x000e220000000800 */
[----:B------:R-:W-:Y:S01]  /*1570*/  FADD R20, R20, R21 ;  /* 0x0000001514147221 */ /* 0x000fe20000000000 */
[----:B------:R-:W-:Y:S01]  /*1580*/  FADD R17, R17, R26 ;  /* 0x0000001a11117221 */ /* 0x000fe20000000000 */
[----:B-1----:R-:W-:Y:S02]  /*1590*/  @!P2 FMUL R24, R24, R24 ;  /* 0x000000181818a220 */ /* 0x002fe40000400000 */
[----:B------:R-:W-:Y:S02]  /*15a0*/  FADD R20, R20, R29 ;  /* 0x0000001d14147221 */ /* 0x000fe40000000000 */
[----:B------:R-:W-:Y:S01]  /*15b0*/  FADD R24, R17, R24 ;  /* 0x0000001811187221 */ /* 0x000fe20000000000 */
[----:B--2---:R-:W-:Y:S01]  /*15c0*/  @!P3 FMUL R23, R23, R23 ;  /* 0x000000171717b220 */ /* 0x004fe20000400000 */
[----:B------:R-:W-:Y:S01]  /*15d0*/  FADD R17, R20, R19 ;  /* 0x0000001314117221 */ /* 0x000fe20000000000 */
[----:B------:R-:W-:-:S02]  /*15e0*/  IADD3 R6, P2, PT, R6, 0x4000, RZ ;  /* 0x0000400006067810 */ /* 0x000fc40007f5e0ff */
[----:B------:R-:W-:Y:S01]  /*15f0*/  FADD R23, R24, R23 ;  /* 0x0000001718177221 */ /* 0x000fe20000000000 */
[----:B------:R-:W-:Y:S01]  /*1600*/  FADD R17, R17, R16 ;  /* 0x0000001011117221 */ /* 0x000fe20000000000 */
[----:B0-----:R-:W-:Y:S01]  /*1610*/  @!P4 FMUL R22, R22, R22 ;  /* 0x000000161616c220 */ /* 0x001fe20000400000 */
[----:B------:R-:W-:Y:S01]  /*1620*/  IMAD.X R7, RZ, RZ, R7, P2 ;  /* 0x000000ffff077224 */ /* 0x000fe200010e0607 */
[----:B------:R-:W-:Y:S02]  /*1630*/  IADD3 R13, PT, PT, R13, 0x1000, RZ ;  /* 0x000010000d0d7810 */ /* 0x000fe40007ffe0ff */
[----:B------:R-:W-:Y:S01]  /*1640*/  FADD R16, R23, R22 ;  /* 0x0000001617107221 */ /* 0x000fe20000000000 */
[----:B------:R-:W-:Y:S06]  /*1650*/  @P1 BRA `(.L_x_220) ;  /* 0xfffffff400a81947 */ /* 0x000fec000383ffff */
.L_x_219:
[----:B------:R-:W-:Y:S05]  /*1660*/  BSYNC.RECONVERGENT B1 ;  /* 0x0000000000017941 */ /* 0x000fea0003800200 */
.L_x_218:
[----:B------:R-:W-:Y:S05]  /*1670*/  @!P0 BRA `(.L_x_217) ;  /* 0x0000000800488947 */ /* 0x000fea0003800000 */
[----:B------:R-:W-:Y:S01]  /*1680*/  ISETP.GE.U32.AND P1, PT, R18, 0x8, PT ;  /* 0x000000081200780c */ /* 0x000fe20003f26070 */
[----:B------:R-:W-:Y:S01]  /*1690*/  BSSY.RECONVERGENT B1, `(.L_x_221) ;  /* 0x000004e000017945 */ /* 0x000fe20003800200 */
[----:B------:R-:W-:-:S04]  /*16a0*/  LOP3.LUT R20, R14, 0x7, RZ, 0xc0, !PT ;  /* 0x000000070e147812 */ /* 0x000fc800078ec0ff */
[----:B------:R-:W-:-:S07]  /*16b0*/  ISETP.NE.AND P0, PT, R20, RZ, PT ;  /* 0x000000ff1400720c */ /* 0x000fce0003f05270 */
[----:B------:R-:W-:Y:S06]  /*16c0*/  @!P1 BRA `(.L_x_222) ;  /* 0x0000000400289947 */ /* 0x000fec0003800000 */
[----:B------:R-:W-:-:S05]  /*16d0*/  IMAD.WIDE.U32 R6, R13, 0x4, R2 ;  /* 0x000000040d067825 */ /* 0x000fca00078e0002 */
[----:B------:R-:W1:Y:S04]  /*16e0*/  LDG.E.CONSTANT R18, desc[UR8][R6.64] ;  /* 0x0000000806127981 */ /* 0x000e68000c1e9900 */
[----:B------:R-:W2:Y:S04]  /*16f0*/  LDG.E.CONSTANT R29, desc[UR8][R6.64+0x400] ;  /* 0x00040008061d7981 */ /* 0x000ea8000c1e9900 */
[----:B------:R-:W3:Y:S04]  /*1700*/  LDG.E.CONSTANT R27, desc[UR8][R6.64+0x800] ;  /* 0x00080008061b7981 */ /* 0x000ee8000c1e9900 */
[----:B------:R-:W4:Y:S04]  /*1710*/  LDG.E.CONSTANT R15, desc[UR8][R6.64+0xc00] ;  /* 0x000c0008060f7981 */ /* 0x000f28000c1e9900 */
[----:B------:R-:W5:Y:S04]  /*1720*/  LDG.E.CONSTANT R23, desc[UR8][R6.64+0x1000] ;  /* 0x0010000806177981 */ /* 0x000f68000c1e9900 */
[----:B------:R-:W5:Y:S04]  /*1730*/  LDG.E.CONSTANT R21, desc[UR8][R6.64+0x1400] ;  /* 0x0014000806157981 */ /* 0x000f68000c1e9900 */
[----:B------:R-:W5:Y:S04]  /*1740*/  LDG.E.CONSTANT R19, desc[UR8][R6.64+0x1800] ;  /* 0x0018000806137981 */ /* 0x000f68000c1e9900 */
[----:B------:R3:W5:Y:S01]  /*1750*/  LDG.E.CONSTANT R25, desc[UR8][R6.64+0x1c00] ;  /* 0x001c000806197981 */ /* 0x000762000c1e9900 */
[----:B------:R-:W-:Y:S01]  /*1760*/  IADD3 R13, PT, PT, R13, 0x800, RZ ;  /* 0x000008000d0d7810 */ /* 0x000fe20007ffe0ff */
[--C-:B-1----:R-:W-:Y:S01]  /*1770*/  FADD R22, -R10, R18.reuse ;  /* 0x000000120a167221 */ /* 0x102fe20000000100 */
[----:B------:R-:W-:-:S03]  /*1780*/  FADD R18, R17, R18 ;  /* 0x0000001211127221 */ /* 0x000fc60000000000 */
[----:B------:R-:W-:Y:S01]  /*1790*/  FMUL R24, R22, 1.4426950216293334961 ;  /* 0x3fb8aa3b16187820 */ /* 0x000fe20000400000 */
[C---:B--2---:R-:W-:Y:S01]  /*17a0*/  FADD R22, -R10.reuse, R29 ;  /* 0x0000001d0a167221 */ /* 0x044fe20000000100 */
[----:B---3--:R-:W-:-:S03]  /*17b0*/  FADD R7, -R10, R27 ;  /* 0x0000001b0a077221 */ /* 0x008fc60000000100 */
[----:B------:R-:W-:Y:S01]  /*17c0*/  FSETP.GEU.AND P1, PT, R24, -126, PT ;  /* 0xc2fc00001800780b */ /* 0x000fe20003f2e000 */
[----:B------:R-:W-:Y:S01]  /*17d0*/  FMUL R28, R22, 1.4426950216293334961 ;  /* 0x3fb8aa3b161c7820 */ /* 0x000fe20000400000 */
[----:B------:R-:W-:Y:S01]  /*17e0*/  FMUL R7, R7, 1.4426950216293334961 ;  /* 0x3fb8aa3b07077820 */ /* 0x000fe20000400000 */
[----:B----4-:R-:W-:-:S03]  /*17f0*/  FADD R17, -R10, R15 ;  /* 0x0000000f0a117221 */ /* 0x010fc60000000100 */
[----:B------:R-:W-:Y:S01]  /*1800*/  FSETP.GEU.AND P2, PT, R28, -126, PT ;  /* 0xc2fc00001c00780b */ /* 0x000fe20003f4e000 */
[----:B------:R-:W-:-:S06]  /*1810*/  FMUL R17, R17, 1.4426950216293334961 ;  /* 0x3fb8aa3b11117820 */ /* 0x000fcc0000400000 */
[----:B------:R-:W-:-:S04]  /*1820*/  @!P1 FMUL R24, R24, 0.5 ;  /* 0x3f00000018189820 */ /* 0x000fc80000400000 */
[----:B------:R5:W0:Y:S02]  /*1830*/  MUFU.EX2 R26, R24 ;  /* 0x00000018001a7308 */ /* 0x000a240000000800 */
[----:B------:R-:W-:-:S06]  /*1840*/  @!P2 FMUL R28, R28, 0.5 ;  /* 0x3f0000001c1ca820 */ /* 0x000fcc0000400000 */
[----:B------:R-:W1:Y:S01]  /*1850*/  MUFU.EX2 R22, R28 ;  /* 0x0000001c00167308 */ /* 0x000e620000000800 */
[----:B-----5:R-:W-:-:S04]  /*1860*/  FADD R24, -R10, R21 ;  /* 0x000000150a187221 */ /* 0x020fc80000000100 */
[----:B------:R-:W-:Y:S01]  /*1870*/  FMUL R24, R24, 1.4426950216293334961 ;  /* 0x3fb8aa3b18187820 */ /* 0x000fe20000400000 */
[----:B0-----:R-:W-:Y:S01]  /*1880*/  @!P1 FMUL R26, R26, R26 ;  /* 0x0000001a1a1a9220 */ /* 0x001fe20000400000 */
[----:B------:R-:W-:-:S03]  /*1890*/  FSETP.GEU.AND P1, PT, R7, -126, PT ;  /* 0xc2fc00000700780b */ /* 0x000fc60003f2e000 */
[----:B------:R-:W-:Y:S01]  /*18a0*/  FSETP.GEU.AND P4, PT, R24, -126, PT ;  /* 0xc2fc00001800780b */ /* 0x000fe20003f8e000 */
[----:B------:R-:W-:Y:S01]  /*18b0*/  FADD R6, R16, R26 ;  /* 0x0000001a10067221 */ /* 0x000fe20000000000 */
[----:B------:R-:W-:Y:S01]  /*18c0*/  FADD R16, R18, R29 ;  /* 0x0000001d12107221 */ /* 0x000fe20000000000 */
[C---:B------:R-:W-:Y:S01]  /*18d0*/  FADD R18, -R10.reuse, R23 ;  /* 0x000000170a127221 */ /* 0x040fe20000000100 */
[----:B------:R-:W-:Y:S01]  /*18e0*/  FADD R26, -R10, R19 ;  /* 0x000000130a1a7221 */ /* 0x000fe20000000100 */
[----:B-1----:R-:W-:Y:S01]  /*18f0*/  @!P2 FMUL R22, R22, R22 ;  /* 0x000000161616a220 */ /* 0x002fe20000400000 */
[----:B------:R-:W-:Y:S01]  /*1900*/  FSETP.GEU.AND P2, PT, R17, -126, PT ;  /* 0xc2fc00001100780b */ /* 0x000fe20003f4e000 */
[----:B------:R-:W-:Y:S01]  /*1910*/  FMUL R18, R18, 1.4426950216293334961 ;  /* 0x3fb8aa3b12127820 */ /* 0x000fe20000400000 */
[----:B------:R-:W-:Y:S01]  /*1920*/  FMUL R26, R26, 1.4426950216293334961 ;  /* 0x3fb8aa3b1a1a7820 */ /* 0x000fe20000400000 */
[----:B------:R-:W-:Y:S01]  /*1930*/  FADD R6, R6, R22 ;  /* 0x0000001606067221 */ /* 0x000fe20000000000 */
[----:B------:R-:W-:Y:S01]  /*1940*/  FADD R22, -R10, R25 ;  /* 0x000000190a167221 */ /* 0x000fe20000000100 */
[----:B------:R-:W-:Y:S01]  /*1950*/  @!P1 FMUL R7, R7, 0.5 ;  /* 0x3f00000007079820 */ /* 0x000fe20000400000 */
[----:B------:R-:W-:Y:S01]  /*1960*/  FSETP.GEU.AND P3, PT, R18, -126, PT ;  /* 0xc2fc00001200780b */ /* 0x000fe20003f6e000 */
[----:B------:R-:W-:Y:S01]  /*1970*/  @!P4 FMUL R24, R24, 0.5 ;  /* 0x3f0000001818c820 */ /* 0x000fe20000400000 */
[----:B------:R-:W-:Y:S01]  /*1980*/  FMUL R22, R22, 1.4426950216293334961 ;  /* 0x3fb8aa3b16167820 */ /* 0x000fe20000400000 */
[----:B------:R-:W-:Y:S01]  /*1990*/  FSETP.GEU.AND P5, PT, R26, -126, PT ;  /* 0xc2fc00001a00780b */ /* 0x000fe20003fae000 */
[----:B------:R-:W-:Y:S01]  /*19a0*/  FADD R16, R16, R27 ;  /* 0x0000001b10107221 */ /* 0x000fe20000000000 */
[----:B------:R-:W0:Y:S02]  /*19b0*/  MUFU.EX2 R7, R7 ;  /* 0x0000000700077308 */ /* 0x000e240000000800 */
[----:B------:R-:W-:Y:S01]  /*19c0*/  @!P2 FMUL R17, R17, 0.5 ;  /* 0x3f0000001111a820 */ /* 0x000fe20000400000 */
[----:B------:R-:W-:Y:S01]  /*19d0*/  FSETP.GEU.AND P6, PT, R22, -126, PT ;  /* 0xc2fc00001600780b */ /* 0x000fe20003fce000 */
[----:B------:R-:W-:-:S04]  /*19e0*/  FADD R16, R16, R15 ;  /* 0x0000000f10107221 */ /* 0x000fc80000000000 */
[----:B------:R-:W-:Y:S01]  /*19f0*/  @!P3 FMUL R18, R18, 0.5 ;  /* 0x3f0000001212b820 */ /* 0x000fe20000400000 */
[----:B------:R-:W1:Y:S01]  /*1a00*/  MUFU.EX2 R17, R17 ;  /* 0x0000001100117308 */ /* 0x000e620000000800 */
[----:B------:R-:W-:Y:S01]  /*1a10*/  FADD R16, R16, R23 ;  /* 0x0000001710107221 */ /* 0x000fe20000000000 */
[----:B------:R-:W-:-:S03]  /*1a20*/  @!P5 FMUL R26, R26, 0.5 ;  /* 0x3f0000001a1ad820 */ /* 0x000fc60000400000 */
[----:B------:R-:W-:Y:S02]  /*1a30*/  FADD R16, R16, R21 ;  /* 0x0000001510107221 */ /* 0x000fe40000000000 */
[----:B------:R-:W-:Y:S01]  /*1a40*/  @!P6 FMUL R22, R22, 0.5 ;  /* 0x3f0000001616e820 */ /* 0x000fe20000400000 */
[----:B------:R-:W2:Y:S01]  /*1a50*/  MUFU.EX2 R18, R18 ;  /* 0x0000001200127308 */ /* 0x000ea20000000800 */
[----:B0-----:R-:W-:Y:S01]  /*1a60*/  @!P1 FMUL R7, R7, R7 ;  /* 0x0000000707079220 */ /* 0x001fe20000400000 */
[----:B------:R-:W-:-:S03]  /*1a70*/  FADD R16, R16, R19 ;  /* 0x0000001310107221 */ /* 0x000fc60000000000 */
[----:B------:R-:W-:-:S03]  /*1a80*/  FADD R6, R6, R7 ;  /* 0x0000000706067221 */ /* 0x000fc60000000000 */
[----:B------:R-:W0:Y:S01]  /*1a90*/  MUFU.EX2 R24, R24 ;  /* 0x0000001800187308 */ /* 0x000e220000000800 */
[----:B-1----:R-:W-:-:S04]  /*1aa0*/  @!P2 FMUL R17, R17, R17 ;  /* 0x000000111111a220 */ /* 0x002fc80000400000 */
[----:B------:R-:W-:-:S03]  /*1ab0*/  FADD R17, R6, R17 ;  /* 0x0000001106117221 */ /* 0x000fc60000000000 */
[----:B------:R-:W1:Y:S01]  /*1ac0*/  MUFU.EX2 R26, R26 ;  /* 0x0000001a001a7308 */ /* 0x000e620000000800 */
[----:B--2---:R-:W-:-:S04]  /*1ad0*/  @!P3 FMUL R18, R18, R18 ;  /* 0x000000121212b220 */ /* 0x004fc80000400000 */
[----:B------:R-:W-:-:S03]  /*1ae0*/  FADD R17, R17, R18 ;  /* 0x0000001211117221 */ /* 0x000fc60000000000 */
[----:B------:R-:W2:Y:S01]  /*1af0*/  MUFU.EX2 R22, R22 ;  /* 0x0000001600167308 */ /* 0x000ea20000000800 */
[----:B0-----:R-:W-:-:S04]  /*1b00*/  @!P4 FMUL R24, R24, R24 ;  /* 0x000000181818c220 */ /* 0x001fc80000400000 */
[----:B------:R-:W-:Y:S01]  /*1b10*/  FADD R17, R17, R24 ;  /* 0x0000001811117221 */ /* 0x000fe20000000000 */
[----:B-1----:R-:W-:-:S04]  /*1b20*/  @!P5 FMUL R26, R26, R26 ;  /* 0x0000001a1a1ad220 */ /* 0x002fc80000400000 */
[----:B------:R-:W-:Y:S01]  /*1b30*/  FADD R7, R17, R26 ;  /* 0x0000001a11077221 */ /* 0x000fe20000000000 */
[----:B------:R-:W-:Y:S01]  /*1b40*/  FADD R17, R16, R25 ;  /* 0x0000001910117221 */ /* 0x000fe20000000000 */
[----:B--2---:R-:W-:-:S04]  /*1b50*/  @!P6 FMUL R22, R22, R22 ;  /* 0x000000161616e220 */ /* 0x004fc80000400000 */
[----:B------:R-:W-:-:S07]  /*1b60*/  FADD R16, R7, R22 ;  /* 0x0000001607107221 */ /* 0x000fce0000000000 */
.L_x_222:
[----:B------:R-:W-:Y:S05]  /*1b70*/  BSYNC.RECONVERGENT B1 ;  /* 0x0000000000017941 */ /* 0x000fea0003800200 */
.L_x_221:
        /* <DEDUP_REMOVED lines=10> */
[----:B------:R-:W4:Y:S01]  /*1c20*/  LDG.E.CONSTANT R19, desc[UR8][R6.64+0xc00] ;  /* 0x000c000806137981 */ /* 0x000f22000c1e9900 */
[----:B------:R-:W-:-:S02]  /*1c30*/  VIADD R13, R13, 0x400 ;  /* 0x000004000d0d7836 */ /* 0x000fc40000000000 */
[--C-:B-1----:R-:W-:Y:S01]  /*1c40*/  FADD R20, -R10, R18.reuse ;  /* 0x000000120a147221 */ /* 0x102fe20000000100 */
[----:B------:R-:W-:-:S03]  /*1c50*/  FADD R18, R17, R18 ;  /* 0x0000001211127221 */ /* 0x000fc60000000000 */
[----:B------:R-:W-:Y:S01]  /*1c60*/  FMUL R20, R20, 1.4426950216293334961 ;  /* 0x3fb8aa3b14147820 */ /* 0x000fe20000400000 */
[--C-:B--2---:R-:W-:Y:S01]  /*1c70*/  FADD R22, -R10, R21.reuse ;  /* 0x000000150a167221 */ /* 0x104fe20000000100 */
[----:B------:R-:W-:Y:S01]  /*1c80*/  FADD R18, R18, R21 ;  /* 0x0000001512127221 */ /* 0x000fe20000000000 */
[--C-:B---3--:R-:W-:Y:S02]  /*1c90*/  FADD R23, -R10, R15.reuse ;  /* 0x0000000f0a177221 */ /* 0x108fe40000000100 */
[----:B------:R-:W-:Y:S01]  /*1ca0*/  FMUL R22, R22, 1.4426950216293334961 ;  /* 0x3fb8aa3b16167820 */ /* 0x000fe20000400000 */
[----:B------:R-:W-:Y:S01]  /*1cb0*/  FSETP.GEU.AND P0, PT, R20, -126, PT ;  /* 0xc2fc00001400780b */ /* 0x000fe20003f0e000 */
[----:B------:R-:W-:Y:S01]  /*1cc0*/  FADD R18, R18, R15 ;  /* 0x0000000f12127221 */ /* 0x000fe20000000000 */
[--C-:B----4-:R-:W-:Y:S01]  /*1cd0*/  FADD R24, -R10, R19.reuse ;  /* 0x000000130a187221 */ /* 0x110fe20000000100 */
[----:B------:R-:W-:Y:S01]  /*1ce0*/  FMUL R23, R23, 1.4426950216293334961 ;  /* 0x3fb8aa3b17177820 */ /* 0x000fe20000400000 */
[----:B------:R-:W-:Y:S01]  /*1cf0*/  FSETP.GEU.AND P1, PT, R22, -126, PT ;  /* 0xc2fc00001600780b */ /* 0x000fe20003f2e000 */
[----:B------:R-:W-:Y:S01]  /*1d00*/  FADD R17, R18, R19 ;  /* 0x0000001312117221 */ /* 0x000fe20000000000 */
[----:B------:R-:W-:-:S02]  /*1d10*/  FMUL R25, R24, 1.4426950216293334961 ;  /* 0x3fb8aa3b18197820 */ /* 0x000fc40000400000 */
[----:B------:R-:W-:-:S03]  /*1d20*/  FSETP.GEU.AND P2, PT, R23, -126, PT ;  /* 0xc2fc00001700780b */ /* 0x000fc60003f4e000 */
[----:B------:R-:W-:Y:S02]  /*1d30*/  FSETP.GEU.AND P3, PT, R25, -126, PT ;  /* 0xc2fc00001900780b */ /* 0x000fe40003f6e000 */
[----:B------:R-:W-:-:S04]  /*1d40*/  @!P0 FMUL R20, R20, 0.5 ;  /* 0x3f00000014148820 */ /* 0x000fc80000400000 */
[----:B------:R-:W0:Y:S01]  /*1d50*/  MUFU.EX2 R7, R20 ;  /* 0x0000001400077308 */ /* 0x000e220000000800 */
[----:B------:R-:W-:-:S03]  /*1d60*/  @!P1 FMUL R22, R22, 0.5 ;  /* 0x3f00000016169820 */ /* 0x000fc60000400000 */
[----:B------:R-:W-:-:S03]  /*1d70*/  @!P2 FMUL R23, R23, 0.5 ;  /* 0x3f0000001717a820 */ /* 0x000fc60000400000 */
[----:B------:R-:W-:Y:S01]  /*1d80*/  @!P3 FMUL R25, R25, 0.5 ;  /* 0x3f0000001919b820 */ /* 0x000fe20000400000 */
[----:B------:R-:W1:Y:S08]  /*1d90*/  MUFU.EX2 R6, R22 ;  /* 0x0000001600067308 */ /* 0x000e700000000800 */
[----:B------:R-:W2:Y:S01]  /*1da0*/  MUFU.EX2 R24, R23 ;  /* 0x0000001700187308 */ /* 0x000ea20000000800 */
[----:B0-----:R-:W-:-:S04]  /*1db0*/  @!P0 FMUL R7, R7, R7 ;  /* 0x0000000707078220 */ /* 0x001fc80000400000 */
[----:B------:R-:W-:-:S03]  /*1dc0*/  FADD R7, R16, R7 ;  /* 0x0000000710077221 */ /* 0x000fc60000000000 */
[----:B------:R-:W0:Y:S01]  /*1dd0*/  MUFU.EX2 R26, R25 ;  /* 0x00000019001a7308 */ /* 0x000e220000000800 */
[----:B-1----:R-:W-:-:S04]  /*1de0*/  @!P1 FMUL R6, R6, R6 ;  /* 0x0000000606069220 */ /* 0x002fc80000400000 */
[----:B------:R-:W-:Y:S01]  /*1df0*/  FADD R7, R7, R6 ;  /* 0x0000000607077221 */ /* 0x000fe20000000000 */
[----:B--2---:R-:W-:-:S04]  /*1e00*/  @!P2 FMUL R24, R24, R24 ;  /* 0x000000181818a220 */ /* 0x004fc80000400000 */
[----:B------:R-:W-:Y:S01]  /*1e10*/  FADD R7, R7, R24 ;  /* 0x0000001807077221 */ /* 0x000fe20000000000 */
[----:B0-----:R-:W-:-:S04]  /*1e20*/  @!P3 FMUL R26, R26, R26 ;  /* 0x0000001a1a1ab220 */ /* 0x001fc80000400000 */
[----:B------:R-:W-:-:S07]  /*1e30*/  FADD R16, R7, R26 ;  /* 0x0000001a07107221 */ /* 0x000fce0000000000 */
.L_x_224:
[----:B------:R-:W-:Y:S05]  /*1e40*/  BSYNC.RECONVERGENT B1 ;  /* 0x0000000000017941 */ /* 0x000fea0003800200 */
.L_x_223:
[----:B------:R-:W-:Y:S05]  /*1e50*/  @!P4 BRA `(.L_x_217) ;  /* 0x000000000050c947 */ /* 0x000fea0003800000 */
[----:B------:R-:W0:Y:S01]  /*1e60*/  LDCU.64 UR6, c[0x0][0x380] ;  /* 0x00007000ff0677ac */ /* 0x000e220008000a00 */
[----:B------:R-:W-:Y:S01]  /*1e70*/  IMAD.WIDE.U32 R4, R13, 0x4, R4 ;  /* 0x000000040d047825 */ /* 0x000fe200078e0004 */
[----:B------:R-:W-:Y:S02]  /*1e80*/  IADD3 R14, PT, PT, -R14, RZ, RZ ;  /* 0x000000ff0e0e7210 */ /* 0x000fe40007ffe1ff */
[----:B0-----:R-:W-:-:S04]  /*1e90*/  IADD3 R13, P0, PT, R4, UR6, RZ ;  /* 0x00000006040d7c10 */ /* 0x001fc8000ff1e0ff */
[----:B------:R-:W-:-:S09]  /*1ea0*/  IADD3.X R5, PT, PT, R5, UR7, RZ, P0, !PT ;  /* 0x0000000705057c10 */ /* 0x000fd200087fe4ff */
.L_x_225:
[----:B------:R-:W-:-:S06]  /*1eb0*/  MOV R4, R13 ;  /* 0x0000000d00047202 */ /* 0x000fcc0000000f00 */
[----:B------:R0:W1:Y:S01]  /*1ec0*/  LDG.E.CONSTANT R4, desc[UR8][R4.64] ;  /* 0x0000000804047981 */ /* 0x000062000c1e9900 */
[----:B------:R-:W-:Y:S01]  /*1ed0*/  VIADD R14, R14, 0x1 ;  /* 0x000000010e0e7836 */ /* 0x000fe20000000000 */
[----:B------:R-:W-:-:S04]  /*1ee0*/  IADD3 R13, P2, PT, R13, 0x400, RZ ;  /* 0x000004000d0d7810 */ /* 0x000fc80007f5e0ff */
[----:B------:R-:W-:Y:S02]  /*1ef0*/  ISETP.NE.AND P1, PT, R14, RZ, PT ;  /* 0x000000ff0e00720c */ /* 0x000fe40003f25270 */
[----:B0-----:R-:W-:Y:S01]  /*1f00*/  IADD3.X R5, PT, PT, RZ, R5, RZ, P2, !PT ;  /* 0x00000005ff057210 */ /* 0x001fe200017fe4ff */
[----:B-1----:R-:W-:Y:S01]  /*1f10*/  FADD R6, -R10, R4 ;  /* 0x000000040a067221 */ /* 0x002fe20000000100 */
[----:B------:R-:W-:-:S03]  /*1f20*/  FADD R17, R4, R17 ;  /* 0x0000001104117221 */ /* 0x000fc60000000000 */
[----:B------:R-:W-:-:S05]  /*1f30*/  FMUL R6, R6, 1.4426950216293334961 ;  /* 0x3fb8aa3b06067820 */ /* 0x000fca0000400000 */
[----:B------:R-:W-:-:S13]  /*1f40*/  FSETP.GEU.AND P0, PT, R6, -126, PT ;  /* 0xc2fc00000600780b */ /* 0x000fda0003f0e000 */
[----:B------:R-:W-:-:S04]  /*1f50*/  @!P0 FMUL R6, R6, 0.5 ;  /* 0x3f00000006068820 */ /* 0x000fc80000400000 */
[----:B------:R-:W0:Y:S02]  /*1f60*/  MUFU.EX2 R7, R6 ;  /* 0x0000000600077308 */ /* 0x000e240000000800 */
[----:B0-----:R-:W-:-:S04]  /*1f70*/  @!P0 FMUL R7, R7, R7 ;  /* 0x0000000707078220 */ /* 0x001fc80000400000 */
[----:B------:R-:W-:Y:S01]  /*1f80*/  FADD R16, R7, R16 ;  /* 0x0000001007107221 */ /* 0x000fe20000000000 */
[----:B------:R-:W-:Y:S06]  /*1f90*/  @P1 BRA `(.L_x_225) ;  /* 0xfffffffc00c41947 */ /* 0x000fec000383ffff */
.L_x_217:
[----:B------:R-:W-:Y:S05]  /*1fa0*/  BSYNC.RECONVERGENT B0 ;  /* 0x0000000000007941 */ /* 0x000fea0003800200 */
.L_x_216:
[----:B------:R-:W0:Y:S01]  /*1fb0*/  SHFL.DOWN PT, R5, R16, 0x10, 0x1f ;  /* 0x0a001f0010057f89 */ /* 0x000e2200000e0000 */
[----:B------:R-:W-:Y:S01]  /*1fc0*/  ISETP.NE.AND P0, PT, R0, RZ, PT ;  /* 0x000000ff0000720c */ /* 0x000fe20003f05270 */
[----:B------:R-:W-:Y:S02]  /*1fd0*/  BSSY.RECONVERGENT B0, `(.L_x_226) ;  /* 0x000001f000007945 */ /* 0x000fe40003800200 */
[----:B------:R-:W2:Y:S01]  /*1fe0*/  SHFL.DOWN PT, R4, R17, 0x10, 0x1f ;  /* 0x0a001f0011047f89 */ /* 0x000ea200000e0000 */
[----:B0-----:R-:W-:Y:S01]  /*1ff0*/  FADD R5, R5, R16 ;  /* 0x0000001005057221 */ /* 0x001fe20000000000 */
[----:B--2---:R-:W-:-:S04]  /*2000*/  FADD R13, R4, R17 ;  /* 0x00000011040d7221 */ /* 0x004fc80000000000 */
[----:B------:R-:W0:Y:S04]  /*2010*/  SHFL.DOWN PT, R4, R5, 0x8, 0x1f ;  /* 0x09001f0005047f89 */ /* 0x000e2800000e0000 */
        /* <DEDUP_REMOVED lines=14> */
[----:B--2---:R-:W-:Y:S01]  /*2100*/  FADD R13, R16, R13 ;  /* 0x0000000d100d7221 */ /* 0x004fe20000000000 */
[----:B------:R-:W-:Y:S06]  /*2110*/  @P0 BRA `(.L_x_227) ;  /* 0x0000000000280947 */ /* 0x000fec0003800000 */
[----:B------:R-:W0:Y:S01]  /*2120*/  S2UR UR6, SR_CgaCtaId ;  /* 0x00000000000679c3 */ /* 0x000e220000008800 */
[----:B------:R-:W-:Y:S02]  /*2130*/  UMOV UR5, 0x400 ;  /* 0x0000040000057882 */ /* 0x000fe40000000000 */
[----:B------:R-:W-:Y:S02]  /*2140*/  UIADD3 UR4, UPT, UPT, UR5, 0x24, URZ ;  /* 0x0000002405047890 */ /* 0x000fe4000fffe0ff */
[----:B------:R-:W-:Y:S02]  /*2150*/  UIADD3 UR5, UPT, UPT, UR5, 0x44, URZ ;  /* 0x0000004405057890 */ /* 0x000fe4000fffe0ff */
[----:B0-----:R-:W-:Y:S02]  /*2160*/  ULEA UR4, UR6, UR4, 0x18 ;  /* 0x0000000406047291 */ /* 0x001fe4000f8ec0ff */
[----:B------:R-:W-:-:S04]  /*2170*/  ULEA UR5, UR6, UR5, 0x18 ;  /* 0x0000000506057291 */ /* 0x000fc8000f8ec0ff */
[C---:B------:R-:W-:Y:S02]  /*2180*/  LEA R0, R12.reuse, UR4, 0x2 ;  /* 0x000000040c007c11 */ /* 0x040fe4000f8e10ff */
[----:B------:R-:W-:-:S03]  /*2190*/  LEA R12, R12, UR5, 0x2 ;  /* 0x000000050c0c7c11 */ /* 0x000fc6000f8e10ff */
[----:B------:R0:W-:Y:S04]  /*21a0*/  STS [R0], R5 ;  /* 0x0000000500007388 */ /* 0x0001e80000000800 */
[----:B------:R0:W-:Y:S02]  /*21b0*/  STS [R12], R13 ;  /* 0x0000000d0c007388 */ /* 0x0001e40000000800 */
.L_x_227:
[----:B------:R-:W-:Y:S05]  /*21c0*/  BSYNC.RECONVERGENT B0 ;  /* 0x0000000000007941 */ /* 0x000fea0003800200 */
.L_x_226:
[----:B------:R-:W-:Y:S01]  /*21d0*/  BAR.SYNC.DEFER_BLOCKING 0x0 ;  /* 0x0000000000007b1d */ /* 0x000fe20000010000 */
[----:B------:R-:W-:Y:S01]  /*21e0*/  ISETP.GT.U32.AND P0, PT, R9, 0x1f, PT ;  /* 0x0000001f0900780c */ /* 0x000fe20003f04070 */
[----:B0-----:R-:W-:Y:S02]  /*21f0*/  HFMA2 R0, -RZ, RZ, 0, 0 ;  /* 0x00000000ff007431 */ /* 0x001fe400000001ff */
[----:B------:R-:W-:-:S10]  /*2200*/  IMAD.MOV.U32 R5, RZ, RZ, RZ ;  /* 0x000000ffff057224 */ /* 0x000fd400078e00ff */
[----:B------:R-:W-:Y:S05]  /*2210*/  @P0 BRA `(.L_x_228) ;  /* 0x0000000000a40947 */ /* 0x000fea0003800000 */
[C---:B------:R-:W-:Y:S01]  /*2220*/  ISETP.GT.U32.AND P0, PT, R9.reuse, 0x7, PT ;  /* 0x000000070900780c */ /* 0x040fe20003f04070 */
[----:B------:R-:W-:Y:S01]  /*2230*/  BSSY.RECONVERGENT B0, `(.L_x_229) ;  /* 0x000000f000007945 */ /* 0x000fe20003800200 */
[----:B------:R-:W-:Y:S02]  /*2240*/  ISETP.NE.AND P1, PT, R9, RZ, PT ;  /* 0x000000ff0900720c */ /* 0x000fe40003f25270 */
[----:B------:R-:W-:Y:S02]  /*2250*/  MOV R0, RZ ;  /* 0x000000ff00007202 */ /* 0x000fe40000000f00 */
[----:B------:R-:W-:-:S07]  /*2260*/  MOV R4, RZ ;  /* 0x000000ff00047202 */ /* 0x000fce0000000f00 */
[----:B------:R-:W-:Y:S05]  /*2270*/  @P0 BRA `(.L_x_230) ;  /* 0x0000000000280947 */ /* 0x000fea0003800000 */
[----:B------:R-:W0:Y:S01]  /*2280*/  S2UR UR6, SR_CgaCtaId ;  /* 0x00000000000679c3 */ /* 0x000e220000008800 */
[----:B------:R-:W-:Y:S02]  /*2290*/  UMOV UR4, 0x400 ;  /* 0x0000040000047882 */ /* 0x000fe40000000000 */
[----:B------:R-:W-:Y:S02]  /*22a0*/  UIADD3 UR5, UPT, UPT, UR4, 0x24, URZ ;  /* 0x0000002404057890 */ /* 0x000fe4000fffe0ff */
[----:B------:R-:W-:Y:S02]  /*22b0*/  UIADD3 UR4, UPT, UPT, UR4, 0x44, URZ ;  /* 0x0000004404047890 */ /* 0x000fe4000fffe0ff */
[----:B0-----:R-:W-:Y:S02]  /*22c0*/  ULEA UR5, UR6, UR5, 0x18 ;  /* 0x0000000506057291 */ /* 0x001fe4000f8ec0ff */
[----:B------:R-:W-:-:S04]  /*22d0*/  ULEA UR4, UR6, UR4, 0x18 ;  /* 0x0000000406047291 */ /* 0x000fc8000f8ec0ff */
[C---:B------:R-:W-:Y:S02]  /*22e0*/  LEA R0, R9.reuse, UR5, 0x2 ;  /* 0x0000000509007c11 */ /* 0x040fe4000f8e10ff */
[----:B------:R-:W-:-:S04]  /*22f0*/  LEA R4, R9, UR4, 0x2 ;  /* 0x0000000409047c11 */ /* 0x000fc8000f8e10ff */
[----:B------:R-:W0:Y:S04]  /*2300*/  LDS R0, [R0] ;  /* 0x0000000000007984 */ /* 0x000e280000000800 */
[----:B------:R-:W2:Y:S02]  /*2310*/  LDS R4, [R4] ;  /* 0x0000000004047984 */ /* 0x000ea40000000800 */
.L_x_230:
[----:B------:R-:W-:Y:S05]  /*2320*/  BSYNC.RECONVERGENT B0 ;  /* 0x0000000000007941 */ /* 0x000fea0003800200 */
.L_x_229:
[----:B------:R-:W-:-:S03]  /*2330*/  UMOV UR4, 0xffffffff ;  /* 0xffffffff00047882 */ /* 0x000fc60000000000 */
[----:B------:R-:W-:Y:S05]  /*2340*/  BRA.DIV UR4, `(.L_x_231) ;  /* 0x0000000a04707947 */ /* 0x000fea000b800000 */
[----:B0-----:R-:W0:Y:S04]  /*2350*/  SHFL.DOWN PT, R5, R0, 0x10, 0x1f ;  /* 0x0a001f0000057f89 */ /* 0x001e2800000e0000 */
[----:B--2---:R-:W2:Y:S01]  /*2360*/  SHFL.DOWN PT, R15, R4, 0x10, 0x1f ;  /* 0x0a001f00040f7f89 */ /* 0x004ea200000e0000 */
        /* <DEDUP_REMOVED lines=15> */
[----:B------:R2:W3:Y:S02]  /*2460*/  SHFL.DOWN PT, R4, R19, 0x1, 0x1f ;  /* 0x08201f0013047f89 */ /* 0x0004e400000e0000 */
[----:B0-2---:R-:W-:-:S07]  /*2470*/  FADD R5, R0, R5 ;  /* 0x0000000500057221 */ /* 0x005fce0000000000 */
.L_x_254:
[----:B---3--:R-:W-:Y:S01]  /*2480*/  FADD R4, R19, R4 ;  /* 0x0000000413047221 */ /* 0x008fe20000000000 */
[----:B------:R-:W-:-:S04]  /*2490*/  FSEL R0, R5, RZ, !P1 ;  /* 0x000000ff05007208 */ /* 0x000fc80004800000 */
[----:B------:R-:W-:-:S07]  /*24a0*/  FSEL R5, R4, RZ, !P1 ;  /* 0x000000ff04057208 */ /* 0x000fce0004800000 */
.L_x_228:
[----:B------:R-:W-:Y:S01]  /*24b0*/  ISETP.NE.AND P0, PT, R9, RZ, PT ;  /* 0x000000ff0900720c */ /* 0x000fe20003f05270 */
[----:B------:R-:W-:Y:S05]  /*24c0*/  WARPSYNC.ALL ;  /* 0x0000000000007948 */ /* 0x000fea0003800000 */
[----:B------:R-:W-:Y:S06]  /*24d0*/  BAR.SYNC.DEFER_BLOCKING 0x0 ;  /* 0x0000000000007b1d */ /* 0x000fec0000010000 */
[----:B------:R-:W-:Y:S01]  /*24e0*/  BSSY.RECONVERGENT B0, `(.L_x_232) ;  /* 0x000003e000007945 */ /* 0x000fe20003800200 */
[----:B------:R-:W-:Y:S01]  /*24f0*/  @!P0 MOV R4, 0x400 ;  /* 0x0000040000048802 */ /* 0x000fe20000000f00 */
[----:B------:R-:W0:Y:S03]  /*2500*/  @!P0 S2R R7, SR_CgaCtaId ;  /* 0x0000000000078919 */ /* 0x000e260000008800 */
[----:B0-----:R-:W-:Y:S01]  /*2510*/  @!P0 LEA R7, R7, R4, 0x18 ;  /* 0x0000000407078211 */ /* 0x001fe200078ec0ff */
[----:B------:R-:W-:-:S04]  /*2520*/  IMAD.MOV.U32 R4, RZ, RZ, RZ ;  /* 0x000000ffff047224 */ /* 0x000fc800078e00ff */
[----:B------:R0:W-:Y:S04]  /*2530*/  @!P0 STS [R7+0x64], R0 ;  /* 0x0000640007008388 */ /* 0x0001e80000000800 */
[----:B------:R0:W-:Y:S01]  /*2540*/  @!P0 STS [R7+0x68], R5 ;  /* 0x0000680507008388 */ /* 0x0001e20000000800 */
[----:B------:R-:W-:Y:S06]  /*2550*/  BAR.SYNC.DEFER_BLOCKING 0x0 ;  /* 0x0000000000007b1d */ /* 0x000fec0000010000 */
[----:B------:R-:W-:Y:S05]  /*2560*/  @P0 BRA `(.L_x_233) ;  /* 0x0000000000d40947 */ /* 0x000fea0003800000 */
[----:B------:R-:W2:Y:S01]  /*2570*/  S2UR UR5, SR_CgaCtaId ;  /* 0x00000000000579c3 */ /* 0x000ea20000008800 */
[----:B------:R-:W-:Y:S01]  /*2580*/  UMOV UR4, 0x400 ;  /* 0x0000040000047882 */ /* 0x000fe20000000000 */
[----:B------:R-:W-:-:S04]  /*2590*/  IMAD.WIDE R2, R11, 0x4, R2 ;  /* 0x000000040b027825 */ /* 0x000fc800078e0202 */
[----:B------:R-:W-:Y:S02]  /*25a0*/  IMAD.MOV.U32 R6, RZ, RZ, 0x3e055027 ;  /* 0x3e055027ff067424 */ /* 0x000fe400078e00ff */
[----:B------:R3:W5:Y:S01]  /*25b0*/  LDG.E.CONSTANT R2, desc[UR8][R2.64] ;  /* 0x0000000802027981 */ /* 0x000762000c1e9900 */
[----:B--2---:R-:W-:Y:S01]  /*25c0*/  ULEA UR4, UR5, UR4, 0x18 ;  /* 0x0000000405047291 */ /* 0x004fe2000f8ec0ff */
[----:B------:R-:W3:Y:S08]  /*25d0*/  LDCU UR5, c[0x0][0x39c] ;  /* 0x00007380ff0577ac */ /* 0x000ef00008000800 */
[----:B------:R-:W2:Y:S01]  /*25e0*/  LDS R4, [UR4+0x64] ;  /* 0x00006404ff047984 */ /* 0x000ea20008000800 */
[----:B---3--:R-:W-:-:S04]  /*25f0*/  I2FP.F32.S32 R3, UR5 ;  /* 0x0000000500037c45 */ /* 0x008fc80008201400 */
[----:B------:R-:W3:Y:S01]  /*2600*/  MUFU.RCP R14, R3 ;  /* 0x00000003000e7308 */ /* 0x000ee20000001000 */
[----:B--2---:R-:W-:-:S04]  /*2610*/  FSETP.GEU.AND P0, PT, R4, 1.175494350822287508e-38, PT ;  /* 0x008000000400780b */ /* 0x004fc80003f0e000 */
[----:B0-----:R-:W-:-:S09]  /*2620*/  FSEL R5, RZ, -23, P0 ;  /* 0xc1b80000ff057808 */ /* 0x001fd20000000000 */
[----:B------:R-:W-:-:S05]  /*2630*/  @!P0 FMUL R4, R4, 8388608 ;  /* 0x4b00000004048820 */ /* 0x000fca0000400000 */
[C---:B------:R-:W-:Y:S02]  /*2640*/  IADD3 R0, PT, PT, R4.reuse, -0x3f2aaaab, RZ ;  /* 0xc0d5555504007810 */ /* 0x040fe40007ffe0ff */
[----:B------:R-:W-:Y:S02]  /*2650*/  ISETP.GT.U32.AND P0, PT, R4, 0x7f7fffff, PT ;  /* 0x7f7fffff0400780c */ /* 0x000fe40003f04070 */
[----:B------:R-:W-:Y:S02]  /*2660*/  LOP3.LUT R7, R0, 0xff800000, RZ, 0xc0, !PT ;  /* 0xff80000000077812 */ /* 0x000fe400078ec0ff */
[C---:B------:R-:W-:Y:S02]  /*2670*/  FSETP.NEU.AND P1, PT, R4.reuse, RZ, PT ;  /* 0x000000ff0400720b */ /* 0x040fe40003f2d000 */
[----:B------:R-:W-:-:S05]  /*2680*/  IADD3 R0, PT, PT, R4, -R7, RZ ;  /* 0x8000000704007210 */ /* 0x000fca0007ffe0ff */
[----:B------:R-:W-:-:S04]  /*2690*/  FADD R11, R0, -1 ;  /* 0xbf800000000b7421 */ /* 0x000fc80000000000 */
[----:B------:R-:W-:-:S04]  /*26a0*/  FFMA R0, R11, -R6, 0.14084610342979431152 ;  /* 0x3e1039f60b007423 */ /* 0x000fc80000000806 */
[C---:B------:R-:W-:Y:S02]  /*26b0*/  FFMA R6, R11.reuse, R0, -0.12148627638816833496 ;  /* 0xbdf8cdcc0b067423 */ /* 0x040fe40000000000 */
[----:B------:R-:W0:Y:S02]  /*26c0*/  LDS R0, [UR4+0x68] ;  /* 0x00006804ff007984 */ /* 0x000e240008000800 */
[----:B------:R-:W-:-:S04]  /*26d0*/  FFMA R6, R11, R6, 0.13980610668659210205 ;  /* 0x3e0f29550b067423 */ /* 0x000fc80000000006 */
[----:B------:R-:W-:-:S04]  /*26e0*/  FFMA R6, R11, R6, -0.16684235632419586182 ;  /* 0xbe2ad8b90b067423 */ /* 0x000fc80000000006 */
[----:B------:R-:W-:-:S04]  /*26f0*/  FFMA R6, R11, R6, 0.20012299716472625732 ;  /* 0x3e4ced0b0b067423 */ /* 0x000fc80000000006 */
[----:B------:R-:W-:-:S04]  /*2700*/  FFMA R6, R11, R6, -0.24999669194221496582 ;  /* 0xbe7fff220b067423 */ /* 0x000fc80000000006 */
[----:B------:R-:W-:-:S04]  /*2710*/  FFMA R6, R11, R6, 0.33333182334899902344 ;  /* 0x3eaaaa780b067423 */ /* 0x000fc80000000006 */
[----:B------:R-:W-:Y:S01]  /*2720*/  FFMA R12, R11, R6, -0.5 ;  /* 0xbf0000000b0c7423 */ /* 0x000fe20000000006 */
[----:B------:R-:W-:Y:S01]  /*2730*/  I2FP.F32.S32 R6, R7 ;  /* 0x0000000700067245 */ /* 0x000fe20000201400 */
[----:B---3--:R-:W-:Y:S02]  /*2740*/  FFMA R7, -R3, R14, 1 ;  /* 0x3f80000003077423 */ /* 0x008fe4000000010e */
[C---:B------:R-:W-:Y:S02]  /*2750*/  FMUL R12, R11.reuse, R12 ;  /* 0x0000000c0b0c7220 */ /* 0x040fe40000400000 */
[----:B------:R-:W-:Y:S01]  /*2760*/  FFMA R5, R6, 1.1920928955078125e-07, R5 ;  /* 0x3400000006057823 */ /* 0x000fe20000000005 */
[----:B------:R-:W-:Y:S01]  /*2770*/  FFMA R7, R14, R7, R14 ;  /* 0x000000070e077223 */ /* 0x000fe2000000000e */
[----:B------:R-:W-:Y:S01]  /*2780*/  FFMA R12, R11, R12, R11 ;  /* 0x0000000c0b0c7223 */ /* 0x000fe2000000000b */
[----:B------:R-:W-:-:S03]  /*2790*/  MOV R11, 0x7f800000 ;  /* 0x7f800000000b7802 */ /* 0x000fc60000000f00 */
[----:B------:R-:W-:Y:S02]  /*27a0*/  FFMA R5, R5, 0.69314718246459960938, R12 ;  /* 0x3f31721805057823 */ /* 0x000fe4000000000c */
[----:B------:R-:W-:Y:S01]  /*27b0*/  @P0 FFMA R5, R4, R11, +INF ;  /* 0x7f80000004050423 */ /* 0x000fe2000000000b */
[----:B0-----:R-:W0:Y:S01]  /*27c0*/  FCHK P0, R0, R3 ;  /* 0x0000000300007302 */ /* 0x001e220000000000 */
[----:B------:R-:W-:-:S03]  /*27d0*/  FFMA R4, R0, R7, RZ ;  /* 0x0000000700047223 */ /* 0x000fc600000000ff */
[----:B------:R-:W-:Y:S01]  /*27e0*/  FSEL R5, R5, -INF , P1 ;  /* 0xff80000005057808 */ /* 0x000fe20000800000 */
[----:B------:R-:W-:-:S04]  /*27f0*/  FFMA R6, -R3, R4, R0 ;  /* 0x0000000403067223 */ /* 0x000fc80000000100 */
[----:B-1----:R-:W-:Y:S01]  /*2800*/  FADD R5, R10, R5 ;  /* 0x000000050a057221 */ /* 0x002fe20000000000 */
[----:B------:R-:W-:Y:S01]  /*2810*/  FFMA R4, R7, R6, R4 ;  /* 0x0000000607047223 */ /* 0x000fe20000000004 */
[----:B0-----:R-:W-:Y:S06]  /*2820*/  @!P0 BRA `(.L_x_234) ;  /* 0x00000000000c8947 */ /* 0x001fec0003800000 */
[----:B------:R-:W-:-:S07]  /*2830*/  MOV R4, 0x2850 ;  /* 0x0000285000047802 */ /* 0x000fce0000000f00 */
[----:B-----5:R-:W-:Y:S05]  /*2840*/  CALL.REL.NOINC `($__internal_7_$__cuda_sm3x_div_rn_noftz_f32_slowpath) ;  /* 0x0000000c00207944 */ /* 0x020fea0003c00000 */
[----:B------:R-:W-:-:S07]  /*2850*/  MOV R4, R0 ;  /* 0x0000000000047202 */ /* 0x000fce0000000f00 */
.L_x_234:
[----:B------:R-:W0:Y:S01]  /*2860*/  LDC R3, c[0x0][0x3a4] ;  /* 0x0000e900ff037b82 */ /* 0x000e220000000800 */
[C---:B------:R-:W-:Y:S01]  /*2870*/  FADD R4, R5.reuse, -R4 ;  /* 0x8000000405047221 */ /* 0x040fe20000000000 */
[----:B-----5:R-:W-:-:S03]  /*2880*/  FADD R2, R5, -R2 ;  /* 0x8000000205027221 */ /* 0x020fc60000000000 */
[----:B0-----:R-:W-:Y:S01]  /*2890*/  FMUL R5, R4, R3 ;  /* 0x0000000304057220 */ /* 0x001fe20000400000 */
[----:B------:R-:W-:-:S04]  /*28a0*/  FADD R3, -R3, 1 ;  /* 0x3f80000003037421 */ /* 0x000fc80000000100 */
[----:B------:R-:W-:-:S07]  /*28b0*/  FFMA R4, R2, R3, R5 ;  /* 0x0000000302047223 */ /* 0x000fce0000000005 */
.L_x_233:
[----:B------:R-:W-:Y:S05]  /*28c0*/  BSYNC.RECONVERGENT B0 ;  /* 0x0000000000007941 */ /* 0x000fea0003800200 */
.L_x_232:
[----:B------:R-:W2:Y:S02]  /*28d0*/  LDCU UR4, c[0x0][0x3a8] ;  /* 0x00007500ff0477ac */ /* 0x000ea40008000800 */
[----:B--2---:R-:W-:-:S09]  /*28e0*/  UISETP.NE.AND UP0, UPT, UR4, 0x1, UPT ;  /* 0x000000010400788c */ /* 0x004fd2000bf05270 */
[----:B------:R-:W-:Y:S05]  /*28f0*/  BRA.U !UP0, `(.L_x_235) ;  /* 0x0000000108247547 */ /* 0x000fea000b800000 */
[----:B------:R-:W-:Y:S01]  /*2900*/  UISETP.NE.AND UP0, UPT, UR4, URZ, UPT ;  /* 0x000000ff0400728c */ /* 0x000fe2000bf05270 */
[----:B0-----:R-:W-:-:S08]  /*2910*/  IMAD.MOV.U32 R5, RZ, RZ, 0x3f800000 ;  /* 0x3f800000ff057424 */ /* 0x001fd000078e00ff */
[----:B------:R-:W-:Y:S05]  /*2920*/  BRA.U UP0, `(.L_x_236) ;  /* 0x00000001004c7547 */ /* 0x000fea000b800000 */
[----:B------:R-:W-:-:S13]  /*2930*/  ISETP.NE.AND P0, PT, R9, RZ, PT ;  /* 0x000000ff0900720c */ /* 0x000fda0003f05270 */
[----:B------:R-:W-:Y:S05]  /*2940*/  @P0 EXIT ;  /* 0x000000000000094d */ /* 0x000fea0003800000 */
[----:B------:R-:W0:Y:S02]  /*2950*/  LDC.64 R2, c[0x0][0x390] ;  /* 0x0000e400ff027b82 */ /* 0x000e240000000a00 */
[----:B0-----:R-:W-:-:S05]  /*2960*/  IMAD.WIDE.U32 R2, R8, 0x4, R2 ;  /* 0x0000000408027825 */ /* 0x001fca00078e0002 */
[----:B------:R-:W-:Y:S01]  /*2970*/  STG.E desc[UR8][R2.64], R4 ;  /* 0x0000000402007986 */ /* 0x000fe2000c101908 */
[----:B------:R-:W-:Y:S05]  /*2980*/  EXIT ;  /* 0x000000000000794d */ /* 0x000fea0003800000 */
.L_x_235:
[----:B------:R-:W0:Y:S02]  /*2990*/  LDCU UR4, c[0x0][0x398] ;  /* 0x00007300ff0477ac */ /* 0x000e240008000800 */
[----:B0-----:R-:W-:-:S04]  /*29a0*/  I2FP.F32.U32 R0, UR4 ;  /* 0x0000000400007c45 */ /* 0x001fc80008201000 */
[----:B------:R-:W-:-:S04]  /*29b0*/  IADD3 R2, PT, PT, R0, 0x1800000, RZ ;  /* 0x0180000000027810 */ /* 0x000fc80007ffe0ff */
[----:B------:R-:W-:-:S04]  /*29c0*/  LOP3.LUT R2, R2, 0x7f800000, RZ, 0xc0, !PT ;  /* 0x7f80000002027812 */ /* 0x000fc800078ec0ff */
[----:B------:R-:W-:-:S13]  /*29d0*/  ISETP.GT.U32.AND P0, PT, R2, 0x1ffffff, PT ;  /* 0x01ffffff0200780c */ /* 0x000fda0003f04070 */
[----:B------:R-:W-:Y:S05]  /*29e0*/  @P0 BRA `(.L_x_237) ;  /* 0x00000000000c0947 */ /* 0x000fea0003800000 */
[----:B------:R-:W-:-:S07]  /*29f0*/  MOV R2, 0x2a10 ;  /* 0x00002a1000027802 */ /* 0x000fce0000000f00 */
[----:B-1----:R-:W-:Y:S05]  /*2a00*/  CALL.REL.NOINC `($__internal_6_$__cuda_sm20_rcp_rn_f32_slowpath) ;  /* 0x0000000400e07944 */ /* 0x002fea0003c00000 */
[----:B------:R-:W-:Y:S05]  /*2a10*/  BRA `(.L_x_236) ;  /* 0x0000000000107947 */ /* 0x000fea0003800000 */
.L_x_237:
[----:B------:R-:W0:Y:S02]  /*2a20*/  MUFU.RCP R5, R0 ;  /* 0x0000000000057308 */ /* 0x000e240000001000 */
[----:B0-----:R-:W-:-:S04]  /*2a30*/  FFMA R2, R0, R5, -1 ;  /* 0xbf80000000027423 */ /* 0x001fc80000000005 */
[----:B------:R-:W-:-:S04]  /*2a40*/  FADD.FTZ R2, -R2, -RZ ;  /* 0x800000ff02027221 */ /* 0x000fc80000010100 */
[----:B------:R-:W-:-:S07]  /*2a50*/  FFMA R5, R5, R2, R5 ;  /* 0x0000000205057223 */ /* 0x000fce0000000005 */
.L_x_236:
[----:B------:R-:W-:-:S13]  /*2a60*/  ISETP.NE.AND P0, PT, R9, RZ, PT ;  /* 0x000000ff0900720c */ /* 0x000fda0003f05270 */
[----:B------:R-:W-:Y:S05]  /*2a70*/  @P0 EXIT ;  /* 0x000000000000094d */ /* 0x000fea0003800000 */
[----:B------:R-:W0:Y:S01]  /*2a80*/  LDC.64 R2, c[0x0][0x390] ;  /* 0x0000e400ff027b82 */ /* 0x000e220000000a00 */
[----:B------:R-:W-:-:S05]  /*2a90*/  FMUL R5, R5, R4 ;  /* 0x0000000405057220 */ /* 0x000fca0000400000 */
[----:B0-----:R-:W-:Y:S01]  /*2aa0*/  REDG.E.ADD.F32.FTZ.RN.STRONG.GPU desc[UR8][R2.64], R5 ;  /* 0x00000005020079a6 */ /* 0x001fe2000c12f308 */
[----:B------:R-:W-:Y:S05]  /*2ab0*/  EXIT ;  /* 0x000000000000794d */ /* 0x000fea0003800000 */
.L_x_215:
[----:B------:R-:W-:Y:S01]  /*2ac0*/  HFMA2 R7, -RZ, RZ, 0, 1.847743988037109375e-06 ;  /* 0x0000001fff077431 */ /* 0x000fe200000001ff */
[----:B-1----:R-:W-:Y:S01]  /*2ad0*/  MOV R20, R10 ;  /* 0x0000000a00147202 */ /* 0x002fe20000000f00 */
[----:B0-----:R-:W-:Y:S01]  /*2ae0*/  IMAD.MOV.U32 R6, RZ, RZ, 0x10 ;  /* 0x00000010ff067424 */ /* 0x001fe200078e00ff */
[----:B------:R-:W-:-:S07]  /*2af0*/  MOV R13, 0xffffffff ;  /* 0xffffffff000d7802 */ /* 0x000fce0000000f00 */
[----:B------:R-:W-:Y:S05]  /*2b00*/  WARPSYNC.COLLECTIVE R13, `(.L_x_238) ;  /* 0x000000000d087348 */ /* 0x000fea0003c00000 */
[----:B------:R0:W1:Y:S02]  /*2b10*/  SHFL.DOWN P0, R18, R20, R6, R7 ;  /* 0x0800000614127389 */ /* 0x0000640000000007 */
[----:B01----:R-:W-:Y:S05]  /*2b20*/  ENDCOLLECTIVE ;  /* 0x000000000000791b */ /* 0x003fea0003800000 */
.L_x_238:
[----:B------:R-:W-:Y:S02]  /*2b30*/  HFMA2 R6, -RZ, RZ, 0, 4.76837158203125e-07 ;  /* 0x00000008ff067431 */ /* 0x000fe400000001ff */
[----:B------:R-:W-:-:S05]  /*2b40*/  IMAD.MOV.U32 R15, RZ, RZ, R18 ;  /* 0x000000ffff0f7224 */ /* 0x000fca00078e0012 */
[----:B------:R-:W-:-:S04]  /*2b50*/  FMNMX R15, R15, R10, !PT ;  /* 0x0000000a0f0f7209 */ /* 0x000fc80007800000 */
[----:B------:R-:W-:-:S07]  /*2b60*/  MOV R20, R15 ;  /* 0x0000000f00147202 */ /* 0x000fce0000000f00 */
[----:B------:R-:W-:Y:S05]  /*2b70*/  WARPSYNC.COLLECTIVE R13, `(.L_x_239) ;  /* 0x000000000d087348 */ /* 0x000fea0003c00000 */
[----:B------:R0:W1:Y:S02]  /*2b80*/  SHFL.DOWN P0, R18, R20, R6, R7 ;  /* 0x0800000614127389 */ /* 0x0000640000000007 */
[----:B01----:R-:W-:Y:S05]  /*2b90*/  ENDCOLLECTIVE ;  /* 0x000000000000791b */ /* 0x003fea0003800000 */
.L_x_239:
[----:B------:R-:W-:Y:S02]  /*2ba0*/  HFMA2 R6, -RZ, RZ, 0, 2.384185791015625e-07 ;  /* 0x00000004ff067431 */ /* 0x000fe400000001ff */
[----:B------:R-:W-:-:S05]  /*2bb0*/  IMAD.MOV.U32 R14, RZ, RZ, R18 ;  /* 0x000000ffff0e7224 */ /* 0x000fca00078e0012 */
[----:B------:R-:W-:-:S04]  /*2bc0*/  FMNMX R14, R15, R14, !PT ;  /* 0x0000000e0f0e7209 */ /* 0x000fc80007800000 */
[----:B------:R-:W-:-:S07]  /*2bd0*/  MOV R20, R14 ;  /* 0x0000000e00147202 */ /* 0x000fce0000000f00 */
[----:B------:R-:W-:Y:S05]  /*2be0*/  WARPSYNC.COLLECTIVE R13, `(.L_x_240) ;  /* 0x000000000d087348 */ /* 0x000fea0003c00000 */
[----:B------:R0:W1:Y:S02]  /*2bf0*/  SHFL.DOWN P0, R18, R20, R6, R7 ;  /* 0x0800000614127389 */ /* 0x0000640000000007 */
[----:B01----:R-:W-:Y:S05]  /*2c00*/  ENDCOLLECTIVE ;  /* 0x000000000000791b */ /* 0x003fea0003800000 */
.L_x_240:
[----:B------:R-:W-:Y:S02]  /*2c10*/  HFMA2 R6, -RZ, RZ, 0, 1.1920928955078125e-07 ;  /* 0x00000002ff067431 */ /* 0x000fe400000001ff */
[----:B------:R-:W-:-:S05]  /*2c20*/  IMAD.MOV.U32 R17, RZ, RZ, R18 ;  /* 0x000000ffff117224 */ /* 0x000fca00078e0012 */
[----:B------:R-:W-:-:S04]  /*2c30*/  FMNMX R17, R14, R17, !PT ;  /* 0x000000110e117209 */ /* 0x000fc80007800000 */
[----:B------:R-:W-:-:S07]  /*2c40*/  MOV R20, R17 ;  /* 0x0000001100147202 */ /* 0x000fce0000000f00 */
[----:B------:R-:W-:Y:S05]  /*2c50*/  WARPSYNC.COLLECTIVE R13, `(.L_x_241) ;  /* 0x000000000d087348 */ /* 0x000fea0003c00000 */
[----:B------:R0:W1:Y:S02]  /*2c60*/  SHFL.DOWN P0, R18, R20, R6, R7 ;  /* 0x0800000614127389 */ /* 0x0000640000000007 */
[----:B01----:R-:W-:Y:S05]  /*2c70*/  ENDCOLLECTIVE ;  /* 0x000000000000791b */ /* 0x003fea0003800000 */
.L_x_241:
[----:B------:R-:W-:Y:S02]  /*2c80*/  HFMA2 R6, -RZ, RZ, 0, 5.9604644775390625e-08 ;  /* 0x00000001ff067431 */ /* 0x000fe400000001ff */
[----:B------:R-:W-:-:S05]  /*2c90*/  IMAD.MOV.U32 R16, RZ, RZ, R18 ;  /* 0x000000ffff107224 */ /* 0x000fca00078e0012 */
[----:B------:R-:W-:-:S04]  /*2ca0*/  FMNMX R16, R17, R16, !PT ;  /* 0x0000001011107209 */ /* 0x000fc80007800000 */
[----:B------:R-:W-:-:S07]  /*2cb0*/  MOV R20, R16 ;  /* 0x0000001000147202 */ /* 0x000fce0000000f00 */
[----:B------:R-:W-:Y:S05]  /*2cc0*/  WARPSYNC.COLLECTIVE R13, `(.L_x_242) ;  /* 0x000000000d087348 */ /* 0x000fea0003c00000 */
[----:B------:R0:W1:Y:S02]  /*2cd0*/  SHFL.DOWN P0, R18, R20, R6, R7 ;  /* 0x0800000614127389 */ /* 0x0000640000000007 */
[----:B01----:R-:W-:Y:S05]  /*2ce0*/  ENDCOLLECTIVE ;  /* 0x000000000000791b */ /* 0x003fea0003800000 */
.L_x_242:
[----:B------:R-:W-:Y:S01]  /*2cf0*/  IMAD.MOV.U32 R19, RZ, RZ, R18 ;  /* 0x000000ffff137224 */ /* 0x000fe200078e0012 */
[----:B------:R-:W-:Y:S06]  /*2d00*/  BRA `(.L_x_243) ;  /* 0xffffffdc006c7947 */ /* 0x000fec000383ffff */
.L_x_231:
[----:B------:R-:W-:Y:S01]  /*2d10*/  HFMA2 R6, -RZ, RZ, 0, 9.5367431640625e-07 ;  /* 0x00000010ff067431 */ /* 0x000fe200000001ff */
[----:B0-----:R-:W-:Y:S01]  /*2d20*/  MOV R20, R0 ;  /* 0x0000000000147202 */ /* 0x001fe20000000f00 */
[----:B------:R-:W-:Y:S01]  /*2d30*/  IMAD.MOV.U32 R7, RZ, RZ, 0x1f ;  /* 0x0000001fff077424 */ /* 0x000fe200078e00ff */
[----:B------:R-:W-:-:S07]  /*2d40*/  MOV R13, 0xffffffff ;  /* 0xffffffff000d7802 */ /* 0x000fce0000000f00 */
[----:B-12---:R-:W-:Y:S05]  /*2d50*/  WARPSYNC.COLLECTIVE R13, `(.L_x_244) ;  /* 0x000000000d087348 */ /* 0x006fea0003c00000 */
[----:B------:R0:W3:Y:S02]  /*2d60*/  SHFL.DOWN P0, R18, R20, R6, R7 ;  /* 0x0800000614127389 */ /* 0x0000e40000000007 */
[----:B0123--:R-:W-:Y:S05]  /*2d70*/  ENDCOLLECTIVE ;  /* 0x000000000000791b */ /* 0x00ffea0003800000 */
.L_x_244:
[----:B------:R-:W-:Y:S01]  /*2d80*/  IMAD.MOV.U32 R6, RZ, RZ, 0x8 ;  /* 0x00000008ff067424 */ /* 0x000fe200078e00ff */
[----:B------:R-:W-:-:S05]  /*2d90*/  MOV R5, R18 ;  /* 0x0000001200057202 */ /* 0x000fca0000000f00 */
[----:B------:R-:W-:-:S05]  /*2da0*/  FADD R5, R5, R0 ;  /* 0x0000000005057221 */ /* 0x000fca0000000000 */
[----:B------:R-:W-:-:S07]  /*2db0*/  MOV R20, R5 ;  /* 0x0000000500147202 */ /* 0x000fce0000000f00 */
[----:B------:R-:W-:Y:S05]  /*2dc0*/  WARPSYNC.COLLECTIVE R13, `(.L_x_245) ;  /* 0x000000000d087348 */ /* 0x000fea0003c00000 */
[----:B------:R0:W1:Y:S02]  /*2dd0*/  SHFL.DOWN P0, R18, R20, R6, R7 ;  /* 0x0800000614127389 */ /* 0x0000640000000007 */
[----:B01----:R-:W-:Y:S05]  /*2de0*/  ENDCOLLECTIVE ;  /* 0x000000000000791b */ /* 0x003fea0003800000 */
.L_x_245:
[----:B------:R-:W-:Y:S01]  /*2df0*/  HFMA2 R6, -RZ, RZ, 0, 2.384185791015625e-07 ;  /* 0x00000004ff067431 */ /* 0x000fe200000001ff */
[----:B------:R-:W-:-:S05]  /*2e00*/  MOV R12, R18 ;  /* 0x00000012000c7202 */ /* 0x000fca0000000f00 */
[----:B------:R-:W-:-:S05]  /*2e10*/  FADD R12, R5, R12 ;  /* 0x0000000c050c7221 */ /* 0x000fca0000000000 */
[----:B------:R-:W-:-:S07]  /*2e20*/  MOV R20, R12 ;  /* 0x0000000c00147202 */ /* 0x000fce0000000f00 */
[----:B------:R-:W-:Y:S05]  /*2e30*/  WARPSYNC.COLLECTIVE R13, `(.L_x_246) ;  /* 0x000000000d087348 */ /* 0x000fea0003c00000 */
[----:B------:R0:W1:Y:S02]  /*2e40*/  SHFL.DOWN P0, R18, R20, R6, R7 ;  /* 0x0800000614127389 */ /* 0x0000640000000007 */
[----:B01----:R-:W-:Y:S05]  /*2e50*/  ENDCOLLECTIVE ;  /* 0x000000000000791b */ /* 0x003fea0003800000 */
.L_x_246:
[----:B------:R-:W-:Y:S02]  /*2e60*/  HFMA2 R6, -RZ, RZ, 0, 1.1920928955078125e-07 ;  /* 0x00000002ff067431 */ /* 0x000fe400000001ff */
[----:B------:R-:W-:-:S04]  /*2e70*/  IMAD.MOV.U32 R15, RZ, RZ, R18 ;  /* 0x000000ffff0f7224 */ /* 0x000fc800078e0012 */
[----:B------:R-:W-:-:S05]  /*2e80*/  FADD R15, R12, R15 ;  /* 0x0000000f0c0f7221 */ /* 0x000fca0000000000 */
[----:B------:R-:W-:-:S07]  /*2e90*/  MOV R20, R15 ;  /* 0x0000000f00147202 */ /* 0x000fce0000000f00 */
[----:B------:R-:W-:Y:S05]  /*2ea0*/  WARPSYNC.COLLECTIVE R13, `(.L_x_247) ;  /* 0x000000000d087348 */ /* 0x000fea0003c00000 */
[----:B------:R0:W1:Y:S02]  /*2eb0*/  SHFL.DOWN P0, R18, R20, R6, R7 ;  /* 0x0800000614127389 */ /* 0x0000640000000007 */
[----:B01----:R-:W-:Y:S05]  /*2ec0*/  ENDCOLLECTIVE ;  /* 0x000000000000791b */ /* 0x003fea0003800000 */
.L_x_247:
[----:B------:R-:W-:Y:S01]  /*2ed0*/  HFMA2 R6, -RZ, RZ, 0, 5.9604644775390625e-08 ;  /* 0x00000001ff067431 */ /* 0x000fe200000001ff */
[----:B------:R-:W-:-:S05]  /*2ee0*/  MOV R0, R18 ;  /* 0x0000001200007202 */ /* 0x000fca0000000f00 */
[----:B------:R-:W-:-:S04]  /*2ef0*/  FADD R0, R15, R0 ;  /* 0x000000000f007221 */ /* 0x000fc80000000000 */
[----:B------:R-:W-:-:S07]  /*2f00*/  IMAD.MOV.U32 R20, RZ, RZ, R0 ;  /* 0x000000ffff147224 */ /* 0x000fce00078e0000 */
[----:B------:R-:W-:Y:S05]  /*2f10*/  WARPSYNC.COLLECTIVE R13, `(.L_x_248) ;  /* 0x000000000d087348 */ /* 0x000fea0003c00000 */
[----:B------:R0:W1:Y:S02]  /*2f20*/  SHFL.DOWN P0, R18, R20, R6, R7 ;  /* 0x0800000614127389 */ /* 0x0000640000000007 */
[----:B01----:R-:W-:Y:S05]  /*2f30*/  ENDCOLLECTIVE ;  /* 0x000000000000791b */ /* 0x003fea0003800000 */
.L_x_248:
[----:B------:R-:W-:Y:S01]  /*2f40*/  MOV R20, R4 ;  /* 0x0000000400147202 */ /* 0x000fe20000000f00 */
[----:B------:R-:W-:Y:S01]  /*2f50*/  IMAD.MOV.U32 R6, RZ, RZ, 0x10 ;  /* 0x00000010ff067424 */ /* 0x000fe200078e00ff */
[----:B------:R-:W-:-:S07]  /*2f60*/  MOV R5, R18 ;  /* 0x0000001200057202 */ /* 0x000fce0000000f00 */
[----:B------:R-:W-:Y:S05]  /*2f70*/  WARPSYNC.COLLECTIVE R13, `(.L_x_249) ;  /* 0x000000000d087348 */ /* 0x000fea0003c00000 */
[----:B------:R0:W1:Y:S02]  /*2f80*/  SHFL.DOWN P0, R18, R20, R6, R7 ;  /* 0x0800000614127389 */ /* 0x0000640000000007 */
[----:B01----:R-:W-:Y:S05]  /*2f90*/  ENDCOLLECTIVE ;  /* 0x000000000000791b */ /* 0x003fea0003800000 */
.L_x_249:
[----:B------:R-:W-:Y:S01]  /*2fa0*/  FADD R5, R0, R5 ;  /* 0x0000000500057221 */ /* 0x000fe20000000000 */
[----:B------:R-:W-:Y:S01]  /*2fb0*/  HFMA2 R6, -RZ, RZ, 0, 4.76837158203125e-07 ;  /* 0x00000008ff067431 */ /* 0x000fe200000001ff */
[----:B------:R-:W-:-:S05]  /*2fc0*/  MOV R15, R18 ;  /* 0x00000012000f7202 */ /* 0x000fca0000000f00 */
[----:B------:R-:W-:-:S05]  /*2fd0*/  FADD R14, R15, R4 ;  /* 0x000000040f0e7221 */ /* 0x000fca0000000000 */
[----:B------:R-:W-:-:S07]  /*2fe0*/  MOV R20, R14 ;  /* 0x0000000e00147202 */ /* 0x000fce0000000f00 */
[----:B------:R-:W-:Y:S05]  /*2ff0*/  WARPSYNC.COLLECTIVE R13, `(.L_x_250) ;  /* 0x000000000d087348 */ /* 0x000fea0003c00000 */
[----:B------:R0:W1:Y:S02]  /*3000*/  SHFL.DOWN P0, R18, R20, R6, R7 ;  /* 0x0800000614127389 */ /* 0x0000640000000007 */
[----:B01----:R-:W-:Y:S05]  /*3010*/  ENDCOLLECTIVE ;  /* 0x000000000000791b */ /* 0x003fea0003800000 */
.L_x_250:
[----:B------:R-:W-:Y:S02]  /*3020*/  HFMA2 R6, -RZ, RZ, 0, 2.384185791015625e-07 ;  /* 0x00000004ff067431 */ /* 0x000fe400000001ff */
[----:B------:R-:W-:-:S04]  /*3030*/  IMAD.MOV.U32 R17, RZ, RZ, R18 ;  /* 0x000000ffff117224 */ /* 0x000fc800078e0012 */
[----:B------:R-:W-:-:S05]  /*3040*/  FADD R17, R14, R17 ;  /* 0x000000110e117221 */ /* 0x000fca0000000000 */
[----:B------:R-:W-:-:S07]  /*3050*/  MOV R20, R17 ;  /* 0x0000001100147202 */ /* 0x000fce0000000f00 */
[----:B------:R-:W-:Y:S05]  /*3060*/  WARPSYNC.COLLECTIVE R13, `(.L_x_251) ;  /* 0x000000000d087348 */ /* 0x000fea0003c00000 */
[----:B------:R0:W1:Y:S02]  /*3070*/  SHFL.DOWN P0, R18, R20, R6, R7 ;  /* 0x0800000614127389 */ /* 0x0000640000000007 */
[----:B01----:R-:W-:Y:S05]  /*3080*/  ENDCOLLECTIVE ;  /* 0x000000000000791b */ /* 0x003fea0003800000 */
.L_x_251:
[----:B------:R-:W-:Y:S01]  /*3090*/  HFMA2 R6, -RZ, RZ, 0, 1.1920928955078125e-07 ;  /* 0x00000002ff067431 */ /* 0x000fe200000001ff */
[----:B------:R-:W-:-:S05]  /*30a0*/  MOV R16, R18 ;  /* 0x0000001200107202 */ /* 0x000fca0000000f00 */
[----:B------:R-:W-:-:S04]  /*30b0*/  FADD R16, R17, R16 ;  /* 0x0000001011107221 */ /* 0x000fc80000000000 */
[----:B------:R-:W-:-:S07]  /*30c0*/  IMAD.MOV.U32 R20, RZ, RZ, R16 ;  /* 0x000000ffff147224 */ /* 0x000fce00078e0010 */
[----:B------:R-:W-:Y:S05]  /*30d0*/  WARPSYNC.COLLECTIVE R13, `(.L_x_252) ;  /* 0x000000000d087348 */ /* 0x000fea0003c00000 */
[----:B------:R0:W1:Y:S02]  /*30e0*/  SHFL.DOWN P0, R18, R20, R6, R7 ;  /* 0x0800000614127389 */ /* 0x0000640000000007 */
[----:B01----:R-:W-:Y:S05]  /*30f0*/  ENDCOLLECTIVE ;  /* 0x000000000000791b */ /* 0x003fea0003800000 */
.L_x_252:
[----:B------:R-:W-:Y:S01]  /*3100*/  IMAD.MOV.U32 R6, RZ, RZ, 0x1 ;  /* 0x00000001ff067424 */ /* 0x000fe200078e00ff */
[----:B------:R-:W-:-:S05]  /*3110*/  MOV R19, R18 ;  /* 0x0000001200137202 */ /* 0x000fca0000000f00 */
[----:B------:R-:W-:-:S05]  /*3120*/  FADD R19, R16, R19 ;  /* 0x0000001310137221 */ /* 0x000fca0000000000 */
[----:B------:R-:W-:-:S07]  /*3130*/  MOV R20, R19 ;  /* 0x0000001300147202 */ /* 0x000fce0000000f00 */
[----:B------:R-:W-:Y:S05]  /*3140*/  WARPSYNC.COLLECTIVE R13, `(.L_x_253) ;  /* 0x000000000d087348 */ /* 0x000fea0003c00000 */
[----:B------:R0:W1:Y:S02]  /*3150*/  SHFL.DOWN P0, R18, R20, R6, R7 ;  /* 0x0800000614127389 */ /* 0x0000640000000007 */
[----:B01----:R-:W-:Y:S05]  /*3160*/  ENDCOLLECTIVE ;  /* 0x000000000000791b */ /* 0x003fea0003800000 */
.L_x_253:
[----:B------:R-:W-:Y:S01]  /*3170*/  MOV R4, R18 ;  /* 0x0000001200047202 */ /* 0x000fe20000000f00 */
[----:B------:R-:W-:Y:S06]  /*3180*/  BRA `(.L_x_254) ;  /* 0xfffffff000bc7947 */ /* 0x000fec000383ffff */
        .weak           $__internal_6_$__cuda_sm20_rcp_rn_f32_slowpath
        .type           $__internal_6_$__cuda_sm20_rcp_rn_f32_slowpath,@function
        .size           $__internal_6_$__cuda_sm20_rcp_rn_f32_slowpath,($__internal_7_$__cuda_sm3x_div_rn_noftz_f32_slowpath - $__internal_6_$__cuda_sm20_rcp_rn_f32_slowpath)
$__internal_6_$__cuda_sm20_rcp_rn_f32_slowpath:
[----:B------:R-:W-:-:S04]  /*3190*/  SHF.L.U32 R3, R0, 0x1, RZ ;  /* 0x0000000100037819 */ /* 0x000fc800000006ff */
        /* <DEDUP_REMOVED lines=14> */
.L_x_255:
[----:B------:R-:W-:-:S05]  /*3280*/  VIADD R5, R3, 0xffffff03 ;  /* 0xffffff0303057836 */ /* 0x000fca0000000000 */
[----:B------:R-:W-:-:S13]  /*3290*/  ISETP.GT.U32.AND P0, PT, R5, 0x1, PT ;  /* 0x000000010500780c */ /* 0x000fda0003f04070 */
[----:B------:R-:W-:Y:S05]  /*32a0*/  @P0 BRA `(.L_x_257) ;  /* 0x0000000000780947 */ /* 0x000fea0003800000 */
[----:B------:R-:W-:Y:S01]  /*32b0*/  LOP3.LUT R6, R0, 0x7fffff, RZ, 0xc0, !PT ;  /* 0x007fffff00067812 */ /* 0x000fe200078ec0ff */
[----:B------:R-:W-:Y:S02]  /*32c0*/  HFMA2 R12, -RZ, RZ, 0, 1.78813934326171875e-07 ;  /* 0x00000003ff0c7431 */ /* 0x000fe400000001ff */
[----:B------:R-:W-:Y:S01]  /*32d0*/  VIADD R3, R3, 0xffffff04 ;  /* 0xffffff0403037836 */ /* 0x000fe20000000000 */
[----:B------:R-:W-:-:S04]  /*32e0*/  LOP3.LUT R6, R6, 0x3f800000, RZ, 0xfc, !PT ;  /* 0x3f80000006067812 */ /* 0x000fc800078efcff */
[----:B------:R-:W0:Y:S01]  /*32f0*/  MUFU.RCP R7, R6 ;  /* 0x0000000600077308 */ /* 0x000e220000001000 */
[----:B------:R-:W-:Y:S01]  /*3300*/  SHF.L.U32 R13, R12, R5, RZ ;  /* 0x000000050c0d7219 */ /* 0x000fe200000006ff */
        /* <DEDUP_REMOVED lines=24> */
.L_x_257:
[----:B------:R0:W1:Y:S02]  /*3490*/  MUFU.RCP R3, R0 ;  /* 0x0000000000037308 */ /* 0x0000640000001000 */
.L_x_256:
[----:B-1-3--:R-:W-:Y:S01]  /*34a0*/  MOV R5, R3 ;  /* 0x0000000300057202 */ /* 0x00afe20000000f00 */
[----:B------:R-:W-:-:S04]  /*34b0*/  IMAD.MOV.U32 R3, RZ, RZ, 0x0 ;  /* 0x00000000ff037424 */ /* 0x000fc800078e00ff */
[----:B0-2---:R-:W-:Y:S05]  /*34c0*/  RET.REL.NODEC R2 `(_ZN36_GLOBAL__N__8813fdb2_4_k_cu_25f9cda720ce_fwd_logits_kernelILi256EEEvPKfPKiPfiiifi) ;  /* 0xffffffc802cc7950 */ /* 0x005fea0003c3ffff */
        .weak           $__internal_7_$__cuda_sm3x_div_rn_noftz_f32_slowpath
        .type           $__internal_7_$__cuda_sm3x_div_rn_noftz_f32_slowpath,@function
        .size           $__internal_7_$__cuda_sm3x_div_rn_noftz_f32_slowpath,(.L_x_277 - $__internal_7_$__cuda_sm3x_div_rn_noftz_f32_slowpath)
$__internal_7_$__cuda_sm3x_div_rn_noftz_f32_slowpath:
[--C-:B------:R-:W-:Y:S01]  /*34d0*/  SHF.R.U32.HI R7, RZ, 0x17, R3.reuse ;  /* 0x00000017ff077819 */ /* 0x100fe20000011603 */
[----:B------:R-:W-:Y:S01]  /*34e0*/  IMAD.MOV.U32 R12, RZ, RZ, R3 ;  /* 0x000000ffff0c7224 */ /* 0x000fe200078e0003 */
[----:B------:R-:W-:Y:S02]  /*34f0*/  SHF.R.U32.HI R6, RZ, 0x17, R0 ;  /* 0x00000017ff067819 */ /* 0x000fe40000011600 */
[----:B------:R-:W-:Y:S02]  /*3500*/  LOP3.LUT R7, R7, 0xff, RZ, 0xc0, !PT ;  /* 0x000000ff07077812 */ /* 0x000fe400078ec0ff */
[----:B------:R-:W-:Y:S02]  /*3510*/  LOP3.LUT R10, R6, 0xff, RZ, 0xc0, !PT ;  /* 0x000000ff060a7812 */ /* 0x000fe400078ec0ff */
[----:B------:R-:W-:Y:S02]  /*3520*/  IADD3 R14, PT, PT, R7, -0x1, RZ ;  /* 0xffffffff070e7810 */ /* 0x000fe40007ffe0ff */
[----:B------:R-:W-:-:S02]  /*3530*/  IADD3 R13, PT, PT, R10, -0x1, RZ ;  /* 0xffffffff0a0d7810 */ /* 0x000fc40007ffe0ff */
[----:B------:R-:W-:Y:S02]  /*3540*/  ISETP.GT.U32.AND P0, PT, R14, 0xfd, PT ;  /* 0x000000fd0e00780c */ /* 0x000fe40003f04070 */
[----:B------:R-:W-:Y:S02]  /*3550*/  MOV R11, R0 ;  /* 0x00000000000b7202 */ /* 0x000fe40000000f00 */
        /* <DEDUP_REMOVED lines=22> */
[----:B------:R-:W-:Y:S01]  /*36c0*/  @!P0 FFMA R11, R0, 1.84467440737095516160e+19, RZ ;  /* 0x5f800000000b8823 */ /* 0x000fe200000000ff */
[----:B------:R-:W-:Y:S01]  /*36d0*/  @!P0 MOV R6, 0xffffffc0 ;  /* 0xffffffc000068802 */ /* 0x000fe20000000f00 */
[----:B------:R-:W-:-:S04]  /*36e0*/  @!P1 FFMA R12, R3, 1.84467440737095516160e+19, RZ ;  /* 0x5f800000030c9823 */ /* 0x000fc800000000ff */
[----:B------:R-:W-:-:S07]  /*36f0*/  @!P1 VIADD R6, R6, 0x40 ;  /* 0x0000004006069836 */ /* 0x000fce0000000000 */
.L_x_258:
[----:B------:R-:W-:Y:S02]  /*3700*/  LEA R3, R7, 0xc0800000, 0x17 ;  /* 0xc080000007037811 */ /* 0x000fe400078eb8ff */
[----:B------:R-:W-:Y:S02]  /*3710*/  IADD3 R10, PT, PT, R10, -0x7f, RZ ;  /* 0xffffff810a0a7810 */ /* 0x000fe40007ffe0ff */
[----:B------:R-:W-:Y:S02]  /*3720*/  IADD3 R3, PT, PT, -R3, R12, RZ ;  /* 0x0000000c03037210 */ /* 0x000fe40007ffe1ff */
[C---:B------:R-:W-:Y:S01]  /*3730*/  IADD3 R7, PT, PT, R10.reuse, 0x7f, -R7 ;  /* 0x0000007f0a077810 */ /* 0x040fe20007ffe807 */
[----:B------:R-:W-:Y:S01]  /*3740*/  IMAD R0, R10, -0x800000, R11 ;  /* 0xff8000000a007824 */ /* 0x000fe200078e020b */
        /* <DEDUP_REMOVED lines=12> */
[----:B------:R-:W-:-:S05]  /*3810*/  IMAD.IADD R13, R3, 0x1, R7 ;  /* 0x00000001030d7824 */ /* 0x000fca00078e0207 */
[----:B------:R-:W-:-:S04]  /*3820*/  IADD3 R3, PT, PT, R13, -0x1, RZ ;  /* 0xffffffff0d037810 */ /* 0x000fc80007ffe0ff */
        /* <DEDUP_REMOVED lines=15> */
[----:B------:R-:W-:Y:S02]  /*3920*/  ISETP.NE.AND P1, PT, R13, RZ, PT ;  /* 0x000000ff0d00720c */ /* 0x000fe40003f25270 */
        /* <DEDUP_REMOVED lines=15> */
.L_x_264:
[----:B------:R-:W-:-:S04]  /*3a20*/  LOP3.LUT R0, R0, 0x80000000, RZ, 0xc0, !PT ;  /* 0x8000000000007812 */ /* 0x000fc800078ec0ff */
[----:B------:R-:W-:Y:S01]  /*3a30*/  LOP3.LUT R0, R0, 0x7f800000, RZ, 0xfc, !PT ;  /* 0x7f80000000007812 */ /* 0x000fe200078efcff */
[----:B------:R-:W-:Y:S06]  /*3a40*/  BRA `(.L_x_265) ;  /* 0x0000000000287947 */ /* 0x000fec0003800000 */
.L_x_263:
[----:B------:R-:W-:Y:S01]  /*3a50*/  LEA R0, R7, R0, 0x17 ;  /* 0x0000000007007211 */ /* 0x000fe200078eb8ff */
[----:B------:R-:W-:Y:S06]  /*3a60*/  BRA `(.L_x_265) ;  /* 0x0000000000207947 */ /* 0x000fec0003800000 */
.L_x_262:
[----:B------:R-:W-:-:S04]  /*3a70*/  LOP3.LUT R0, R12, 0x80000000, R11, 0x48, !PT ;  /* 0x800000000c007812 */ /* 0x000fc800078e480b */
[----:B------:R-:W-:Y:S01]  /*3a80*/  LOP3.LUT R0, R0, 0x7f800000, RZ, 0xfc, !PT ;  /* 0x7f80000000007812 */ /* 0x000fe200078efcff */
[----:B------:R-:W-:Y:S06]  /*3a90*/  BRA `(.L_x_265) ;  /* 0x0000000000147947 */ /* 0x000fec0003800000 */
.L_x_261:
[----:B------:R-:W-:Y:S01]  /*3aa0*/  LOP3.LUT R0, R12, 0x80000000, R11, 0x48, !PT ;  /* 0x800000000c007812 */ /* 0x000fe200078e480b */
[----:B------:R-:W-:Y:S06]  /*3ab0*/  BRA `(.L_x_265) ;  /* 0x00000000000c7947 */ /* 0x000fec0003800000 */
.L_x_260:
[----:B------:R-:W0:Y:S01]  /*3ac0*/  MUFU.RSQ R0, -QNAN ;  /* 0xffc0000000007908 */ /* 0x000e220000001400 */
[----:B------:R-:W-:Y:S05]  /*3ad0*/  BRA `(.L_x_265) ;  /* 0x0000000000047947 */ /* 0x000fea0003800000 */
.L_x_259:
[----:B------:R-:W-:-:S07]  /*3ae0*/  FADD.FTZ R0, R0, R3 ;  /* 0x0000000300007221 */ /* 0x000fce0000010000 */
.L_x_265:
[----:B------:R-:W-:Y:S01]  /*3af0*/  HFMA2 R7, -RZ, RZ, 0, 0 ;  /* 0x00000000ff077431 */ /* 0x000fe200000001ff */
[----:B------:R-:W-:-:S04]  /*3b00*/  MOV R6, R4 ;  /* 0x0000000400067202 */ /* 0x000fc80000000f00 */
[----:B0-----:R-:W-:Y:S05]  /*3b10*/  RET.REL.NODEC R6 `(_ZN36_GLOBAL__N__8813fdb2_4_k_cu_25f9cda720ce_fwd_logits_kernelILi256EEEvPKfPKiPfiiifi) ;  /* 0xffffffc406387950 */ /* 0x001fea0003c3ffff */
.L_x_266:
        /* <DEDUP_REMOVED lines=14> */
.L_x_277:


//--------------------- .nv.shared._ZN36_GLOBAL__N__8813fdb2_4_k_cu_25f9cda731softmax_ce_fused_fwd_bwd_kernelILi256EEEvPKfPKiPfS5_iiii --------------------------
	.section	.nv.shared._ZN36_GLOBAL__N__8813fdb2_4_k_cu_25f9cda731softmax_ce_fused_fwd_bwd_kernelILi256EEEvPKfPKiPfS5_iiii,"aw",@nobits
	.sectionflags	@""
	.align	4
.nv.shared._ZN36_GLOBAL__N__8813fdb2_4_k_cu_25f9cda731softmax_ce_fused_fwd_bwd_kernelILi256EEEvPKfPKiPfS5_iiii:
	.zero		1096


//--------------------- .nv.shared.reserved.0     --------------------------
	.section	.nv.shared.reserved.0,"aw",@nobits
	.weak		__nv_reservedSMEM_offset_0_alias
	.size		__nv_reservedSMEM_offset_0_alias, 0, 64
	.other		__nv_reservedSMEM_offset_0_alias,@"STO_CUDA_RESERVED_SHARED STV_DEFAULT"
__nv_reservedSMEM_offset_0_alias:
	.zero		0
	.zero		64


//--------------------- .nv.shared._ZN36_GLOBAL__N__8813fdb2_4_k_cu_25f9cda719ce_fwd_probs_kernelILi256EEEvPKfPKiPfiiiffi --------------------------
	.section	.nv.shared._ZN36_GLOBAL__N__8813fdb2_4_k_cu_25f9cda719ce_fwd_probs_kernelILi256EEEvPKfPKiPfiiiffi,"aw",@nobits
	.sectionflags	@""
	.align	4
.nv.shared._ZN36_GLOBAL__N__8813fdb2_4_k_cu_25f9cda719ce_fwd_probs_kernelILi256EEEvPKfPKiPfiiiffi:
	.zero		1064


//--------------------- .nv.shared._ZN36_GLOBAL__N__8813fdb2_4_k_cu_25f9cda720ce_bwd_logits_kernelILi256EEEvPKfPKiPfiifif --------------------------
	.section	.nv.shared._ZN36_GLOBAL__N__8813fdb2_4_k_cu_25f9cda720ce_bwd_logits_kernelILi256EEEvPKfPKiPfiifif,"aw",@nobits
	.sectionflags	@""
	.align	4
.nv.shared._ZN36_GLOBAL__N__8813fdb2_4_k_cu_25f9cda720ce_bwd_logits_kernelILi256EEEvPKfPKiPfiifif:
	.zero		1096


//--------------------- .nv.shared._ZN36_GLOBAL__N__8813fdb2_4_k_cu_25f9cda720ce_fwd_logits_kernelILi256EEEvPKfPKiPfiiifi --------------------------
	.section	.nv.shared._ZN36_GLOBAL__N__8813fdb2_4_k_cu_25f9cda720ce_fwd_logits_kernelILi256EEEvPKfPKiPfiiifi,"aw",@nobits
	.sectionflags	@""
	.align	4
.nv.shared._ZN36_GLOBAL__N__8813fdb2_4_k_cu_25f9cda720ce_fwd_logits_kernelILi256EEEvPKfPKiPfiiifi:
	.zero		1132


//--------------------- .nv.constant0._ZN36_GLOBAL__N__8813fdb2_4_k_cu_25f9cda731softmax_ce_fused_fwd_bwd_kernelILi256EEEvPKfPKiPfS5_iiii --------------------------
	.section	.nv.constant0._ZN36_GLOBAL__N__8813fdb2_4_k_cu_25f9cda731softmax_ce_fused_fwd_bwd_kernelILi256EEEvPKfPKiPfS5_iiii,"a",@progbits
	.sectionflags	@""
	.align	4
.nv.constant0._ZN36_GLOBAL__N__8813fdb2_4_k_cu_25f9cda731softmax_ce_fused_fwd_bwd_kernelILi256EEEvPKfPKiPfS5_iiii:
	.zero		944


//--------------------- .nv.constant0._ZN36_GLOBAL__N__8813fdb2_4_k_cu_25f9cda719ce_bwd_probs_kernelILi256EEEvPKfPKiPfiififf --------------------------
	.section	.nv.constant0._ZN36_GLOBAL__N__8813fdb2_4_k_cu_25f9cda719ce_bwd_probs_kernelILi256EEEvPKfPKiPfiififf,"a",@progbits
	.sectionflags	@""
	.align	4
.nv.constant0._ZN36_GLOBAL__N__8813fdb2_4_k_cu_25f9cda719ce_bwd_probs_kernelILi256EEEvPKfPKiPfiififf:
	.zero		944


//--------------------- .nv.constant0._ZN36_GLOBAL__N__8813fdb2_4_k_cu_25f9cda719ce_fwd_probs_kernelILi256EEEvPKfPKiPfiiiffi --------------------------
	.section	.nv.constant0._ZN36_GLOBAL__N__8813fdb2_4_k_cu_25f9cda719ce_fwd_probs_kernelILi256EEEvPKfPKiPfiiiffi,"a",@progbits
	.sectionflags	@""
	.align	4
.nv.constant0._ZN36_GLOBAL__N__8813fdb2_4_k_cu_25f9cda719ce_fwd_probs_kernelILi256EEEvPKfPKiPfiiiffi:
	.zero		944


//--------------------- .nv.constant0._ZN36_GLOBAL__N__8813fdb2_4_k_cu_25f9cda720ce_bwd_logits_kernelILi256EEEvPKfPKiPfiifif --------------------------
	.section	.nv.constant0._ZN36_GLOBAL__N__8813fdb2_4_k_cu_25f9cda720ce_bwd_logits_kernelILi256EEEvPKfPKiPfiifif,"a",@progbits
	.sectionflags	@""
	.align	4
.nv.constant0._ZN36_GLOBAL__N__8813fdb2_4_k_cu_25f9cda720ce_bwd_logits_kernelILi256EEEvPKfPKiPfiifif:
	.zero		940


//--------------------- .nv.constant0._ZN36_GLOBAL__N__8813fdb2_4_k_cu_25f9cda720ce_fwd_logits_kernelILi256EEEvPKfPKiPfiiifi --------------------------
	.section	.nv.constant0._ZN36_GLOBAL__N__8813fdb2_4_k_cu_25f9cda720ce_fwd_logits_kernelILi256EEEvPKfPKiPfiiifi,"a",@progbits
	.sectionflags	@""
	.align	4
.nv.constant0._ZN36_GLOBAL__N__8813fdb2_4_k_cu_25f9cda720ce_fwd_logits_kernelILi256EEEvPKfPKiPfiiifi:
	.zero		940


//--------------------- SYMBOLS --------------------------

	.type		.nv.reservedSmem.offset0,@object
	.size		.nv.reservedSmem.offset0,0x4
	.type		.nv.reservedSmem.cap,@object
	.size		.nv.reservedSmem.cap,0x4
